	.target	sm_90a

	.elftype	@"ET_EXEC"


//--------------------- .note.nv.tkinfo           --------------------------
	.section	.note.nv.tkinfo,"",@"SHT_NOTE"
	.sectionflags	@"SHF_NOTE_NV_TKINFO"
	.tkinfo
        /*0018*/ 	.word	0x00000002
        /*0030*/ 	.string	""
        /*0030*/ 	.string	"ptxas"
        /*0030*/ 	.string	"Cuda compilation tools, release 13.0, V13.0.88"
        /*0030*/ 	.string	"Build cuda_13.0.r13.0/compiler.36424714_0"
        /*0030*/ 	.string	"-arch sm_90a -m 64 "



//--------------------- .note.nv.cuinfo           --------------------------
	.section	.note.nv.cuinfo,"",@"SHT_NOTE"
	.sectionflags	@"SHF_NOTE_NV_CUINFO"
        /*0018*/ 	.short	0x0002
        /*001a*/ 	.short	0x005a
        /*001c*/ 	.short	0x0082
	.zero		2


//--------------------- .nv.info                  --------------------------
	.section	.nv.info,"",@"SHT_CUDA_INFO"
	.align	4


	//----- nvinfo : EIATTR_REGCOUNT
	.align		4
        /*0000*/ 	.byte	0x04, 0x2f
        /*0002*/ 	.short	(.L_12 - .L_11)
	.align		4
.L_11:
        /*0004*/ 	.word	index@(_ZN7cutlass13device_kernelIN5flash22FlashAttnBwdPreprocessIN4cute5tupleIJNS3_1CILi64EEENS5_ILi96EEEEEENS_6half_tEfNS_4arch4Sm80ELb1ELb1EEEEEvNT_6ParamsE)
        /*0008*/ 	.word	0x00000030


	//----- nvinfo : EIATTR_FRAME_SIZE
	.align		4
.L_12:
        /*000c*/ 	.byte	0x04, 0x11
        /*000e*/ 	.short	(.L_14 - .L_13)
	.align		4
.L_13:
        /*0010*/ 	.word	index@(_ZN7cutlass13device_kernelIN5flash22FlashAttnBwdPreprocessIN4cute5tupleIJNS3_1CILi64EEENS5_ILi96EEEEEENS_6half_tEfNS_4arch4Sm80ELb1ELb1EEEEEvNT_6ParamsE)
        /*0014*/ 	.word	0x00000000


	//----- nvinfo : EIATTR_REGCOUNT
	.align		4
.L_14:
        /*0018*/ 	.byte	0x04, 0x2f
        /*001a*/ 	.short	(.L_16 - .L_15)
	.align		4
.L_15:
        /*001c*/ 	.word	index@(_ZN7cutlass13device_kernelIN5flash19enable_sm80_to_sm89INS1_16FlashAttnBwdSm80INS1_25CollectiveMainloopBwdSm80ILi2ELi2EN4cute5tupleIJNS5_1CILi64EEENS7_ILi128EEENS7_ILi96EEEEEENS_6half_tEfNS_4arch4Sm80ELb1ELb0ELb0ELb1ELb1ELb0ELb0ELb0ELi2ELi2ELi4ELi2ELb0EEENS1_24CollectiveEpilogueBwdGQAISB_fSE_Li256ELb1ELb1EEENS1_25SingleTileBwdLPTSchedulerILb1ELi128ELb1EEEEEEEEEvNT_6ParamsE)
        /*0020*/ 	.word	0x00000004


	//----- nvinfo : EIATTR_FRAME_SIZE
	.align		4
.L_16:
        /*0024*/ 	.byte	0x04, 0x11
        /*0026*/ 	.short	(.L_18 - .L_17)
	.align		4
.L_17:
        /*0028*/ 	.word	index@(_ZN7cutlass13device_kernelIN5flash19enable_sm80_to_sm89INS1_16FlashAttnBwdSm80INS1_25CollectiveMainloopBwdSm80ILi2ELi2EN4cute5tupleIJNS5_1CILi64EEENS7_ILi128EEENS7_ILi96EEEEEENS_6half_tEfNS_4arch4Sm80ELb1ELb0ELb0ELb1ELb1ELb0ELb0ELb0ELi2ELi2ELi4ELi2ELb0EEENS1_24CollectiveEpilogueBwdGQAISB_fSE_Li256ELb1ELb1EEENS1_25SingleTileBwdLPTSchedulerILb1ELi128ELb1EEEEEEEEEvNT_6ParamsE)
        /*002c*/ 	.word	0x00000000


	//----- nvinfo : EIATTR_REGCOUNT
	.align		4
.L_18:
        /*0030*/ 	.byte	0x04, 0x2f
        /*0032*/ 	.short	(.L_20 - .L_19)
	.align		4
.L_19:
        /*0034*/ 	.word	index@(_ZN7cutlass13device_kernelIN5flash32FlashAttnBwdPostprocessConvertdQIN4cute5tupleIJNS3_1CILi64EEENS5_ILi96EEEEEENS_6half_tEfNS_4arch4Sm80ELi256ENS3_8TiledMMAINS3_8MMA_AtomIJNS3_28SM80_16x8x16_F32F16F16F32_TNEEEENS3_6LayoutINS4_IJNS5_ILi2EEENS5_ILi4EEENS5_ILi1EEEEEENS4_IJSJ_SH_NS5_ILi0EEEEEEEENS4_IJNS5_ILi32EEESO_NS5_ILi16EEEEEEEELb0EEEEEvNT_6ParamsE)
        /*0038*/ 	.word	0x0000002c


	//----- nvinfo : EIATTR_FRAME_SIZE
	.align		4
.L_20:
        /*003c*/ 	.byte	0x04, 0x11
        /*003e*/ 	.short	(.L_22 - .L_21)
	.align		4
.L_21:
        /*0040*/ 	.word	index@(_ZN7cutlass13device_kernelIN5flash32FlashAttnBwdPostprocessConvertdQIN4cute5tupleIJNS3_1CILi64EEENS5_ILi96EEEEEENS_6half_tEfNS_4arch4Sm80ELi256ENS3_8TiledMMAINS3_8MMA_AtomIJNS3_28SM80_16x8x16_F32F16F16F32_TNEEEENS3_6LayoutINS4_IJNS5_ILi2EEENS5_ILi4EEENS5_ILi1EEEEEENS4_IJSJ_SH_NS5_ILi0EEEEEEEENS4_IJNS5_ILi32EEESO_NS5_ILi16EEEEEEEELb0EEEEEvNT_6ParamsE)
        /*0044*/ 	.word	0x00000000


	//----- nvinfo : EIATTR_REGCOUNT
	.align		4
.L_22:
        /*0048*/ 	.byte	0x04, 0x2f
        /*004a*/ 	.short	(.L_24 - .L_23)
	.align		4
.L_23:
        /*004c*/ 	.word	index@(_ZN7cutlass13device_kernelIN5flash32FlashAttnBwdPostprocessConvertdQIN4cute5tupleIJNS3_1CILi128EEENS5_ILi96EEEEEENS_6half_tEfNS_4arch4Sm80ELi256ENS3_8TiledMMAINS3_8MMA_AtomIJNS3_28SM80_16x8x16_F32F16F16F32_TNEEEENS3_6LayoutINS4_IJNS5_ILi4EEENS5_ILi2EEENS5_ILi1EEEEEENS4_IJSJ_SH_NS5_ILi0EEEEEEEENS4_IJNS5_ILi64EEENS5_ILi32EEENS5_ILi16EEEEEEEELb0EEEEEvNT_6ParamsE)
        /*0050*/ 	.word	0x00000044


	//----- nvinfo : EIATTR_FRAME_SIZE
	.align		4
.L_24:
        /*0054*/ 	.byte	0x04, 0x11
        /*0056*/ 	.short	(.L_26 - .L_25)
	.align		4
.L_25:
        /*0058*/ 	.word	index@(_ZN7cutlass13device_kernelIN5flash32FlashAttnBwdPostprocessConvertdQIN4cute5tupleIJNS3_1CILi128EEENS5_ILi96EEEEEENS_6half_tEfNS_4arch4Sm80ELi256ENS3_8TiledMMAINS3_8MMA_AtomIJNS3_28SM80_16x8x16_F32F16F16F32_TNEEEENS3_6LayoutINS4_IJNS5_ILi4EEENS5_ILi2EEENS5_ILi1EEEEEENS4_IJSJ_SH_NS5_ILi0EEEEEEEENS4_IJNS5_ILi64EEENS5_ILi32EEENS5_ILi16EEEEEEEELb0EEEEEvNT_6ParamsE)
        /*005c*/ 	.word	0x00000000


	//----- nvinfo : EIATTR_REGCOUNT
	.align		4
.L_26:
        /*0060*/ 	.byte	0x04, 0x2f
        /*0062*/ 	.short	(.L_28 - .L_27)
	.align		4
.L_27:
        /*0064*/ 	.word	index@(_ZN7cutlass13device_kernelIN5flash19enable_sm80_to_sm89INS1_16FlashAttnBwdSm80INS1_25CollectiveMainloopBwdSm80ILi2ELi2EN4cute5tupleIJNS5_1CILi64EEENS7_ILi128EEENS7_ILi96EEEEEENS_6half_tEfNS_4arch4Sm80ELb1ELb0ELb0ELb1ELb0ELb0ELb0ELb0ELi2ELi2ELi4ELi2ELb0EEENS1_24CollectiveEpilogueBwdGQAISB_fSE_Li256ELb1ELb0EEENS1_25SingleTileBwdLPTSchedulerILb1ELi128ELb0EEEEEEEEEvNT_6ParamsE)
        /*0068*/ 	.word	0x00000004


	//----- nvinfo : EIATTR_FRAME_SIZE
	.align		4
.L_28:
        /*006c*/ 	.byte	0x04, 0x11
        /*006e*/ 	.short	(.L_30 - .L_29)
	.align		4
.L_29:
        /*0070*/ 	.word	index@(_ZN7cutlass13device_kernelIN5flash19enable_sm80_to_sm89INS1_16FlashAttnBwdSm80INS1_25CollectiveMainloopBwdSm80ILi2ELi2EN4cute5tupleIJNS5_1CILi64EEENS7_ILi128EEENS7_ILi96EEEEEENS_6half_tEfNS_4arch4Sm80ELb1ELb0ELb0ELb1ELb0ELb0ELb0ELb0ELi2ELi2ELi4ELi2ELb0EEENS1_24CollectiveEpilogueBwdGQAISB_fSE_Li256ELb1ELb0EEENS1_25SingleTileBwdLPTSchedulerILb1ELi128ELb0EEEEEEEEEvNT_6ParamsE)
        /*0074*/ 	.word	0x00000000


	//----- nvinfo : EIATTR_REGCOUNT
	.align		4
.L_30:
        /*0078*/ 	.byte	0x04, 0x2f
        /*007a*/ 	.short	(.L_32 - .L_31)
	.align		4
.L_31:
        /*007c*/ 	.word	index@(_ZN7cutlass13device_kernelIN5flash19enable_sm80_to_sm89INS1_16FlashAttnBwdSm80INS1_25CollectiveMainloopBwdSm80ILi2ELi2EN4cute5tupleIJNS5_1CILi64EEENS7_ILi128EEENS7_ILi96EEEEEENS_6half_tEfNS_4arch4Sm80ELb1ELb0ELb0ELb1ELb1ELb0ELb0ELb0ELi2ELi2ELi4ELi2ELb0EEENS1_21CollectiveEpilogueBwdISB_SC_SE_Li256ELb1ELb0ELi2EEENS1_25SingleTileBwdLPTSchedulerILb1ELi128ELb1EEEEEEEEEvNT_6ParamsE)
        /*0080*/ 	.word	0x00000004


	//----- nvinfo : EIATTR_FRAME_SIZE
	.align		4
.L_32:
        /*0084*/ 	.byte	0x04, 0x11
        /*0086*/ 	.short	(.L_34 - .L_33)
	.align		4
.L_33:
        /*0088*/ 	.word	index@(_ZN7cutlass13device_kernelIN5flash19enable_sm80_to_sm89INS1_16FlashAttnBwdSm80INS1_25CollectiveMainloopBwdSm80ILi2ELi2EN4cute5tupleIJNS5_1CILi64EEENS7_ILi128EEENS7_ILi96EEEEEENS_6half_tEfNS_4arch4Sm80ELb1ELb0ELb0ELb1ELb1ELb0ELb0ELb0ELi2ELi2ELi4ELi2ELb0EEENS1_21CollectiveEpilogueBwdISB_SC_SE_Li256ELb1ELb0ELi2EEENS1_25SingleTileBwdLPTSchedulerILb1ELi128ELb1EEEEEEEEEvNT_6ParamsE)
        /*008c*/ 	.word	0x00000000


	//----- nvinfo : EIATTR_REGCOUNT
	.align		4
.L_34:
        /*0090*/ 	.byte	0x04, 0x2f
        /*0092*/ 	.short	(.L_36 - .L_35)
	.align		4
.L_35:
        /*0094*/ 	.word	index@(_ZN7cutlass13device_kernelIN5flash19enable_sm80_to_sm89INS1_16FlashAttnBwdSm80INS1_25CollectiveMainloopBwdSm80ILi2ELi2EN4cute5tupleIJNS5_1CILi64EEENS7_ILi128EEENS7_ILi96EEEEEENS_6half_tEfNS_4arch4Sm80ELb1ELb0ELb0ELb1ELb0ELb0ELb0ELb0ELi2ELi2ELi4ELi2ELb0EEENS1_21CollectiveEpilogueBwdISB_SC_SE_Li256ELb1ELb0ELi2EEENS1_25SingleTileBwdLPTSchedulerILb1ELi128ELb0EEEEEEEEEvNT_6ParamsE)
        /*0098*/ 	.word	0x00000004


	//----- nvinfo : EIATTR_FRAME_SIZE
	.align		4
.L_36:
        /*009c*/ 	.byte	0x04, 0x11
        /*009e*/ 	.short	(.L_38 - .L_37)
	.align		4
.L_37:
        /*00a0*/ 	.word	index@(_ZN7cutlass13device_kernelIN5flash19enable_sm80_to_sm89INS1_16FlashAttnBwdSm80INS1_25CollectiveMainloopBwdSm80ILi2ELi2EN4cute5tupleIJNS5_1CILi64EEENS7_ILi128EEENS7_ILi96EEEEEENS_6half_tEfNS_4arch4Sm80ELb1ELb0ELb0ELb1ELb0ELb0ELb0ELb0ELi2ELi2ELi4ELi2ELb0EEENS1_21CollectiveEpilogueBwdISB_SC_SE_Li256ELb1ELb0ELi2EEENS1_25SingleTileBwdLPTSchedulerILb1ELi128ELb0EEEEEEEEEvNT_6ParamsE)
        /*00a4*/ 	.word	0x00000000


	//----- nvinfo : EIATTR_REGCOUNT
	.align		4
.L_38:
        /*00a8*/ 	.byte	0x04, 0x2f
        /*00aa*/ 	.short	(.L_40 - .L_39)
	.align		4
.L_39:
        /*00ac*/ 	.word	index@(_ZN7cutlass13device_kernelIN5flash22FlashAttnBwdPreprocessIN4cute5tupleIJNS3_1CILi64EEENS5_ILi96EEEEEENS_6half_tEfNS_4arch4Sm80ELb1ELb0EEEEEvNT_6ParamsE)
        /*00b0*/ 	.word	0x0000002d


	//----- nvinfo : EIATTR_FRAME_SIZE
	.align		4
.L_40:
        /*00b4*/ 	.byte	0x04, 0x11
        /*00b6*/ 	.short	(.L_42 - .L_41)
	.align		4
.L_41:
        /*00b8*/ 	.word	index@(_ZN7cutlass13device_kernelIN5flash22FlashAttnBwdPreprocessIN4cute5tupleIJNS3_1CILi64EEENS5_ILi96EEEEEENS_6half_tEfNS_4arch4Sm80ELb1ELb0EEEEEvNT_6ParamsE)
        /*00bc*/ 	.word	0x00000000


	//----- nvinfo : EIATTR_REGCOUNT
	.align		4
.L_42:
        /*00c0*/ 	.byte	0x04, 0x2f
        /*00c2*/ 	.short	(.L_44 - .L_43)
	.align		4
.L_43:
        /*00c4*/ 	.word	index@(_ZN7cutlass13device_kernelIN5flash19enable_sm80_to_sm89INS1_16FlashAttnBwdSm80INS1_25CollectiveMainloopBwdSm80ILi2ELi2EN4cute5tupleIJNS5_1CILi64EEENS7_ILi128EEENS7_ILi96EEEEEENS_6half_tEfNS_4arch4Sm80ELb1ELb0ELb0ELb0ELb1ELb0ELb0ELb0ELi2ELi2ELi4ELi2ELb0EEENS1_24CollectiveEpilogueBwdGQAISB_fSE_Li256ELb0ELb1EEENS1_25SingleTileBwdLPTSchedulerILb0ELi128ELb1EEEEEEEEEvNT_6ParamsE)
        /*00c8*/ 	.word	0x00000004


	//----- nvinfo : EIATTR_FRAME_SIZE
	.align		4
.L_44:
        /*00cc*/ 	.byte	0x04, 0x11
        /*00ce*/ 	.short	(.L_46 - .L_45)
	.align		4
.L_45:
        /*00d0*/ 	.word	index@(_ZN7cutlass13device_kernelIN5flash19enable_sm80_to_sm89INS1_16FlashAttnBwdSm80INS1_25CollectiveMainloopBwdSm80ILi2ELi2EN4cute5tupleIJNS5_1CILi64EEENS7_ILi128EEENS7_ILi96EEEEEENS_6half_tEfNS_4arch4Sm80ELb1ELb0ELb0ELb0ELb1ELb0ELb0ELb0ELi2ELi2ELi4ELi2ELb0EEENS1_24CollectiveEpilogueBwdGQAISB_fSE_Li256ELb0ELb1EEENS1_25SingleTileBwdLPTSchedulerILb0ELi128ELb1EEEEEEEEEvNT_6ParamsE)
        /*00d4*/ 	.word	0x00000000


	//----- nvinfo : EIATTR_REGCOUNT
	.align		4
.L_46:
        /*00d8*/ 	.byte	0x04, 0x2f
        /*00da*/ 	.short	(.L_48 - .L_47)
	.align		4
.L_47:
        /*00dc*/ 	.word	index@(_ZN7cutlass13device_kernelIN5flash19enable_sm80_to_sm89INS1_16FlashAttnBwdSm80INS1_25CollectiveMainloopBwdSm80ILi2ELi2EN4cute5tupleIJNS5_1CILi64EEENS7_ILi128EEENS7_ILi96EEEEEENS_6half_tEfNS_4arch4Sm80ELb1ELb0ELb0ELb0ELb0ELb0ELb0ELb0ELi2ELi2ELi4ELi2ELb0EEENS1_24CollectiveEpilogueBwdGQAISB_fSE_Li256ELb0ELb0EEENS1_25SingleTileBwdLPTSchedulerILb0ELi128ELb0EEEEEEEEEvNT_6ParamsE)
        /*00e0*/ 	.word	0x00000004


	//----- nvinfo : EIATTR_FRAME_SIZE
	.align		4
.L_48:
        /*00e4*/ 	.byte	0x04, 0x11
        /*00e6*/ 	.short	(.L_50 - .L_49)
	.align		4
.L_49:
        /*00e8*/ 	.word	index@(_ZN7cutlass13device_kernelIN5flash19enable_sm80_to_sm89INS1_16FlashAttnBwdSm80INS1_25CollectiveMainloopBwdSm80ILi2ELi2EN4cute5tupleIJNS5_1CILi64EEENS7_ILi128EEENS7_ILi96EEEEEENS_6half_tEfNS_4arch4Sm80ELb1ELb0ELb0ELb0ELb0ELb0ELb0ELb0ELi2ELi2ELi4ELi2ELb0EEENS1_24CollectiveEpilogueBwdGQAISB_fSE_Li256ELb0ELb0EEENS1_25SingleTileBwdLPTSchedulerILb0ELi128ELb0EEEEEEEEEvNT_6ParamsE)
        /*00ec*/ 	.word	0x00000000


	//----- nvinfo : EIATTR_REGCOUNT
	.align		4
.L_50:
        /*00f0*/ 	.byte	0x04, 0x2f
        /*00f2*/ 	.short	(.L_52 - .L_51)
	.align		4
.L_51:
        /*00f4*/ 	.word	index@(_ZN7cutlass13device_kernelIN5flash19enable_sm80_to_sm89INS1_16FlashAttnBwdSm80INS1_25CollectiveMainloopBwdSm80ILi2ELi2EN4cute5tupleIJNS5_1CILi64EEENS7_ILi128EEENS7_ILi96EEEEEENS_6half_tEfNS_4arch4Sm80ELb1ELb0ELb0ELb0ELb1ELb0ELb0ELb0ELi2ELi2ELi4ELi2ELb0EEENS1_21CollectiveEpilogueBwdISB_SC_SE_Li256ELb0ELb0ELi2EEENS1_25SingleTileBwdLPTSchedulerILb0ELi128ELb1EEEEEEEEEvNT_6ParamsE)
        /*00f8*/ 	.word	0x00000004


	//----- nvinfo : EIATTR_FRAME_SIZE
	.align		4
.L_52:
        /*00fc*/ 	.byte	0x04, 0x11
        /*00fe*/ 	.short	(.L_54 - .L_53)
	.align		4
.L_53:
        /*0100*/ 	.word	index@(_ZN7cutlass13device_kernelIN5flash19enable_sm80_to_sm89INS1_16FlashAttnBwdSm80INS1_25CollectiveMainloopBwdSm80ILi2ELi2EN4cute5tupleIJNS5_1CILi64EEENS7_ILi128EEENS7_ILi96EEEEEENS_6half_tEfNS_4arch4Sm80ELb1ELb0ELb0ELb0ELb1ELb0ELb0ELb0ELi2ELi2ELi4ELi2ELb0EEENS1_21CollectiveEpilogueBwdISB_SC_SE_Li256ELb0ELb0ELi2EEENS1_25SingleTileBwdLPTSchedulerILb0ELi128ELb1EEEEEEEEEvNT_6ParamsE)
        /*0104*/ 	.word	0x00000000


	//----- nvinfo : EIATTR_REGCOUNT
	.align		4
.L_54:
        /*0108*/ 	.byte	0x04, 0x2f
        /*010a*/ 	.short	(.L_56 - .L_55)
	.align		4
.L_55:
        /*010c*/ 	.word	index@(_ZN7cutlass13device_kernelIN5flash19enable_sm80_to_sm89INS1_16FlashAttnBwdSm80INS1_25CollectiveMainloopBwdSm80ILi2ELi2EN4cute5tupleIJNS5_1CILi64EEENS7_ILi128EEENS7_ILi96EEEEEENS_6half_tEfNS_4arch4Sm80ELb1ELb0ELb0ELb0ELb0ELb0ELb0ELb0ELi2ELi2ELi4ELi2ELb0EEENS1_21CollectiveEpilogueBwdISB_SC_SE_Li256ELb0ELb0ELi2EEENS1_25SingleTileBwdLPTSchedulerILb0ELi128ELb0EEEEEEEEEvNT_6ParamsE)
        /*0110*/ 	.word	0x00000004


	//----- nvinfo : EIATTR_FRAME_SIZE
	.align		4
.L_56:
        /*0114*/ 	.byte	0x04, 0x11
        /*0116*/ 	.short	(.L_58 - .L_57)
	.align		4
.L_57:
        /*0118*/ 	.word	index@(_ZN7cutlass13device_kernelIN5flash19enable_sm80_to_sm89INS1_16FlashAttnBwdSm80INS1_25CollectiveMainloopBwdSm80ILi2ELi2EN4cute5tupleIJNS5_1CILi64EEENS7_ILi128EEENS7_ILi96EEEEEENS_6half_tEfNS_4arch4Sm80ELb1ELb0ELb0ELb0ELb0ELb0ELb0ELb0ELi2ELi2ELi4ELi2ELb0EEENS1_21CollectiveEpilogueBwdISB_SC_SE_Li256ELb0ELb0ELi2EEENS1_25SingleTileBwdLPTSchedulerILb0ELi128ELb0EEEEEEEEEvNT_6ParamsE)
        /*011c*/ 	.word	0x00000000


	//----- nvinfo : EIATTR_REGCOUNT
	.align		4
.L_58:
        /*0120*/ 	.byte	0x04, 0x2f
        /*0122*/ 	.short	(.L_60 - .L_59)
	.align		4
.L_59:
        /*0124*/ 	.word	index@(_ZN7cutlass13device_kernelIN5flash19enable_sm80_to_sm89INS1_16FlashAttnBwdSm80INS1_25CollectiveMainloopBwdSm80ILi2ELi2EN4cute5tupleIJNS5_1CILi64EEENS7_ILi128EEENS7_ILi96EEEEEENS_6half_tEfNS_4arch4Sm80ELb0ELb1ELb0ELb1ELb1ELb0ELb0ELb0ELi2ELi2ELi4ELi2ELb0EEENS1_24CollectiveEpilogueBwdGQAISB_fSE_Li256ELb1ELb1EEENS1_19SingleTileSchedulerILb1ELb0ELb0ELi128EEEEEEEEEvNT_6ParamsE)
        /*0128*/ 	.word	0x00000004


	//----- nvinfo : EIATTR_FRAME_SIZE
	.align		4
.L_60:
        /*012c*/ 	.byte	0x04, 0x11
        /*012e*/ 	.short	(.L_62 - .L_61)
	.align		4
.L_61:
        /*0130*/ 	.word	index@(_ZN7cutlass13device_kernelIN5flash19enable_sm80_to_sm89INS1_16FlashAttnBwdSm80INS1_25CollectiveMainloopBwdSm80ILi2ELi2EN4cute5tupleIJNS5_1CILi64EEENS7_ILi128EEENS7_ILi96EEEEEENS_6half_tEfNS_4arch4Sm80ELb0ELb1ELb0ELb1ELb1ELb0ELb0ELb0ELi2ELi2ELi4ELi2ELb0EEENS1_24CollectiveEpilogueBwdGQAISB_fSE_Li256ELb1ELb1EEENS1_19SingleTileSchedulerILb1ELb0ELb0ELi128EEEEEEEEEvNT_6ParamsE)
        /*0134*/ 	.word	0x00000000


	//----- nvinfo : EIATTR_REGCOUNT
	.align		4
.L_62:
        /*0138*/ 	.byte	0x04, 0x2f
        /*013a*/ 	.short	(.L_64 - .L_63)
	.align		4
.L_63:
        /*013c*/ 	.word	index@(_ZN7cutlass13device_kernelIN5flash19enable_sm80_to_sm89INS1_16FlashAttnBwdSm80INS1_25CollectiveMainloopBwdSm80ILi2ELi2EN4cute5tupleIJNS5_1CILi64EEENS7_ILi128EEENS7_ILi96EEEEEENS_6half_tEfNS_4arch4Sm80ELb0ELb1ELb0ELb1ELb0ELb0ELb0ELb0ELi2ELi2ELi4ELi2ELb0EEENS1_24CollectiveEpilogueBwdGQAISB_fSE_Li256ELb1ELb0EEENS1_19SingleTileSchedulerILb1ELb0ELb0ELi128EEEEEEEEEvNT_6ParamsE)
        /*0140*/ 	.word	0x00000004


	//----- nvinfo : EIATTR_FRAME_SIZE
	.align		4
.L_64:
        /*0144*/ 	.byte	0x04, 0x11
        /*0146*/ 	.short	(.L_66 - .L_65)
	.align		4
.L_65:
        /*0148*/ 	.word	index@(_ZN7cutlass13device_kernelIN5flash19enable_sm80_to_sm89INS1_16FlashAttnBwdSm80INS1_25CollectiveMainloopBwdSm80ILi2ELi2EN4cute5tupleIJNS5_1CILi64EEENS7_ILi128EEENS7_ILi96EEEEEENS_6half_tEfNS_4arch4Sm80ELb0ELb1ELb0ELb1ELb0ELb0ELb0ELb0ELi2ELi2ELi4ELi2ELb0EEENS1_24CollectiveEpilogueBwdGQAISB_fSE_Li256ELb1ELb0EEENS1_19SingleTileSchedulerILb1ELb0ELb0ELi128EEEEEEEEEvNT_6ParamsE)
        /*014c*/ 	.word	0x00000000


	//----- nvinfo : EIATTR_REGCOUNT
	.align		4
.L_66:
        /*0150*/ 	.byte	0x04, 0x2f
        /*0152*/ 	.short	(.L_68 - .L_67)
	.align		4
.L_67:
        /*0154*/ 	.word	index@(_ZN7cutlass13device_kernelIN5flash19enable_sm80_to_sm89INS1_16FlashAttnBwdSm80INS1_25CollectiveMainloopBwdSm80ILi2ELi2EN4cute5tupleIJNS5_1CILi64EEENS7_ILi128EEENS7_ILi96EEEEEENS_6half_tEfNS_4arch4Sm80ELb0ELb1ELb0ELb1ELb1ELb0ELb0ELb0ELi2ELi2ELi4ELi2ELb0EEENS1_21CollectiveEpilogueBwdISB_SC_SE_Li256ELb1ELb0ELi2EEENS1_19SingleTileSchedulerILb1ELb0ELb0ELi128EEEEEEEEEvNT_6ParamsE)
        /*0158*/ 	.word	0x00000004


	//----- nvinfo : EIATTR_FRAME_SIZE
	.align		4
.L_68:
        /*015c*/ 	.byte	0x04, 0x11
        /*015e*/ 	.short	(.L_70 - .L_69)
	.align		4
.L_69:
        /*0160*/ 	.word	index@(_ZN7cutlass13device_kernelIN5flash19enable_sm80_to_sm89INS1_16FlashAttnBwdSm80INS1_25CollectiveMainloopBwdSm80ILi2ELi2EN4cute5tupleIJNS5_1CILi64EEENS7_ILi128EEENS7_ILi96EEEEEENS_6half_tEfNS_4arch4Sm80ELb0ELb1ELb0ELb1ELb1ELb0ELb0ELb0ELi2ELi2ELi4ELi2ELb0EEENS1_21CollectiveEpilogueBwdISB_SC_SE_Li256ELb1ELb0ELi2EEENS1_19SingleTileSchedulerILb1ELb0ELb0ELi128EEEEEEEEEvNT_6ParamsE)
        /*0164*/ 	.word	0x00000000


	//----- nvinfo : EIATTR_REGCOUNT
	.align		4
.L_70:
        /*0168*/ 	.byte	0x04, 0x2f
        /*016a*/ 	.short	(.L_72 - .L_71)
	.align		4
.L_71:
        /*016c*/ 	.word	index@(_ZN7cutlass13device_kernelIN5flash19enable_sm80_to_sm89INS1_16FlashAttnBwdSm80INS1_25CollectiveMainloopBwdSm80ILi2ELi2EN4cute5tupleIJNS5_1CILi64EEENS7_ILi128EEENS7_ILi96EEEEEENS_6half_tEfNS_4arch4Sm80ELb0ELb1ELb0ELb1ELb0ELb0ELb0ELb0ELi2ELi2ELi4ELi2ELb0EEENS1_21CollectiveEpilogueBwdISB_SC_SE_Li256ELb1ELb0ELi2EEENS1_19SingleTileSchedulerILb1ELb0ELb0ELi128EEEEEEEEEvNT_6ParamsE)
        /*0170*/ 	.word	0x00000004


	//----- nvinfo : EIATTR_FRAME_SIZE
	.align		4
.L_72:
        /*0174*/ 	.byte	0x04, 0x11
        /*0176*/ 	.short	(.L_74 - .L_73)
	.align		4
.L_73:
        /*0178*/ 	.word	index@(_ZN7cutlass13device_kernelIN5flash19enable_sm80_to_sm89INS1_16FlashAttnBwdSm80INS1_25CollectiveMainloopBwdSm80ILi2ELi2EN4cute5tupleIJNS5_1CILi64EEENS7_ILi128EEENS7_ILi96EEEEEENS_6half_tEfNS_4arch4Sm80ELb0ELb1ELb0ELb1ELb0ELb0ELb0ELb0ELi2ELi2ELi4ELi2ELb0EEENS1_21CollectiveEpilogueBwdISB_SC_SE_Li256ELb1ELb0ELi2EEENS1_19SingleTileSchedulerILb1ELb0ELb0ELi128EEEEEEEEEvNT_6ParamsE)
        /*017c*/ 	.word	0x00000000


	//----- nvinfo : EIATTR_REGCOUNT
	.align		4
.L_74:
        /*0180*/ 	.byte	0x04, 0x2f
        /*0182*/ 	.short	(.L_76 - .L_75)
	.align		4
.L_75:
        /*0184*/ 	.word	index@(_ZN7cutlass13device_kernelIN5flash19enable_sm80_to_sm89INS1_16FlashAttnBwdSm80INS1_25CollectiveMainloopBwdSm80ILi2ELi2EN4cute5tupleIJNS5_1CILi64EEENS7_ILi128EEENS7_ILi96EEEEEENS_6half_tEfNS_4arch4Sm80ELb0ELb1ELb0ELb0ELb1ELb0ELb0ELb0ELi2ELi2ELi4ELi2ELb0EEENS1_24CollectiveEpilogueBwdGQAISB_fSE_Li256ELb0ELb1EEENS1_19SingleTileSchedulerILb0ELb0ELb0ELi128EEEEEEEEEvNT_6ParamsE)
        /*0188*/ 	.word	0x00000004


	//----- nvinfo : EIATTR_FRAME_SIZE
	.align		4
.L_76:
        /*018c*/ 	.byte	0x04, 0x11
        /*018e*/ 	.short	(.L_78 - .L_77)
	.align		4
.L_77:
        /*0190*/ 	.word	index@(_ZN7cutlass13device_kernelIN5flash19enable_sm80_to_sm89INS1_16FlashAttnBwdSm80INS1_25CollectiveMainloopBwdSm80ILi2ELi2EN4cute5tupleIJNS5_1CILi64EEENS7_ILi128EEENS7_ILi96EEEEEENS_6half_tEfNS_4arch4Sm80ELb0ELb1ELb0ELb0ELb1ELb0ELb0ELb0ELi2ELi2ELi4ELi2ELb0EEENS1_24CollectiveEpilogueBwdGQAISB_fSE_Li256ELb0ELb1EEENS1_19SingleTileSchedulerILb0ELb0ELb0ELi128EEEEEEEEEvNT_6ParamsE)
        /*0194*/ 	.word	0x00000000


	//----- nvinfo : EIATTR_REGCOUNT
	.align		4
.L_78:
        /*0198*/ 	.byte	0x04, 0x2f
        /*019a*/ 	.short	(.L_80 - .L_79)
	.align		4
.L_79:
        /*019c*/ 	.word	index@(_ZN7cutlass13device_kernelIN5flash19enable_sm80_to_sm89INS1_16FlashAttnBwdSm80INS1_25CollectiveMainloopBwdSm80ILi2ELi2EN4cute5tupleIJNS5_1CILi64EEENS7_ILi128EEENS7_ILi96EEEEEENS_6half_tEfNS_4arch4Sm80ELb0ELb1ELb0ELb0ELb0ELb0ELb0ELb0ELi2ELi2ELi4ELi2ELb0EEENS1_24CollectiveEpilogueBwdGQAISB_fSE_Li256ELb0ELb0EEENS1_19SingleTileSchedulerILb0ELb0ELb0ELi128EEEEEEEEEvNT_6ParamsE)
        /*01a0*/ 	.word	0x00000004


	//----- nvinfo : EIATTR_FRAME_SIZE
	.align		4
.L_80:
        /*01a4*/ 	.byte	0x04, 0x11
        /*01a6*/ 	.short	(.L_82 - .L_81)
	.align		4
.L_81:
        /*01a8*/ 	.word	index@(_ZN7cutlass13device_kernelIN5flash19enable_sm80_to_sm89INS1_16FlashAttnBwdSm80INS1_25CollectiveMainloopBwdSm80ILi2ELi2EN4cute5tupleIJNS5_1CILi64EEENS7_ILi128EEENS7_ILi96EEEEEENS_6half_tEfNS_4arch4Sm80ELb0ELb1ELb0ELb0ELb0ELb0ELb0ELb0ELi2ELi2ELi4ELi2ELb0EEENS1_24CollectiveEpilogueBwdGQAISB_fSE_Li256ELb0ELb0EEENS1_19SingleTileSchedulerILb0ELb0ELb0ELi128EEEEEEEEEvNT_6ParamsE)
        /*01ac*/ 	.word	0x00000000


	//----- nvinfo : EIATTR_REGCOUNT
	.align		4
.L_82:
        /*01b0*/ 	.byte	0x04, 0x2f
        /*01b2*/ 	.short	(.L_84 - .L_83)
	.align		4
.L_83:
        /*01b4*/ 	.word	index@(_ZN7cutlass13device_kernelIN5flash19enable_sm80_to_sm89INS1_16FlashAttnBwdSm80INS1_25CollectiveMainloopBwdSm80ILi2ELi2EN4cute5tupleIJNS5_1CILi64EEENS7_ILi128EEENS7_ILi96EEEEEENS_6half_tEfNS_4arch4Sm80ELb0ELb1ELb0ELb0ELb1ELb0ELb0ELb0ELi2ELi2ELi4ELi2ELb0EEENS1_21CollectiveEpilogueBwdISB_SC_SE_Li256ELb0ELb0ELi2EEENS1_19SingleTileSchedulerILb0ELb0ELb0ELi128EEEEEEEEEvNT_6ParamsE)
        /*01b8*/ 	.word	0x00000004


	//----- nvinfo : EIATTR_FRAME_SIZE
	.align		4
.L_84:
        /*01bc*/ 	.byte	0x04, 0x11
        /*01be*/ 	.short	(.L_86 - .L_85)
	.align		4
.L_85:
        /*01c0*/ 	.word	index@(_ZN7cutlass13device_kernelIN5flash19enable_sm80_to_sm89INS1_16FlashAttnBwdSm80INS1_25CollectiveMainloopBwdSm80ILi2ELi2EN4cute5tupleIJNS5_1CILi64EEENS7_ILi128EEENS7_ILi96EEEEEENS_6half_tEfNS_4arch4Sm80ELb0ELb1ELb0ELb0ELb1ELb0ELb0ELb0ELi2ELi2ELi4ELi2ELb0EEENS1_21CollectiveEpilogueBwdISB_SC_SE_Li256ELb0ELb0ELi2EEENS1_19SingleTileSchedulerILb0ELb0ELb0ELi128EEEEEEEEEvNT_6ParamsE)
        /*01c4*/ 	.word	0x00000000


	//----- nvinfo : EIATTR_REGCOUNT
	.align		4
.L_86:
        /*01c8*/ 	.byte	0x04, 0x2f
        /*01ca*/ 	.short	(.L_88 - .L_87)
	.align		4
.L_87:
        /*01cc*/ 	.word	index@(_ZN7cutlass13device_kernelIN5flash19enable_sm80_to_sm89INS1_16FlashAttnBwdSm80INS1_25CollectiveMainloopBwdSm80ILi2ELi2EN4cute5tupleIJNS5_1CILi64EEENS7_ILi128EEENS7_ILi96EEEEEENS_6half_tEfNS_4arch4Sm80ELb0ELb1ELb0ELb0ELb0ELb0ELb0ELb0ELi2ELi2ELi4ELi2ELb0EEENS1_21CollectiveEpilogueBwdISB_SC_SE_Li256ELb0ELb0ELi2EEENS1_19SingleTileSchedulerILb0ELb0ELb0ELi128EEEEEEEEEvNT_6ParamsE)
        /*01d0*/ 	.word	0x00000004


	//----- nvinfo : EIATTR_FRAME_SIZE
	.align		4
.L_88:
        /*01d4*/ 	.byte	0x04, 0x11
        /*01d6*/ 	.short	(.L_90 - .L_89)
	.align		4
.L_89:
        /*01d8*/ 	.word	index@(_ZN7cutlass13device_kernelIN5flash19enable_sm80_to_sm89INS1_16FlashAttnBwdSm80INS1_25CollectiveMainloopBwdSm80ILi2ELi2EN4cute5tupleIJNS5_1CILi64EEENS7_ILi128EEENS7_ILi96EEEEEENS_6half_tEfNS_4arch4Sm80ELb0ELb1ELb0ELb0ELb0ELb0ELb0ELb0ELi2ELi2ELi4ELi2ELb0EEENS1_21CollectiveEpilogueBwdISB_SC_SE_Li256ELb0ELb0ELi2EEENS1_19SingleTileSchedulerILb0ELb0ELb0ELi128EEEEEEEEEvNT_6ParamsE)
        /*01dc*/ 	.word	0x00000000


	//----- nvinfo : EIATTR_REGCOUNT
	.align		4
.L_90:
        /*01e0*/ 	.byte	0x04, 0x2f
        /*01e2*/ 	.short	(.L_92 - .L_91)
	.align		4
.L_91:
        /*01e4*/ 	.word	index@(_ZN7cutlass13device_kernelIN5flash19enable_sm80_to_sm89INS1_16FlashAttnBwdSm80INS1_25CollectiveMainloopBwdSm80ILi2ELi2EN4cute5tupleIJNS5_1CILi64EEENS7_ILi128EEENS7_ILi96EEEEEENS_6half_tEfNS_4arch4Sm80ELb0ELb0ELb0ELb1ELb1ELb0ELb0ELb0ELi2ELi2ELi4ELi2ELb0EEENS1_24CollectiveEpilogueBwdGQAISB_fSE_Li256ELb1ELb1EEENS1_19SingleTileSchedulerILb1ELb0ELb0ELi128EEEEEEEEEvNT_6ParamsE)
        /*01e8*/ 	.word	0x00000004


	//----- nvinfo : EIATTR_FRAME_SIZE
	.align		4
.L_92:
        /*01ec*/ 	.byte	0x04, 0x11
        /*01ee*/ 	.short	(.L_94 - .L_93)
	.align		4
.L_93:
        /*01f0*/ 	.word	index@(_ZN7cutlass13device_kernelIN5flash19enable_sm80_to_sm89INS1_16FlashAttnBwdSm80INS1_25CollectiveMainloopBwdSm80ILi2ELi2EN4cute5tupleIJNS5_1CILi64EEENS7_ILi128EEENS7_ILi96EEEEEENS_6half_tEfNS_4arch4Sm80ELb0ELb0ELb0ELb1ELb1ELb0ELb0ELb0ELi2ELi2ELi4ELi2ELb0EEENS1_24CollectiveEpilogueBwdGQAISB_fSE_Li256ELb1ELb1EEENS1_19SingleTileSchedulerILb1ELb0ELb0ELi128EEEEEEEEEvNT_6ParamsE)
        /*01f4*/ 	.word	0x00000000


	//----- nvinfo : EIATTR_REGCOUNT
	.align		4
.L_94:
        /*01f8*/ 	.byte	0x04, 0x2f
        /*01fa*/ 	.short	(.L_96 - .L_95)
	.align		4
.L_95:
        /*01fc*/ 	.word	index@(_ZN7cutlass13device_kernelIN5flash19enable_sm80_to_sm89INS1_16FlashAttnBwdSm80INS1_25CollectiveMainloopBwdSm80ILi2ELi2EN4cute5tupleIJNS5_1CILi64EEENS7_ILi128EEENS7_ILi96EEEEEENS_6half_tEfNS_4arch4Sm80ELb0ELb0ELb0ELb1ELb0ELb0ELb0ELb0ELi2ELi2ELi4ELi2ELb0EEENS1_24CollectiveEpilogueBwdGQAISB_fSE_Li256ELb1ELb0EEENS1_19SingleTileSchedulerILb1ELb0ELb0ELi128EEEEEEEEEvNT_6ParamsE)
        /*0200*/ 	.word	0x00000004


	//----- nvinfo : EIATTR_FRAME_SIZE
	.align		4
.L_96:
        /*0204*/ 	.byte	0x04, 0x11
        /*0206*/ 	.short	(.L_98 - .L_97)
	.align		4
.L_97:
        /*0208*/ 	.word	index@(_ZN7cutlass13device_kernelIN5flash19enable_sm80_to_sm89INS1_16FlashAttnBwdSm80INS1_25CollectiveMainloopBwdSm80ILi2ELi2EN4cute5tupleIJNS5_1CILi64EEENS7_ILi128EEENS7_ILi96EEEEEENS_6half_tEfNS_4arch4Sm80ELb0ELb0ELb0ELb1ELb0ELb0ELb0ELb0ELi2ELi2ELi4ELi2ELb0EEENS1_24CollectiveEpilogueBwdGQAISB_fSE_Li256ELb1ELb0EEENS1_19SingleTileSchedulerILb1ELb0ELb0ELi128EEEEEEEEEvNT_6ParamsE)
        /*020c*/ 	.word	0x00000000


	//----- nvinfo : EIATTR_REGCOUNT
	.align		4
.L_98:
        /*0210*/ 	.byte	0x04, 0x2f
        /*0212*/ 	.short	(.L_100 - .L_99)
	.align		4
.L_99:
        /*0214*/ 	.word	index@(_ZN7cutlass13device_kernelIN5flash19enable_sm80_to_sm89INS1_16FlashAttnBwdSm80INS1_25CollectiveMainloopBwdSm80ILi2ELi2EN4cute5tupleIJNS5_1CILi64EEENS7_ILi128EEENS7_ILi96EEEEEENS_6half_tEfNS_4arch4Sm80ELb0ELb0ELb0ELb1ELb1ELb0ELb0ELb0ELi2ELi2ELi4ELi2ELb0EEENS1_21CollectiveEpilogueBwdISB_SC_SE_Li256ELb1ELb0ELi2EEENS1_19SingleTileSchedulerILb1ELb0ELb0ELi128EEEEEEEEEvNT_6ParamsE)
        /*0218*/ 	.word	0x00000004


	//----- nvinfo : EIATTR_FRAME_SIZE
	.align		4
.L_100:
        /*021c*/ 	.byte	0x04, 0x11
        /*021e*/ 	.short	(.L_102 - .L_101)
	.align		4
.L_101:
        /*0220*/ 	.word	index@(_ZN7cutlass13device_kernelIN5flash19enable_sm80_to_sm89INS1_16FlashAttnBwdSm80INS1_25CollectiveMainloopBwdSm80ILi2ELi2EN4cute5tupleIJNS5_1CILi64EEENS7_ILi128EEENS7_ILi96EEEEEENS_6half_tEfNS_4arch4Sm80ELb0ELb0ELb0ELb1ELb1ELb0ELb0ELb0ELi2ELi2ELi4ELi2ELb0EEENS1_21CollectiveEpilogueBwdISB_SC_SE_Li256ELb1ELb0ELi2EEENS1_19SingleTileSchedulerILb1ELb0ELb0ELi128EEEEEEEEEvNT_6ParamsE)
        /*0224*/ 	.word	0x00000000


	//----- nvinfo : EIATTR_REGCOUNT
	.align		4
.L_102:
        /*0228*/ 	.byte	0x04, 0x2f
        /*022a*/ 	.short	(.L_104 - .L_103)
	.align		4
.L_103:
        /*022c*/ 	.word	index@(_ZN7cutlass13device_kernelIN5flash19enable_sm80_to_sm89INS1_16FlashAttnBwdSm80INS1_25CollectiveMainloopBwdSm80ILi2ELi2EN4cute5tupleIJNS5_1CILi64EEENS7_ILi128EEENS7_ILi96EEEEEENS_6half_tEfNS_4arch4Sm80ELb0ELb0ELb0ELb1ELb0ELb0ELb0ELb0ELi2ELi2ELi4ELi2ELb0EEENS1_21CollectiveEpilogueBwdISB_SC_SE_Li256ELb1ELb0ELi2EEENS1_19SingleTileSchedulerILb1ELb0ELb0ELi128EEEEEEEEEvNT_6ParamsE)
        /*0230*/ 	.word	0x00000004


	//----- nvinfo : EIATTR_FRAME_SIZE
	.align		4
.L_104:
        /*0234*/ 	.byte	0x04, 0x11
        /*0236*/ 	.short	(.L_106 - .L_105)
	.align		4
.L_105:
        /*0238*/ 	.word	index@(_ZN7cutlass13device_kernelIN5flash19enable_sm80_to_sm89INS1_16FlashAttnBwdSm80INS1_25CollectiveMainloopBwdSm80ILi2ELi2EN4cute5tupleIJNS5_1CILi64EEENS7_ILi128EEENS7_ILi96EEEEEENS_6half_tEfNS_4arch4Sm80ELb0ELb0ELb0ELb1ELb0ELb0ELb0ELb0ELi2ELi2ELi4ELi2ELb0EEENS1_21CollectiveEpilogueBwdISB_SC_SE_Li256ELb1ELb0ELi2EEENS1_19SingleTileSchedulerILb1ELb0ELb0ELi128EEEEEEEEEvNT_6ParamsE)
        /*023c*/ 	.word	0x00000000


	//----- nvinfo : EIATTR_REGCOUNT
	.align		4
.L_106:
        /*0240*/ 	.byte	0x04, 0x2f
        /*0242*/ 	.short	(.L_108 - .L_107)
	.align		4
.L_107:
        /*0244*/ 	.word	index@(_ZN7cutlass13device_kernelIN5flash19enable_sm80_to_sm89INS1_16FlashAttnBwdSm80INS1_25CollectiveMainloopBwdSm80ILi2ELi2EN4cute5tupleIJNS5_1CILi64EEENS7_ILi128EEENS7_ILi96EEEEEENS_6half_tEfNS_4arch4Sm80ELb0ELb0ELb0ELb0ELb1ELb0ELb0ELb0ELi2ELi2ELi4ELi2ELb0EEENS1_24CollectiveEpilogueBwdGQAISB_fSE_Li256ELb0ELb1EEENS1_19SingleTileSchedulerILb0ELb0ELb0ELi128EEEEEEEEEvNT_6ParamsE)
        /*0248*/ 	.word	0x00000004


	//----- nvinfo : EIATTR_FRAME_SIZE
	.align		4
.L_108:
        /*024c*/ 	.byte	0x04, 0x11
        /*024e*/ 	.short	(.L_110 - .L_109)
	.align		4
.L_109:
        /*0250*/ 	.word	index@(_ZN7cutlass13device_kernelIN5flash19enable_sm80_to_sm89INS1_16FlashAttnBwdSm80INS1_25CollectiveMainloopBwdSm80ILi2ELi2EN4cute5tupleIJNS5_1CILi64EEENS7_ILi128EEENS7_ILi96EEEEEENS_6half_tEfNS_4arch4Sm80ELb0ELb0ELb0ELb0ELb1ELb0ELb0ELb0ELi2ELi2ELi4ELi2ELb0EEENS1_24CollectiveEpilogueBwdGQAISB_fSE_Li256ELb0ELb1EEENS1_19SingleTileSchedulerILb0ELb0ELb0ELi128EEEEEEEEEvNT_6ParamsE)
        /*0254*/ 	.word	0x00000000


	//----- nvinfo : EIATTR_REGCOUNT
	.align		4
.L_110:
        /*0258*/ 	.byte	0x04, 0x2f
        /*025a*/ 	.short	(.L_112 - .L_111)
	.align		4
.L_111:
        /*025c*/ 	.word	index@(_ZN7cutlass13device_kernelIN5flash19enable_sm80_to_sm89INS1_16FlashAttnBwdSm80INS1_25CollectiveMainloopBwdSm80ILi2ELi2EN4cute5tupleIJNS5_1CILi64EEENS7_ILi128EEENS7_ILi96EEEEEENS_6half_tEfNS_4arch4Sm80ELb0ELb0ELb0ELb0ELb0ELb0ELb0ELb0ELi2ELi2ELi4ELi2ELb0EEENS1_24CollectiveEpilogueBwdGQAISB_fSE_Li256ELb0ELb0EEENS1_19SingleTileSchedulerILb0ELb0ELb0ELi128EEEEEEEEEvNT_6ParamsE)
        /*0260*/ 	.word	0x00000004


	//----- nvinfo : EIATTR_FRAME_SIZE
	.align		4
.L_112:
        /*0264*/ 	.byte	0x04, 0x11
        /*0266*/ 	.short	(.L_114 - .L_113)
	.align		4
.L_113:
        /*0268*/ 	.word	index@(_ZN7cutlass13device_kernelIN5flash19enable_sm80_to_sm89INS1_16FlashAttnBwdSm80INS1_25CollectiveMainloopBwdSm80ILi2ELi2EN4cute5tupleIJNS5_1CILi64EEENS7_ILi128EEENS7_ILi96EEEEEENS_6half_tEfNS_4arch4Sm80ELb0ELb0ELb0ELb0ELb0ELb0ELb0ELb0ELi2ELi2ELi4ELi2ELb0EEENS1_24CollectiveEpilogueBwdGQAISB_fSE_Li256ELb0ELb0EEENS1_19SingleTileSchedulerILb0ELb0ELb0ELi128EEEEEEEEEvNT_6ParamsE)
        /*026c*/ 	.word	0x00000000


	//----- nvinfo : EIATTR_REGCOUNT
	.align		4
.L_114:
        /*0270*/ 	.byte	0x04, 0x2f
        /*0272*/ 	.short	(.L_116 - .L_115)
	.align		4
.L_115:
        /*0274*/ 	.word	index@(_ZN7cutlass13device_kernelIN5flash19enable_sm80_to_sm89INS1_16FlashAttnBwdSm80INS1_25CollectiveMainloopBwdSm80ILi2ELi2EN4cute5tupleIJNS5_1CILi64EEENS7_ILi128EEENS7_ILi96EEEEEENS_6half_tEfNS_4arch4Sm80ELb0ELb0ELb0ELb0ELb1ELb0ELb0ELb0ELi2ELi2ELi4ELi2ELb0EEENS1_21CollectiveEpilogueBwdISB_SC_SE_Li256ELb0ELb0ELi2EEENS1_19SingleTileSchedulerILb0ELb0ELb0ELi128EEEEEEEEEvNT_6ParamsE)
        /*0278*/ 	.word	0x00000004


	//----- nvinfo : EIATTR_FRAME_SIZE
	.align		4
.L_116:
        /*027c*/ 	.byte	0x04, 0x11
        /*027e*/ 	.short	(.L_118 - .L_117)
	.align		4
.L_117:
        /*0280*/ 	.word	index@(_ZN7cutlass13device_kernelIN5flash19enable_sm80_to_sm89INS1_16FlashAttnBwdSm80INS1_25CollectiveMainloopBwdSm80ILi2ELi2EN4cute5tupleIJNS5_1CILi64EEENS7_ILi128EEENS7_ILi96EEEEEENS_6half_tEfNS_4arch4Sm80ELb0ELb0ELb0ELb0ELb1ELb0ELb0ELb0ELi2ELi2ELi4ELi2ELb0EEENS1_21CollectiveEpilogueBwdISB_SC_SE_Li256ELb0ELb0ELi2EEENS1_19SingleTileSchedulerILb0ELb0ELb0ELi128EEEEEEEEEvNT_6ParamsE)
        /*0284*/ 	.word	0x00000000


	//----- nvinfo : EIATTR_REGCOUNT
	.align		4
.L_118:
        /*0288*/ 	.byte	0x04, 0x2f
        /*028a*/ 	.short	(.L_120 - .L_119)
	.align		4
.L_119:
        /*028c*/ 	.word	index@(_ZN7cutlass13device_kernelIN5flash19enable_sm80_to_sm89INS1_16FlashAttnBwdSm80INS1_25CollectiveMainloopBwdSm80ILi2ELi2EN4cute5tupleIJNS5_1CILi64EEENS7_ILi128EEENS7_ILi96EEEEEENS_6half_tEfNS_4arch4Sm80ELb0ELb0ELb0ELb0ELb0ELb0ELb0ELb0ELi2ELi2ELi4ELi2ELb0EEENS1_21CollectiveEpilogueBwdISB_SC_SE_Li256ELb0ELb0ELi2EEENS1_19SingleTileSchedulerILb0ELb0ELb0ELi128EEEEEEEEEvNT_6ParamsE)
        /*0290*/ 	.word	0x00000004


	//----- nvinfo : EIATTR_FRAME_SIZE
	.align		4
.L_120:
        /*0294*/ 	.byte	0x04, 0x11
        /*0296*/ 	.short	(.L_122 - .L_121)
	.align		4
.L_121:
        /*0298*/ 	.word	index@(_ZN7cutlass13device_kernelIN5flash19enable_sm80_to_sm89INS1_16FlashAttnBwdSm80INS1_25CollectiveMainloopBwdSm80ILi2ELi2EN4cute5tupleIJNS5_1CILi64EEENS7_ILi128EEENS7_ILi96EEEEEENS_6half_tEfNS_4arch4Sm80ELb0ELb0ELb0ELb0ELb0ELb0ELb0ELb0ELi2ELi2ELi4ELi2ELb0EEENS1_21CollectiveEpilogueBwdISB_SC_SE_Li256ELb0ELb0ELi2EEENS1_19SingleTileSchedulerILb0ELb0ELb0ELi128EEEEEEEEEvNT_6ParamsE)
        /*029c*/ 	.word	0x00000000


	//----- nvinfo : EIATTR_REGCOUNT
	.align		4
.L_122:
        /*02a0*/ 	.byte	0x04, 0x2f
        /*02a2*/ 	.short	(.L_124 - .L_123)
	.align		4
.L_123:
        /*02a4*/ 	.word	index@(_ZN7cutlass13device_kernelIN5flash19enable_sm80_to_sm89INS1_16FlashAttnBwdSm80INS1_25CollectiveMainloopBwdSm80ILi2ELi1EN4cute5tupleIJNS5_1CILi64EEENS7_ILi128EEENS7_ILi96EEEEEENS_6half_tEfNS_4arch4Sm80ELb1ELb0ELb0ELb1ELb1ELb0ELb0ELb0ELi2ELi2ELi4ELi2ELb1EEENS1_24CollectiveEpilogueBwdGQAISB_fSE_Li256ELb1ELb1EEENS1_25SingleTileBwdLPTSchedulerILb1ELi128ELb1EEEEEEEEEvNT_6ParamsE)
        /*02a8*/ 	.word	0x00000004


	//----- nvinfo : EIATTR_FRAME_SIZE
	.align		4
.L_124:
        /*02ac*/ 	.byte	0x04, 0x11
        /*02ae*/ 	.short	(.L_126 - .L_125)
	.align		4
.L_125:
        /*02b0*/ 	.word	index@(_ZN7cutlass13device_kernelIN5flash19enable_sm80_to_sm89INS1_16FlashAttnBwdSm80INS1_25CollectiveMainloopBwdSm80ILi2ELi1EN4cute5tupleIJNS5_1CILi64EEENS7_ILi128EEENS7_ILi96EEEEEENS_6half_tEfNS_4arch4Sm80ELb1ELb0ELb0ELb1ELb1ELb0ELb0ELb0ELi2ELi2ELi4ELi2ELb1EEENS1_24CollectiveEpilogueBwdGQAISB_fSE_Li256ELb1ELb1EEENS1_25SingleTileBwdLPTSchedulerILb1ELi128ELb1EEEEEEEEEvNT_6ParamsE)
        /*02b4*/ 	.word	0x00000000


	//----- nvinfo : EIATTR_REGCOUNT
	.align		4
.L_126:
        /*02b8*/ 	.byte	0x04, 0x2f
        /*02ba*/ 	.short	(.L_128 - .L_127)
	.align		4
.L_127:
        /*02bc*/ 	.word	index@(_ZN7cutlass13device_kernelIN5flash19enable_sm80_to_sm89INS1_16FlashAttnBwdSm80INS1_25CollectiveMainloopBwdSm80ILi2ELi1EN4cute5tupleIJNS5_1CILi64EEENS7_ILi128EEENS7_ILi96EEEEEENS_6half_tEfNS_4arch4Sm80ELb1ELb0ELb0ELb1ELb0ELb0ELb0ELb0ELi2ELi2ELi4ELi2ELb1EEENS1_24CollectiveEpilogueBwdGQAISB_fSE_Li256ELb1ELb0EEENS1_25SingleTileBwdLPTSchedulerILb1ELi128ELb0EEEEEEEEEvNT_6ParamsE)
        /*02c0*/ 	.word	0x00000004


	//----- nvinfo : EIATTR_FRAME_SIZE
	.align		4
.L_128:
        /*02c4*/ 	.byte	0x04, 0x11
        /*02c6*/ 	.short	(.L_130 - .L_129)
	.align		4
.L_129:
        /*02c8*/ 	.word	index@(_ZN7cutlass13device_kernelIN5flash19enable_sm80_to_sm89INS1_16FlashAttnBwdSm80INS1_25CollectiveMainloopBwdSm80ILi2ELi1EN4cute5tupleIJNS5_1CILi64EEENS7_ILi128EEENS7_ILi96EEEEEENS_6half_tEfNS_4arch4Sm80ELb1ELb0ELb0ELb1ELb0ELb0ELb0ELb0ELi2ELi2ELi4ELi2ELb1EEENS1_24CollectiveEpilogueBwdGQAISB_fSE_Li256ELb1ELb0EEENS1_25SingleTileBwdLPTSchedulerILb1ELi128ELb0EEEEEEEEEvNT_6ParamsE)
        /*02cc*/ 	.word	0x00000000


	//----- nvinfo : EIATTR_REGCOUNT
	.align		4
.L_130:
        /*02d0*/ 	.byte	0x04, 0x2f
        /*02d2*/ 	.short	(.L_132 - .L_131)
	.align		4
.L_131:
        /*02d4*/ 	.word	index@(_ZN7cutlass13device_kernelIN5flash19enable_sm80_to_sm89INS1_16FlashAttnBwdSm80INS1_25CollectiveMainloopBwdSm80ILi2ELi1EN4cute5tupleIJNS5_1CILi64EEENS7_ILi128EEENS7_ILi96EEEEEENS_6half_tEfNS_4arch4Sm80ELb1ELb0ELb0ELb1ELb1ELb0ELb0ELb0ELi2ELi2ELi4ELi2ELb1EEENS1_21CollectiveEpilogueBwdISB_SC_SE_Li256ELb1ELb0ELi2EEENS1_25SingleTileBwdLPTSchedulerILb1ELi128ELb1EEEEEEEEEvNT_6ParamsE)
        /*02d8*/ 	.word	0x00000004


	//----- nvinfo : EIATTR_FRAME_SIZE
	.align		4
.L_132:
        /*02dc*/ 	.byte	0x04, 0x11
        /*02de*/ 	.short	(.L_134 - .L_133)
	.align		4
.L_133:
        /*02e0*/ 	.word	index@(_ZN7cutlass13device_kernelIN5flash19enable_sm80_to_sm89INS1_16FlashAttnBwdSm80INS1_25CollectiveMainloopBwdSm80ILi2ELi1EN4cute5tupleIJNS5_1CILi64EEENS7_ILi128EEENS7_ILi96EEEEEENS_6half_tEfNS_4arch4Sm80ELb1ELb0ELb0ELb1ELb1ELb0ELb0ELb0ELi2ELi2ELi4ELi2ELb1EEENS1_21CollectiveEpilogueBwdISB_SC_SE_Li256ELb1ELb0ELi2EEENS1_25SingleTileBwdLPTSchedulerILb1ELi128ELb1EEEEEEEEEvNT_6ParamsE)
        /*02e4*/ 	.word	0x00000000


	//----- nvinfo : EIATTR_REGCOUNT
	.align		4
.L_134:
        /*02e8*/ 	.byte	0x04, 0x2f
        /*02ea*/ 	.short	(.L_136 - .L_135)
	.align		4
.L_135:
        /*02ec*/ 	.word	index@(_ZN7cutlass13device_kernelIN5flash19enable_sm80_to_sm89INS1_16FlashAttnBwdSm80INS1_25CollectiveMainloopBwdSm80ILi2ELi1EN4cute5tupleIJNS5_1CILi64EEENS7_ILi128EEENS7_ILi96EEEEEENS_6half_tEfNS_4arch4Sm80ELb1ELb0ELb0ELb1ELb0ELb0ELb0ELb0ELi2ELi2ELi4ELi2ELb1EEENS1_21CollectiveEpilogueBwdISB_SC_SE_Li256ELb1ELb0ELi2EEENS1_25SingleTileBwdLPTSchedulerILb1ELi128ELb0EEEEEEEEEvNT_6ParamsE)
        /*02f0*/ 	.word	0x00000004


	//----- nvinfo : EIATTR_FRAME_SIZE
	.align		4
.L_136:
        /*02f4*/ 	.byte	0x04, 0x11
        /*02f6*/ 	.short	(.L_138 - .L_137)
	.align		4
.L_137:
        /*02f8*/ 	.word	index@(_ZN7cutlass13device_kernelIN5flash19enable_sm80_to_sm89INS1_16FlashAttnBwdSm80INS1_25CollectiveMainloopBwdSm80ILi2ELi1EN4cute5tupleIJNS5_1CILi64EEENS7_ILi128EEENS7_ILi96EEEEEENS_6half_tEfNS_4arch4Sm80ELb1ELb0ELb0ELb1ELb0ELb0ELb0ELb0ELi2ELi2ELi4ELi2ELb1EEENS1_21CollectiveEpilogueBwdISB_SC_SE_Li256ELb1ELb0ELi2EEENS1_25SingleTileBwdLPTSchedulerILb1ELi128ELb0EEEEEEEEEvNT_6ParamsE)
        /*02fc*/ 	.word	0x00000000


	//----- nvinfo : EIATTR_REGCOUNT
	.align		4
.L_138:
        /*0300*/ 	.byte	0x04, 0x2f
        /*0302*/ 	.short	(.L_140 - .L_139)
	.align		4
.L_139:
        /*0304*/ 	.word	index@(_ZN7cutlass13device_kernelIN5flash19enable_sm80_to_sm89INS1_16FlashAttnBwdSm80INS1_25CollectiveMainloopBwdSm80ILi2ELi1EN4cute5tupleIJNS5_1CILi64EEENS7_ILi128EEENS7_ILi96EEEEEENS_6half_tEfNS_4arch4Sm80ELb1ELb0ELb0ELb0ELb1ELb0ELb0ELb0ELi2ELi2ELi4ELi2ELb1EEENS1_24CollectiveEpilogueBwdGQAISB_fSE_Li256ELb0ELb1EEENS1_25SingleTileBwdLPTSchedulerILb0ELi128ELb1EEEEEEEEEvNT_6ParamsE)
        /*0308*/ 	.word	0x00000004


	//----- nvinfo : EIATTR_FRAME_SIZE
	.align		4
.L_140:
        /*030c*/ 	.byte	0x04, 0x11
        /*030e*/ 	.short	(.L_142 - .L_141)
	.align		4
.L_141:
        /*0310*/ 	.word	index@(_ZN7cutlass13device_kernelIN5flash19enable_sm80_to_sm89INS1_16FlashAttnBwdSm80INS1_25CollectiveMainloopBwdSm80ILi2ELi1EN4cute5tupleIJNS5_1CILi64EEENS7_ILi128EEENS7_ILi96EEEEEENS_6half_tEfNS_4arch4Sm80ELb1ELb0ELb0ELb0ELb1ELb0ELb0ELb0ELi2ELi2ELi4ELi2ELb1EEENS1_24CollectiveEpilogueBwdGQAISB_fSE_Li256ELb0ELb1EEENS1_25SingleTileBwdLPTSchedulerILb0ELi128ELb1EEEEEEEEEvNT_6ParamsE)
        /*0314*/ 	.word	0x00000000


	//----- nvinfo : EIATTR_REGCOUNT
	.align		4
.L_142:
        /*0318*/ 	.byte	0x04, 0x2f
        /*031a*/ 	.short	(.L_144 - .L_143)
	.align		4
.L_143:
        /*031c*/ 	.word	index@(_ZN7cutlass13device_kernelIN5flash19enable_sm80_to_sm89INS1_16FlashAttnBwdSm80INS1_25CollectiveMainloopBwdSm80ILi2ELi1EN4cute5tupleIJNS5_1CILi64EEENS7_ILi128EEENS7_ILi96EEEEEENS_6half_tEfNS_4arch4Sm80ELb1ELb0ELb0ELb0ELb0ELb0ELb0ELb0ELi2ELi2ELi4ELi2ELb1EEENS1_24CollectiveEpilogueBwdGQAISB_fSE_Li256ELb0ELb0EEENS1_25SingleTileBwdLPTSchedulerILb0ELi128ELb0EEEEEEEEEvNT_6ParamsE)
        /*0320*/ 	.word	0x00000004


	//----- nvinfo : EIATTR_FRAME_SIZE
	.align		4
.L_144:
        /*0324*/ 	.byte	0x04, 0x11
        /*0326*/ 	.short	(.L_146 - .L_145)
	.align		4
.L_145:
        /*0328*/ 	.word	index@(_ZN7cutlass13device_kernelIN5flash19enable_sm80_to_sm89INS1_16FlashAttnBwdSm80INS1_25CollectiveMainloopBwdSm80ILi2ELi1EN4cute5tupleIJNS5_1CILi64EEENS7_ILi128EEENS7_ILi96EEEEEENS_6half_tEfNS_4arch4Sm80ELb1ELb0ELb0ELb0ELb0ELb0ELb0ELb0ELi2ELi2ELi4ELi2ELb1EEENS1_24CollectiveEpilogueBwdGQAISB_fSE_Li256ELb0ELb0EEENS1_25SingleTileBwdLPTSchedulerILb0ELi128ELb0EEEEEEEEEvNT_6ParamsE)
        /*032c*/ 	.word	0x00000000


	//----- nvinfo : EIATTR_REGCOUNT
	.align		4
.L_146:
        /*0330*/ 	.byte	0x04, 0x2f
        /*0332*/ 	.short	(.L_148 - .L_147)
	.align		4
.L_147:
        /*0334*/ 	.word	index@(_ZN7cutlass13device_kernelIN5flash19enable_sm80_to_sm89INS1_16FlashAttnBwdSm80INS1_25CollectiveMainloopBwdSm80ILi2ELi1EN4cute5tupleIJNS5_1CILi64EEENS7_ILi128EEENS7_ILi96EEEEEENS_6half_tEfNS_4arch4Sm80ELb1ELb0ELb0ELb0ELb1ELb0ELb0ELb0ELi2ELi2ELi4ELi2ELb1EEENS1_21CollectiveEpilogueBwdISB_SC_SE_Li256ELb0ELb0ELi2EEENS1_25SingleTileBwdLPTSchedulerILb0ELi128ELb1EEEEEEEEEvNT_6ParamsE)
        /*0338*/ 	.word	0x00000004


	//----- nvinfo : EIATTR_FRAME_SIZE
	.align		4
.L_148:
        /*033c*/ 	.byte	0x04, 0x11
        /*033e*/ 	.short	(.L_150 - .L_149)
	.align		4
.L_149:
        /*0340*/ 	.word	index@(_ZN7cutlass13device_kernelIN5flash19enable_sm80_to_sm89INS1_16FlashAttnBwdSm80INS1_25CollectiveMainloopBwdSm80ILi2ELi1EN4cute5tupleIJNS5_1CILi64EEENS7_ILi128EEENS7_ILi96EEEEEENS_6half_tEfNS_4arch4Sm80ELb1ELb0ELb0ELb0ELb1ELb0ELb0ELb0ELi2ELi2ELi4ELi2ELb1EEENS1_21CollectiveEpilogueBwdISB_SC_SE_Li256ELb0ELb0ELi2EEENS1_25SingleTileBwdLPTSchedulerILb0ELi128ELb1EEEEEEEEEvNT_6ParamsE)
        /*0344*/ 	.word	0x00000000


	//----- nvinfo : EIATTR_REGCOUNT
	.align		4
.L_150:
        /*0348*/ 	.byte	0x04, 0x2f
        /*034a*/ 	.short	(.L_152 - .L_151)
	.align		4
.L_151:
        /*034c*/ 	.word	index@(_ZN7cutlass13device_kernelIN5flash19enable_sm80_to_sm89INS1_16FlashAttnBwdSm80INS1_25CollectiveMainloopBwdSm80ILi2ELi1EN4cute5tupleIJNS5_1CILi64EEENS7_ILi128EEENS7_ILi96EEEEEENS_6half_tEfNS_4arch4Sm80ELb1ELb0ELb0ELb0ELb0ELb0ELb0ELb0ELi2ELi2ELi4ELi2ELb1EEENS1_21CollectiveEpilogueBwdISB_SC_SE_Li256ELb0ELb0ELi2EEENS1_25SingleTileBwdLPTSchedulerILb0ELi128ELb0EEEEEEEEEvNT_6ParamsE)
        /*0350*/ 	.word	0x00000004


	//----- nvinfo : EIATTR_FRAME_SIZE
	.align		4
.L_152:
        /*0354*/ 	.byte	0x04, 0x11
        /*0356*/ 	.short	(.L_154 - .L_153)
	.align		4
.L_153:
        /*0358*/ 	.word	index@(_ZN7cutlass13device_kernelIN5flash19enable_sm80_to_sm89INS1_16FlashAttnBwdSm80INS1_25CollectiveMainloopBwdSm80ILi2ELi1EN4cute5tupleIJNS5_1CILi64EEENS7_ILi128EEENS7_ILi96EEEEEENS_6half_tEfNS_4arch4Sm80ELb1ELb0ELb0ELb0ELb0ELb0ELb0ELb0ELi2ELi2ELi4ELi2ELb1EEENS1_21CollectiveEpilogueBwdISB_SC_SE_Li256ELb0ELb0ELi2EEENS1_25SingleTileBwdLPTSchedulerILb0ELi128ELb0EEEEEEEEEvNT_6ParamsE)
        /*035c*/ 	.word	0x00000000


	//----- nvinfo : EIATTR_REGCOUNT
	.align		4
.L_154:
        /*0360*/ 	.byte	0x04, 0x2f
        /*0362*/ 	.short	(.L_156 - .L_155)
	.align		4
.L_155:
        /*0364*/ 	.word	index@(_ZN7cutlass13device_kernelIN5flash19enable_sm80_to_sm89INS1_16FlashAttnBwdSm80INS1_25CollectiveMainloopBwdSm80ILi2ELi1EN4cute5tupleIJNS5_1CILi64EEENS7_ILi128EEENS7_ILi96EEEEEENS_6half_tEfNS_4arch4Sm80ELb0ELb1ELb0ELb1ELb1ELb0ELb0ELb0ELi2ELi2ELi4ELi2ELb1EEENS1_24CollectiveEpilogueBwdGQAISB_fSE_Li256ELb1ELb1EEENS1_19SingleTileSchedulerILb1ELb0ELb0ELi128EEEEEEEEEvNT_6ParamsE)
        /*0368*/ 	.word	0x00000004


	//----- nvinfo : EIATTR_FRAME_SIZE
	.align		4
.L_156:
        /*036c*/ 	.byte	0x04, 0x11
        /*036e*/ 	.short	(.L_158 - .L_157)
	.align		4
.L_157:
        /*0370*/ 	.word	index@(_ZN7cutlass13device_kernelIN5flash19enable_sm80_to_sm89INS1_16FlashAttnBwdSm80INS1_25CollectiveMainloopBwdSm80ILi2ELi1EN4cute5tupleIJNS5_1CILi64EEENS7_ILi128EEENS7_ILi96EEEEEENS_6half_tEfNS_4arch4Sm80ELb0ELb1ELb0ELb1ELb1ELb0ELb0ELb0ELi2ELi2ELi4ELi2ELb1EEENS1_24CollectiveEpilogueBwdGQAISB_fSE_Li256ELb1ELb1EEENS1_19SingleTileSchedulerILb1ELb0ELb0ELi128EEEEEEEEEvNT_6ParamsE)
        /*0374*/ 	.word	0x00000000


	//----- nvinfo : EIATTR_REGCOUNT
	.align		4
.L_158:
        /*0378*/ 	.byte	0x04, 0x2f
        /*037a*/ 	.short	(.L_160 - .L_159)
	.align		4
.L_159:
        /*037c*/ 	.word	index@(_ZN7cutlass13device_kernelIN5flash19enable_sm80_to_sm89INS1_16FlashAttnBwdSm80INS1_25CollectiveMainloopBwdSm80ILi2ELi1EN4cute5tupleIJNS5_1CILi64EEENS7_ILi128EEENS7_ILi96EEEEEENS_6half_tEfNS_4arch4Sm80ELb0ELb1ELb0ELb1ELb0ELb0ELb0ELb0ELi2ELi2ELi4ELi2ELb1EEENS1_24CollectiveEpilogueBwdGQAISB_fSE_Li256ELb1ELb0EEENS1_19SingleTileSchedulerILb1ELb0ELb0ELi128EEEEEEEEEvNT_6ParamsE)
        /*0380*/ 	.word	0x00000004


	//----- nvinfo : EIATTR_FRAME_SIZE
	.align		4
.L_160:
        /*0384*/ 	.byte	0x04, 0x11
        /*0386*/ 	.short	(.L_162 - .L_161)
	.align		4
.L_161:
        /*0388*/ 	.word	index@(_ZN7cutlass13device_kernelIN5flash19enable_sm80_to_sm89INS1_16FlashAttnBwdSm80INS1_25CollectiveMainloopBwdSm80ILi2ELi1EN4cute5tupleIJNS5_1CILi64EEENS7_ILi128EEENS7_ILi96EEEEEENS_6half_tEfNS_4arch4Sm80ELb0ELb1ELb0ELb1ELb0ELb0ELb0ELb0ELi2ELi2ELi4ELi2ELb1EEENS1_24CollectiveEpilogueBwdGQAISB_fSE_Li256ELb1ELb0EEENS1_19SingleTileSchedulerILb1ELb0ELb0ELi128EEEEEEEEEvNT_6ParamsE)
        /*038c*/ 	.word	0x00000000


	//----- nvinfo : EIATTR_REGCOUNT
	.align		4
.L_162:
        /*0390*/ 	.byte	0x04, 0x2f
        /*0392*/ 	.short	(.L_164 - .L_163)
	.align		4
.L_163:
        /*0394*/ 	.word	index@(_ZN7cutlass13device_kernelIN5flash19enable_sm80_to_sm89INS1_16FlashAttnBwdSm80INS1_25CollectiveMainloopBwdSm80ILi2ELi1EN4cute5tupleIJNS5_1CILi64EEENS7_ILi128EEENS7_ILi96EEEEEENS_6half_tEfNS_4arch4Sm80ELb0ELb1ELb0ELb1ELb1ELb0ELb0ELb0ELi2ELi2ELi4ELi2ELb1EEENS1_21CollectiveEpilogueBwdISB_SC_SE_Li256ELb1ELb0ELi2EEENS1_19SingleTileSchedulerILb1ELb0ELb0ELi128EEEEEEEEEvNT_6ParamsE)
        /*0398*/ 	.word	0x00000004


	//----- nvinfo : EIATTR_FRAME_SIZE
	.align		4
.L_164:
        /*039c*/ 	.byte	0x04, 0x11
        /*039e*/ 	.short	(.L_166 - .L_165)
	.align		4
.L_165:
        /*03a0*/ 	.word	index@(_ZN7cutlass13device_kernelIN5flash19enable_sm80_to_sm89INS1_16FlashAttnBwdSm80INS1_25CollectiveMainloopBwdSm80ILi2ELi1EN4cute5tupleIJNS5_1CILi64EEENS7_ILi128EEENS7_ILi96EEEEEENS_6half_tEfNS_4arch4Sm80ELb0ELb1ELb0ELb1ELb1ELb0ELb0ELb0ELi2ELi2ELi4ELi2ELb1EEENS1_21CollectiveEpilogueBwdISB_SC_SE_Li256ELb1ELb0ELi2EEENS1_19SingleTileSchedulerILb1ELb0ELb0ELi128EEEEEEEEEvNT_6ParamsE)
        /*03a4*/ 	.word	0x00000000


	//----- nvinfo : EIATTR_REGCOUNT
	.align		4
.L_166:
        /*03a8*/ 	.byte	0x04, 0x2f
        /*03aa*/ 	.short	(.L_168 - .L_167)
	.align		4
.L_167:
        /*03ac*/ 	.word	index@(_ZN7cutlass13device_kernelIN5flash19enable_sm80_to_sm89INS1_16FlashAttnBwdSm80INS1_25CollectiveMainloopBwdSm80ILi2ELi1EN4cute5tupleIJNS5_1CILi64EEENS7_ILi128EEENS7_ILi96EEEEEENS_6half_tEfNS_4arch4Sm80ELb0ELb1ELb0ELb1ELb0ELb0ELb0ELb0ELi2ELi2ELi4ELi2ELb1EEENS1_21CollectiveEpilogueBwdISB_SC_SE_Li256ELb1ELb0ELi2EEENS1_19SingleTileSchedulerILb1ELb0ELb0ELi128EEEEEEEEEvNT_6ParamsE)
        /*03b0*/ 	.word	0x00000004


	//----- nvinfo : EIATTR_FRAME_SIZE
	.align		4
.L_168:
        /*03b4*/ 	.byte	0x04, 0x11
        /*03b6*/ 	.short	(.L_170 - .L_169)
	.align		4
.L_169:
        /*03b8*/ 	.word	index@(_ZN7cutlass13device_kernelIN5flash19enable_sm80_to_sm89INS1_16FlashAttnBwdSm80INS1_25CollectiveMainloopBwdSm80ILi2ELi1EN4cute5tupleIJNS5_1CILi64EEENS7_ILi128EEENS7_ILi96EEEEEENS_6half_tEfNS_4arch4Sm80ELb0ELb1ELb0ELb1ELb0ELb0ELb0ELb0ELi2ELi2ELi4ELi2ELb1EEENS1_21CollectiveEpilogueBwdISB_SC_SE_Li256ELb1ELb0ELi2EEENS1_19SingleTileSchedulerILb1ELb0ELb0ELi128EEEEEEEEEvNT_6ParamsE)
        /*03bc*/ 	.word	0x00000000


	//----- nvinfo : EIATTR_REGCOUNT
	.align		4
.L_170:
        /*03c0*/ 	.byte	0x04, 0x2f
        /*03c2*/ 	.short	(.L_172 - .L_171)
	.align		4
.L_171:
        /*03c4*/ 	.word	index@(_ZN7cutlass13device_kernelIN5flash19enable_sm80_to_sm89INS1_16FlashAttnBwdSm80INS1_25CollectiveMainloopBwdSm80ILi2ELi1EN4cute5tupleIJNS5_1CILi64EEENS7_ILi128EEENS7_ILi96EEEEEENS_6half_tEfNS_4arch4Sm80ELb0ELb1ELb0ELb0ELb1ELb0ELb0ELb0ELi2ELi2ELi4ELi2ELb1EEENS1_24CollectiveEpilogueBwdGQAISB_fSE_Li256ELb0ELb1EEENS1_19SingleTileSchedulerILb0ELb0ELb0ELi128EEEEEEEEEvNT_6ParamsE)
        /*03c8*/ 	.word	0x00000004


	//----- nvinfo : EIATTR_FRAME_SIZE
	.align		4
.L_172:
        /*03cc*/ 	.byte	0x04, 0x11
        /*03ce*/ 	.short	(.L_174 - .L_173)
	.align		4
.L_173:
        /*03d0*/ 	.word	index@(_ZN7cutlass13device_kernelIN5flash19enable_sm80_to_sm89INS1_16FlashAttnBwdSm80INS1_25CollectiveMainloopBwdSm80ILi2ELi1EN4cute5tupleIJNS5_1CILi64EEENS7_ILi128EEENS7_ILi96EEEEEENS_6half_tEfNS_4arch4Sm80ELb0ELb1ELb0ELb0ELb1ELb0ELb0ELb0ELi2ELi2ELi4ELi2ELb1EEENS1_24CollectiveEpilogueBwdGQAISB_fSE_Li256ELb0ELb1EEENS1_19SingleTileSchedulerILb0ELb0ELb0ELi128EEEEEEEEEvNT_6ParamsE)
        /*03d4*/ 	.word	0x00000000


	//----- nvinfo : EIATTR_REGCOUNT
	.align		4
.L_174:
        /*03d8*/ 	.byte	0x04, 0x2f
        /*03da*/ 	.short	(.L_176 - .L_175)
	.align		4
.L_175:
        /*03dc*/ 	.word	index@(_ZN7cutlass13device_kernelIN5flash19enable_sm80_to_sm89INS1_16FlashAttnBwdSm80INS1_25CollectiveMainloopBwdSm80ILi2ELi1EN4cute5tupleIJNS5_1CILi64EEENS7_ILi128EEENS7_ILi96EEEEEENS_6half_tEfNS_4arch4Sm80ELb0ELb1ELb0ELb0ELb0ELb0ELb0ELb0ELi2ELi2ELi4ELi2ELb1EEENS1_24CollectiveEpilogueBwdGQAISB_fSE_Li256ELb0ELb0EEENS1_19SingleTileSchedulerILb0ELb0ELb0ELi128EEEEEEEEEvNT_6ParamsE)
        /*03e0*/ 	.word	0x00000004


	//----- nvinfo : EIATTR_FRAME_SIZE
	.align		4
.L_176:
        /*03e4*/ 	.byte	0x04, 0x11
        /*03e6*/ 	.short	(.L_178 - .L_177)
	.align		4
.L_177:
        /*03e8*/ 	.word	index@(_ZN7cutlass13device_kernelIN5flash19enable_sm80_to_sm89INS1_16FlashAttnBwdSm80INS1_25CollectiveMainloopBwdSm80ILi2ELi1EN4cute5tupleIJNS5_1CILi64EEENS7_ILi128EEENS7_ILi96EEEEEENS_6half_tEfNS_4arch4Sm80ELb0ELb1ELb0ELb0ELb0ELb0ELb0ELb0ELi2ELi2ELi4ELi2ELb1EEENS1_24CollectiveEpilogueBwdGQAISB_fSE_Li256ELb0ELb0EEENS1_19SingleTileSchedulerILb0ELb0ELb0ELi128EEEEEEEEEvNT_6ParamsE)
        /*03ec*/ 	.word	0x00000000


	//----- nvinfo : EIATTR_REGCOUNT
	.align		4
.L_178:
        /*03f0*/ 	.byte	0x04, 0x2f
        /*03f2*/ 	.short	(.L_180 - .L_179)
	.align		4
.L_179:
        /*03f4*/ 	.word	index@(_ZN7cutlass13device_kernelIN5flash19enable_sm80_to_sm89INS1_16FlashAttnBwdSm80INS1_25CollectiveMainloopBwdSm80ILi2ELi1EN4cute5tupleIJNS5_1CILi64EEENS7_ILi128EEENS7_ILi96EEEEEENS_6half_tEfNS_4arch4Sm80ELb0ELb1ELb0ELb0ELb1ELb0ELb0ELb0ELi2ELi2ELi4ELi2ELb1EEENS1_21CollectiveEpilogueBwdISB_SC_SE_Li256ELb0ELb0ELi2EEENS1_19SingleTileSchedulerILb0ELb0ELb0ELi128EEEEEEEEEvNT_6ParamsE)
        /*03f8*/ 	.word	0x00000004


	//----- nvinfo : EIATTR_FRAME_SIZE
	.align		4
.L_180:
        /*03fc*/ 	.byte	0x04, 0x11
        /*03fe*/ 	.short	(.L_182 - .L_181)
	.align		4
.L_181:
        /*0400*/ 	.word	index@(_ZN7cutlass13device_kernelIN5flash19enable_sm80_to_sm89INS1_16FlashAttnBwdSm80INS1_25CollectiveMainloopBwdSm80ILi2ELi1EN4cute5tupleIJNS5_1CILi64EEENS7_ILi128EEENS7_ILi96EEEEEENS_6half_tEfNS_4arch4Sm80ELb0ELb1ELb0ELb0ELb1ELb0ELb0ELb0ELi2ELi2ELi4ELi2ELb1EEENS1_21CollectiveEpilogueBwdISB_SC_SE_Li256ELb0ELb0ELi2EEENS1_19SingleTileSchedulerILb0ELb0ELb0ELi128EEEEEEEEEvNT_6ParamsE)
        /*0404*/ 	.word	0x00000000


	//----- nvinfo : EIATTR_REGCOUNT
	.align		4
.L_182:
        /*0408*/ 	.byte	0x04, 0x2f
        /*040a*/ 	.short	(.L_184 - .L_183)
	.align		4
.L_183:
        /*040c*/ 	.word	index@(_ZN7cutlass13device_kernelIN5flash19enable_sm80_to_sm89INS1_16FlashAttnBwdSm80INS1_25CollectiveMainloopBwdSm80ILi2ELi1EN4cute5tupleIJNS5_1CILi64EEENS7_ILi128EEENS7_ILi96EEEEEENS_6half_tEfNS_4arch4Sm80ELb0ELb1ELb0ELb0ELb0ELb0ELb0ELb0ELi2ELi2ELi4ELi2ELb1EEENS1_21CollectiveEpilogueBwdISB_SC_SE_Li256ELb0ELb0ELi2EEENS1_19SingleTileSchedulerILb0ELb0ELb0ELi128EEEEEEEEEvNT_6ParamsE)
        /*0410*/ 	.word	0x00000004


	//----- nvinfo : EIATTR_FRAME_SIZE
	.align		4
.L_184:
        /*0414*/ 	.byte	0x04, 0x11
        /*0416*/ 	.short	(.L_186 - .L_185)
	.align		4
.L_185:
        /*0418*/ 	.word	index@(_ZN7cutlass13device_kernelIN5flash19enable_sm80_to_sm89INS1_16FlashAttnBwdSm80INS1_25CollectiveMainloopBwdSm80ILi2ELi1EN4cute5tupleIJNS5_1CILi64EEENS7_ILi128EEENS7_ILi96EEEEEENS_6half_tEfNS_4arch4Sm80ELb0ELb1ELb0ELb0ELb0ELb0ELb0ELb0ELi2ELi2ELi4ELi2ELb1EEENS1_21CollectiveEpilogueBwdISB_SC_SE_Li256ELb0ELb0ELi2EEENS1_19SingleTileSchedulerILb0ELb0ELb0ELi128EEEEEEEEEvNT_6ParamsE)
        /*041c*/ 	.word	0x00000000


	//----- nvinfo : EIATTR_REGCOUNT
	.align		4
.L_186:
        /*0420*/ 	.byte	0x04, 0x2f
        /*0422*/ 	.short	(.L_188 - .L_187)
	.align		4
.L_187:
        /*0424*/ 	.word	index@(_ZN7cutlass13device_kernelIN5flash19enable_sm80_to_sm89INS1_16FlashAttnBwdSm80INS1_25CollectiveMainloopBwdSm80ILi2ELi1EN4cute5tupleIJNS5_1CILi64EEENS7_ILi128EEENS7_ILi96EEEEEENS_6half_tEfNS_4arch4Sm80ELb0ELb0ELb0ELb1ELb1ELb0ELb0ELb0ELi2ELi2ELi4ELi2ELb1EEENS1_24CollectiveEpilogueBwdGQAISB_fSE_Li256ELb1ELb1EEENS1_19SingleTileSchedulerILb1ELb0ELb0ELi128EEEEEEEEEvNT_6ParamsE)
        /*0428*/ 	.word	0x00000004


	//----- nvinfo : EIATTR_FRAME_SIZE
	.align		4
.L_188:
        /*042c*/ 	.byte	0x04, 0x11
        /*042e*/ 	.short	(.L_190 - .L_189)
	.align		4
.L_189:
        /*0430*/ 	.word	index@(_ZN7cutlass13device_kernelIN5flash19enable_sm80_to_sm89INS1_16FlashAttnBwdSm80INS1_25CollectiveMainloopBwdSm80ILi2ELi1EN4cute5tupleIJNS5_1CILi64EEENS7_ILi128EEENS7_ILi96EEEEEENS_6half_tEfNS_4arch4Sm80ELb0ELb0ELb0ELb1ELb1ELb0ELb0ELb0ELi2ELi2ELi4ELi2ELb1EEENS1_24CollectiveEpilogueBwdGQAISB_fSE_Li256ELb1ELb1EEENS1_19SingleTileSchedulerILb1ELb0ELb0ELi128EEEEEEEEEvNT_6ParamsE)
        /*0434*/ 	.word	0x00000000


	//----- nvinfo : EIATTR_REGCOUNT
	.align		4
.L_190:
        /*0438*/ 	.byte	0x04, 0x2f
        /*043a*/ 	.short	(.L_192 - .L_191)
	.align		4
.L_191:
        /*043c*/ 	.word	index@(_ZN7cutlass13device_kernelIN5flash19enable_sm80_to_sm89INS1_16FlashAttnBwdSm80INS1_25CollectiveMainloopBwdSm80ILi2ELi1EN4cute5tupleIJNS5_1CILi64EEENS7_ILi128EEENS7_ILi96EEEEEENS_6half_tEfNS_4arch4Sm80ELb0ELb0ELb0ELb1ELb0ELb0ELb0ELb0ELi2ELi2ELi4ELi2ELb1EEENS1_24CollectiveEpilogueBwdGQAISB_fSE_Li256ELb1ELb0EEENS1_19SingleTileSchedulerILb1ELb0ELb0ELi128EEEEEEEEEvNT_6ParamsE)
        /*0440*/ 	.word	0x00000004


	//----- nvinfo : EIATTR_FRAME_SIZE
	.align		4
.L_192:
        /*0444*/ 	.byte	0x04, 0x11
        /*0446*/ 	.short	(.L_194 - .L_193)
	.align		4
.L_193:
        /*0448*/ 	.word	index@(_ZN7cutlass13device_kernelIN5flash19enable_sm80_to_sm89INS1_16FlashAttnBwdSm80INS1_25CollectiveMainloopBwdSm80ILi2ELi1EN4cute5tupleIJNS5_1CILi64EEENS7_ILi128EEENS7_ILi96EEEEEENS_6half_tEfNS_4arch4Sm80ELb0ELb0ELb0ELb1ELb0ELb0ELb0ELb0ELi2ELi2ELi4ELi2ELb1EEENS1_24CollectiveEpilogueBwdGQAISB_fSE_Li256ELb1ELb0EEENS1_19SingleTileSchedulerILb1ELb0ELb0ELi128EEEEEEEEEvNT_6ParamsE)
        /*044c*/ 	.word	0x00000000


	//----- nvinfo : EIATTR_REGCOUNT
	.align		4
.L_194:
        /*0450*/ 	.byte	0x04, 0x2f
        /*0452*/ 	.short	(.L_196 - .L_195)
	.align		4
.L_195:
        /*0454*/ 	.word	index@(_ZN7cutlass13device_kernelIN5flash19enable_sm80_to_sm89INS1_16FlashAttnBwdSm80INS1_25CollectiveMainloopBwdSm80ILi2ELi1EN4cute5tupleIJNS5_1CILi64EEENS7_ILi128EEENS7_ILi96EEEEEENS_6half_tEfNS_4arch4Sm80ELb0ELb0ELb0ELb1ELb1ELb0ELb0ELb0ELi2ELi2ELi4ELi2ELb1EEENS1_21CollectiveEpilogueBwdISB_SC_SE_Li256ELb1ELb0ELi2EEENS1_19SingleTileSchedulerILb1ELb0ELb0ELi128EEEEEEEEEvNT_6ParamsE)
        /*0458*/ 	.word	0x00000004


	//----- nvinfo : EIATTR_FRAME_SIZE
	.align		4
.L_196:
        /*045c*/ 	.byte	0x04, 0x11
        /*045e*/ 	.short	(.L_198 - .L_197)
	.align		4
.L_197:
        /*0460*/ 	.word	index@(_ZN7cutlass13device_kernelIN5flash19enable_sm80_to_sm89INS1_16FlashAttnBwdSm80INS1_25CollectiveMainloopBwdSm80ILi2ELi1EN4cute5tupleIJNS5_1CILi64EEENS7_ILi128EEENS7_ILi96EEEEEENS_6half_tEfNS_4arch4Sm80ELb0ELb0ELb0ELb1ELb1ELb0ELb0ELb0ELi2ELi2ELi4ELi2ELb1EEENS1_21CollectiveEpilogueBwdISB_SC_SE_Li256ELb1ELb0ELi2EEENS1_19SingleTileSchedulerILb1ELb0ELb0ELi128EEEEEEEEEvNT_6ParamsE)
        /*0464*/ 	.word	0x00000000


	//----- nvinfo : EIATTR_REGCOUNT
	.align		4
.L_198:
        /*0468*/ 	.byte	0x04, 0x2f
        /*046a*/ 	.short	(.L_200 - .L_199)
	.align		4
.L_199:
        /*046c*/ 	.word	index@(_ZN7cutlass13device_kernelIN5flash19enable_sm80_to_sm89INS1_16FlashAttnBwdSm80INS1_25CollectiveMainloopBwdSm80ILi2ELi1EN4cute5tupleIJNS5_1CILi64EEENS7_ILi128EEENS7_ILi96EEEEEENS_6half_tEfNS_4arch4Sm80ELb0ELb0ELb0ELb1ELb0ELb0ELb0ELb0ELi2ELi2ELi4ELi2ELb1EEENS1_21CollectiveEpilogueBwdISB_SC_SE_Li256ELb1ELb0ELi2EEENS1_19SingleTileSchedulerILb1ELb0ELb0ELi128EEEEEEEEEvNT_6ParamsE)
        /*0470*/ 	.word	0x00000004


	//----- nvinfo : EIATTR_FRAME_SIZE
	.align		4
.L_200:
        /*0474*/ 	.byte	0x04, 0x11
        /*0476*/ 	.short	(.L_202 - .L_201)
	.align		4
.L_201:
        /*0478*/ 	.word	index@(_ZN7cutlass13device_kernelIN5flash19enable_sm80_to_sm89INS1_16FlashAttnBwdSm80INS1_25CollectiveMainloopBwdSm80ILi2ELi1EN4cute5tupleIJNS5_1CILi64EEENS7_ILi128EEENS7_ILi96EEEEEENS_6half_tEfNS_4arch4Sm80ELb0ELb0ELb0ELb1ELb0ELb0ELb0ELb0ELi2ELi2ELi4ELi2ELb1EEENS1_21CollectiveEpilogueBwdISB_SC_SE_Li256ELb1ELb0ELi2EEENS1_19SingleTileSchedulerILb1ELb0ELb0ELi128EEEEEEEEEvNT_6ParamsE)
        /*047c*/ 	.word	0x00000000


	//----- nvinfo : EIATTR_REGCOUNT
	.align		4
.L_202:
        /*0480*/ 	.byte	0x04, 0x2f
        /*0482*/ 	.short	(.L_204 - .L_203)
	.align		4
.L_203:
        /*0484*/ 	.word	index@(_ZN7cutlass13device_kernelIN5flash19enable_sm80_to_sm89INS1_16FlashAttnBwdSm80INS1_25CollectiveMainloopBwdSm80ILi2ELi1EN4cute5tupleIJNS5_1CILi64EEENS7_ILi128EEENS7_ILi96EEEEEENS_6half_tEfNS_4arch4Sm80ELb0ELb0ELb0ELb0ELb1ELb0ELb0ELb0ELi2ELi2ELi4ELi2ELb1EEENS1_24CollectiveEpilogueBwdGQAISB_fSE_Li256ELb0ELb1EEENS1_19SingleTileSchedulerILb0ELb0ELb0ELi128EEEEEEEEEvNT_6ParamsE)
        /*0488*/ 	.word	0x00000004


	//----- nvinfo : EIATTR_FRAME_SIZE
	.align		4
.L_204:
        /*048c*/ 	.byte	0x04, 0x11
        /*048e*/ 	.short	(.L_206 - .L_205)
	.align		4
.L_205:
        /*0490*/ 	.word	index@(_ZN7cutlass13device_kernelIN5flash19enable_sm80_to_sm89INS1_16FlashAttnBwdSm80INS1_25CollectiveMainloopBwdSm80ILi2ELi1EN4cute5tupleIJNS5_1CILi64EEENS7_ILi128EEENS7_ILi96EEEEEENS_6half_tEfNS_4arch4Sm80ELb0ELb0ELb0ELb0ELb1ELb0ELb0ELb0ELi2ELi2ELi4ELi2ELb1EEENS1_24CollectiveEpilogueBwdGQAISB_fSE_Li256ELb0ELb1EEENS1_19SingleTileSchedulerILb0ELb0ELb0ELi128EEEEEEEEEvNT_6ParamsE)
        /*0494*/ 	.word	0x00000000


	//----- nvinfo : EIATTR_REGCOUNT
	.align		4
.L_206:
        /*0498*/ 	.byte	0x04, 0x2f
        /*049a*/ 	.short	(.L_208 - .L_207)
	.align		4
.L_207:
        /*049c*/ 	.word	index@(_ZN7cutlass13device_kernelIN5flash19enable_sm80_to_sm89INS1_16FlashAttnBwdSm80INS1_25CollectiveMainloopBwdSm80ILi2ELi1EN4cute5tupleIJNS5_1CILi64EEENS7_ILi128EEENS7_ILi96EEEEEENS_6half_tEfNS_4arch4Sm80ELb0ELb0ELb0ELb0ELb0ELb0ELb0ELb0ELi2ELi2ELi4ELi2ELb1EEENS1_24CollectiveEpilogueBwdGQAISB_fSE_Li256ELb0ELb0EEENS1_19SingleTileSchedulerILb0ELb0ELb0ELi128EEEEEEEEEvNT_6ParamsE)
        /*04a0*/ 	.word	0x00000004


	//----- nvinfo : EIATTR_FRAME_SIZE
	.align		4
.L_208:
        /*04a4*/ 	.byte	0x04, 0x11
        /*04a6*/ 	.short	(.L_210 - .L_209)
	.align		4
.L_209:
        /*04a8*/ 	.word	index@(_ZN7cutlass13device_kernelIN5flash19enable_sm80_to_sm89INS1_16FlashAttnBwdSm80INS1_25CollectiveMainloopBwdSm80ILi2ELi1EN4cute5tupleIJNS5_1CILi64EEENS7_ILi128EEENS7_ILi96EEEEEENS_6half_tEfNS_4arch4Sm80ELb0ELb0ELb0ELb0ELb0ELb0ELb0ELb0ELi2ELi2ELi4ELi2ELb1EEENS1_24CollectiveEpilogueBwdGQAISB_fSE_Li256ELb0ELb0EEENS1_19SingleTileSchedulerILb0ELb0ELb0ELi128EEEEEEEEEvNT_6ParamsE)
        /*04ac*/ 	.word	0x00000000


	//----- nvinfo : EIATTR_REGCOUNT
	.align		4
.L_210:
        /*04b0*/ 	.byte	0x04, 0x2f
        /*04b2*/ 	.short	(.L_212 - .L_211)
	.align		4
.L_211:
        /*04b4*/ 	.word	index@(_ZN7cutlass13device_kernelIN5flash19enable_sm80_to_sm89INS1_16FlashAttnBwdSm80INS1_25CollectiveMainloopBwdSm80ILi2ELi1EN4cute5tupleIJNS5_1CILi64EEENS7_ILi128EEENS7_ILi96EEEEEENS_6half_tEfNS_4arch4Sm80ELb0ELb0ELb0ELb0ELb1ELb0ELb0ELb0ELi2ELi2ELi4ELi2ELb1EEENS1_21CollectiveEpilogueBwdISB_SC_SE_Li256ELb0ELb0ELi2EEENS1_19SingleTileSchedulerILb0ELb0ELb0ELi128EEEEEEEEEvNT_6ParamsE)
        /*04b8*/ 	.word	0x00000004


	//----- nvinfo : EIATTR_FRAME_SIZE
	.align		4
.L_212:
        /*04bc*/ 	.byte	0x04, 0x11
        /*04be*/ 	.short	(.L_214 - .L_213)
	.align		4
.L_213:
        /*04c0*/ 	.word	index@(_ZN7cutlass13device_kernelIN5flash19enable_sm80_to_sm89INS1_16FlashAttnBwdSm80INS1_25CollectiveMainloopBwdSm80ILi2ELi1EN4cute5tupleIJNS5_1CILi64EEENS7_ILi128EEENS7_ILi96EEEEEENS_6half_tEfNS_4arch4Sm80ELb0ELb0ELb0ELb0ELb1ELb0ELb0ELb0ELi2ELi2ELi4ELi2ELb1EEENS1_21CollectiveEpilogueBwdISB_SC_SE_Li256ELb0ELb0ELi2EEENS1_19SingleTileSchedulerILb0ELb0ELb0ELi128EEEEEEEEEvNT_6ParamsE)
        /*04c4*/ 	.word	0x00000000


	//----- nvinfo : EIATTR_REGCOUNT
	.align		4
.L_214:
        /*04c8*/ 	.byte	0x04, 0x2f
        /*04ca*/ 	.short	(.L_216 - .L_215)
	.align		4
.L_215:
        /*04cc*/ 	.word	index@(_ZN7cutlass13device_kernelIN5flash19enable_sm80_to_sm89INS1_16FlashAttnBwdSm80INS1_25CollectiveMainloopBwdSm80ILi2ELi1EN4cute5tupleIJNS5_1CILi64EEENS7_ILi128EEENS7_ILi96EEEEEENS_6half_tEfNS_4arch4Sm80ELb0ELb0ELb0ELb0ELb0ELb0ELb0ELb0ELi2ELi2ELi4ELi2ELb1EEENS1_21CollectiveEpilogueBwdISB_SC_SE_Li256ELb0ELb0ELi2EEENS1_19SingleTileSchedulerILb0ELb0ELb0ELi128EEEEEEEEEvNT_6ParamsE)
        /*04d0*/ 	.word	0x00000004


	//----- nvinfo : EIATTR_FRAME_SIZE
	.align		4
.L_216:
        /*04d4*/ 	.byte	0x04, 0x11
        /*04d6*/ 	.short	(.L_218 - .L_217)
	.align		4
.L_217:
        /*04d8*/ 	.word	index@(_ZN7cutlass13device_kernelIN5flash19enable_sm80_to_sm89INS1_16FlashAttnBwdSm80INS1_25CollectiveMainloopBwdSm80ILi2ELi1EN4cute5tupleIJNS5_1CILi64EEENS7_ILi128EEENS7_ILi96EEEEEENS_6half_tEfNS_4arch4Sm80ELb0ELb0ELb0ELb0ELb0ELb0ELb0ELb0ELi2ELi2ELi4ELi2ELb1EEENS1_21CollectiveEpilogueBwdISB_SC_SE_Li256ELb0ELb0ELi2EEENS1_19SingleTileSchedulerILb0ELb0ELb0ELi128EEEEEEEEEvNT_6ParamsE)
        /*04dc*/ 	.word	0x00000000


	//----- nvinfo : EIATTR_MIN_STACK_SIZE
	.align		4
.L_218:
        /*04e0*/ 	.byte	0x04, 0x12
        /*04e2*/ 	.short	(.L_220 - .L_219)
	.align		4
.L_219:
        /*04e4*/ 	.word	index@(_ZN7cutlass13device_kernelIN5flash19enable_sm80_to_sm89INS1_16FlashAttnBwdSm80INS1_25CollectiveMainloopBwdSm80ILi2ELi1EN4cute5tupleIJNS5_1CILi64EEENS7_ILi128EEENS7_ILi96EEEEEENS_6half_tEfNS_4arch4Sm80ELb0ELb0ELb0ELb0ELb0ELb0ELb0ELb0ELi2ELi2ELi4ELi2ELb1EEENS1_21CollectiveEpilogueBwdISB_SC_SE_Li256ELb0ELb0ELi2EEENS1_19SingleTileSchedulerILb0ELb0ELb0ELi128EEEEEEEEEvNT_6ParamsE)
        /*04e8*/ 	.word	0x00000000


	//----- nvinfo : EIATTR_MIN_STACK_SIZE
	.align		4
.L_220:
        /*04ec*/ 	.byte	0x04, 0x12
        /*04ee*/ 	.short	(.L_222 - .L_221)
	.align		4
.L_221:
        /*04f0*/ 	.word	index@(_ZN7cutlass13device_kernelIN5flash19enable_sm80_to_sm89INS1_16FlashAttnBwdSm80INS1_25CollectiveMainloopBwdSm80ILi2ELi1EN4cute5tupleIJNS5_1CILi64EEENS7_ILi128EEENS7_ILi96EEEEEENS_6half_tEfNS_4arch4Sm80ELb0ELb0ELb0ELb0ELb1ELb0ELb0ELb0ELi2ELi2ELi4ELi2ELb1EEENS1_21CollectiveEpilogueBwdISB_SC_SE_Li256ELb0ELb0ELi2EEENS1_19SingleTileSchedulerILb0ELb0ELb0ELi128EEEEEEEEEvNT_6ParamsE)
        /*04f4*/ 	.word	0x00000000


	//----- nvinfo : EIATTR_MIN_STACK_SIZE
	.align		4
.L_222:
        /*04f8*/ 	.byte	0x04, 0x12
        /*04fa*/ 	.short	(.L_224 - .L_223)
	.align		4
.L_223:
        /*04fc*/ 	.word	index@(_ZN7cutlass13device_kernelIN5flash19enable_sm80_to_sm89INS1_16FlashAttnBwdSm80INS1_25CollectiveMainloopBwdSm80ILi2ELi1EN4cute5tupleIJNS5_1CILi64EEENS7_ILi128EEENS7_ILi96EEEEEENS_6half_tEfNS_4arch4Sm80ELb0ELb0ELb0ELb0ELb0ELb0ELb0ELb0ELi2ELi2ELi4ELi2ELb1EEENS1_24CollectiveEpilogueBwdGQAISB_fSE_Li256ELb0ELb0EEENS1_19SingleTileSchedulerILb0ELb0ELb0ELi128EEEEEEEEEvNT_6ParamsE)
        /*0500*/ 	.word	0x00000000


	//----- nvinfo : EIATTR_MIN_STACK_SIZE
	.align		4
.L_224:
        /*0504*/ 	.byte	0x04, 0x12
        /*0506*/ 	.short	(.L_226 - .L_225)
	.align		4
.L_225:
        /*0508*/ 	.word	index@(_ZN7cutlass13device_kernelIN5flash19enable_sm80_to_sm89INS1_16FlashAttnBwdSm80INS1_25CollectiveMainloopBwdSm80ILi2ELi1EN4cute5tupleIJNS5_1CILi64EEENS7_ILi128EEENS7_ILi96EEEEEENS_6half_tEfNS_4arch4Sm80ELb0ELb0ELb0ELb0ELb1ELb0ELb0ELb0ELi2ELi2ELi4ELi2ELb1EEENS1_24CollectiveEpilogueBwdGQAISB_fSE_Li256ELb0ELb1EEENS1_19SingleTileSchedulerILb0ELb0ELb0ELi128EEEEEEEEEvNT_6ParamsE)
        /*050c*/ 	.word	0x00000000


	//----- nvinfo : EIATTR_MIN_STACK_SIZE
	.align		4
.L_226:
        /*0510*/ 	.byte	0x04, 0x12
        /*0512*/ 	.short	(.L_228 - .L_227)
	.align		4
.L_227:
        /*0514*/ 	.word	index@(_ZN7cutlass13device_kernelIN5flash19enable_sm80_to_sm89INS1_16FlashAttnBwdSm80INS1_25CollectiveMainloopBwdSm80ILi2ELi1EN4cute5tupleIJNS5_1CILi64EEENS7_ILi128EEENS7_ILi96EEEEEENS_6half_tEfNS_4arch4Sm80ELb0ELb0ELb0ELb1ELb0ELb0ELb0ELb0ELi2ELi2ELi4ELi2ELb1EEENS1_21CollectiveEpilogueBwdISB_SC_SE_Li256ELb1ELb0ELi2EEENS1_19SingleTileSchedulerILb1ELb0ELb0ELi128EEEEEEEEEvNT_6ParamsE)
        /*0518*/ 	.word	0x00000000


	//----- nvinfo : EIATTR_MIN_STACK_SIZE
	.align		4
.L_228:
        /*051c*/ 	.byte	0x04, 0x12
        /*051e*/ 	.short	(.L_230 - .L_229)
	.align		4
.L_229:
        /*0520*/ 	.word	index@(_ZN7cutlass13device_kernelIN5flash19enable_sm80_to_sm89INS1_16FlashAttnBwdSm80INS1_25CollectiveMainloopBwdSm80ILi2ELi1EN4cute5tupleIJNS5_1CILi64EEENS7_ILi128EEENS7_ILi96EEEEEENS_6half_tEfNS_4arch4Sm80ELb0ELb0ELb0ELb1ELb1ELb0ELb0ELb0ELi2ELi2ELi4ELi2ELb1EEENS1_21CollectiveEpilogueBwdISB_SC_SE_Li256ELb1ELb0ELi2EEENS1_19SingleTileSchedulerILb1ELb0ELb0ELi128EEEEEEEEEvNT_6ParamsE)
        /*0524*/ 	.word	0x00000000


	//----- nvinfo : EIATTR_MIN_STACK_SIZE
	.align		4
.L_230:
        /*0528*/ 	.byte	0x04, 0x12
        /*052a*/ 	.short	(.L_232 - .L_231)
	.align		4
.L_231:
        /*052c*/ 	.word	index@(_ZN7cutlass13device_kernelIN5flash19enable_sm80_to_sm89INS1_16FlashAttnBwdSm80INS1_25CollectiveMainloopBwdSm80ILi2ELi1EN4cute5tupleIJNS5_1CILi64EEENS7_ILi128EEENS7_ILi96EEEEEENS_6half_tEfNS_4arch4Sm80ELb0ELb0ELb0ELb1ELb0ELb0ELb0ELb0ELi2ELi2ELi4ELi2ELb1EEENS1_24CollectiveEpilogueBwdGQAISB_fSE_Li256ELb1ELb0EEENS1_19SingleTileSchedulerILb1ELb0ELb0ELi128EEEEEEEEEvNT_6ParamsE)
        /*0530*/ 	.word	0x00000000


	//----- nvinfo : EIATTR_MIN_STACK_SIZE
	.align		4
.L_232:
        /*0534*/ 	.byte	0x04, 0x12
        /*0536*/ 	.short	(.L_234 - .L_233)
	.align		4
.L_233:
        /*0538*/ 	.word	index@(_ZN7cutlass13device_kernelIN5flash19enable_sm80_to_sm89INS1_16FlashAttnBwdSm80INS1_25CollectiveMainloopBwdSm80ILi2ELi1EN4cute5tupleIJNS5_1CILi64EEENS7_ILi128EEENS7_ILi96EEEEEENS_6half_tEfNS_4arch4Sm80ELb0ELb0ELb0ELb1ELb1ELb0ELb0ELb0ELi2ELi2ELi4ELi2ELb1EEENS1_24CollectiveEpilogueBwdGQAISB_fSE_Li256ELb1ELb1EEENS1_19SingleTileSchedulerILb1ELb0ELb0ELi128EEEEEEEEEvNT_6ParamsE)
        /*053c*/ 	.word	0x00000000


	//----- nvinfo : EIATTR_MIN_STACK_SIZE
	.align		4
.L_234:
        /*0540*/ 	.byte	0x04, 0x12
        /*0542*/ 	.short	(.L_236 - .L_235)
	.align		4
.L_235:
        /*0544*/ 	.word	index@(_ZN7cutlass13device_kernelIN5flash19enable_sm80_to_sm89INS1_16FlashAttnBwdSm80INS1_25CollectiveMainloopBwdSm80ILi2ELi1EN4cute5tupleIJNS5_1CILi64EEENS7_ILi128EEENS7_ILi96EEEEEENS_6half_tEfNS_4arch4Sm80ELb0ELb1ELb0ELb0ELb0ELb0ELb0ELb0ELi2ELi2ELi4ELi2ELb1EEENS1_21CollectiveEpilogueBwdISB_SC_SE_Li256ELb0ELb0ELi2EEENS1_19SingleTileSchedulerILb0ELb0ELb0ELi128EEEEEEEEEvNT_6ParamsE)
        /*0548*/ 	.word	0x00000000


	//----- nvinfo : EIATTR_MIN_STACK_SIZE
	.align		4
.L_236:
        /*054c*/ 	.byte	0x04, 0x12
        /*054e*/ 	.short	(.L_238 - .L_237)
	.align		4
.L_237:
        /*0550*/ 	.word	index@(_ZN7cutlass13device_kernelIN5flash19enable_sm80_to_sm89INS1_16FlashAttnBwdSm80INS1_25CollectiveMainloopBwdSm80ILi2ELi1EN4cute5tupleIJNS5_1CILi64EEENS7_ILi128EEENS7_ILi96EEEEEENS_6half_tEfNS_4arch4Sm80ELb0ELb1ELb0ELb0ELb1ELb0ELb0ELb0ELi2ELi2ELi4ELi2ELb1EEENS1_21CollectiveEpilogueBwdISB_SC_SE_Li256ELb0ELb0ELi2EEENS1_19SingleTileSchedulerILb0ELb0ELb0ELi128EEEEEEEEEvNT_6ParamsE)
        /*0554*/ 	.word	0x00000000


	//----- nvinfo : EIATTR_MIN_STACK_SIZE
	.align		4
.L_238:
        /*0558*/ 	.byte	0x04, 0x12
        /*055a*/ 	.short	(.L_240 - .L_239)
	.align		4
.L_239:
        /*055c*/ 	.word	index@(_ZN7cutlass13device_kernelIN5flash19enable_sm80_to_sm89INS1_16FlashAttnBwdSm80INS1_25CollectiveMainloopBwdSm80ILi2ELi1EN4cute5tupleIJNS5_1CILi64EEENS7_ILi128EEENS7_ILi96EEEEEENS_6half_tEfNS_4arch4Sm80ELb0ELb1ELb0ELb0ELb0ELb0ELb0ELb0ELi2ELi2ELi4ELi2ELb1EEENS1_24CollectiveEpilogueBwdGQAISB_fSE_Li256ELb0ELb0EEENS1_19SingleTileSchedulerILb0ELb0ELb0ELi128EEEEEEEEEvNT_6ParamsE)
        /*0560*/ 	.word	0x00000000


	//----- nvinfo : EIATTR_MIN_STACK_SIZE
	.align		4
.L_240:
        /*0564*/ 	.byte	0x04, 0x12
        /*0566*/ 	.short	(.L_242 - .L_241)
	.align		4
.L_241:
        /*0568*/ 	.word	index@(_ZN7cutlass13device_kernelIN5flash19enable_sm80_to_sm89INS1_16FlashAttnBwdSm80INS1_25CollectiveMainloopBwdSm80ILi2ELi1EN4cute5tupleIJNS5_1CILi64EEENS7_ILi128EEENS7_ILi96EEEEEENS_6half_tEfNS_4arch4Sm80ELb0ELb1ELb0ELb0ELb1ELb0ELb0ELb0ELi2ELi2ELi4ELi2ELb1EEENS1_24CollectiveEpilogueBwdGQAISB_fSE_Li256ELb0ELb1EEENS1_19SingleTileSchedulerILb0ELb0ELb0ELi128EEEEEEEEEvNT_6ParamsE)
        /*056c*/ 	.word	0x00000000


	//----- nvinfo : EIATTR_MIN_STACK_SIZE
	.align		4
.L_242:
        /*0570*/ 	.byte	0x04, 0x12
        /*0572*/ 	.short	(.L_244 - .L_243)
	.align		4
.L_243:
        /*0574*/ 	.word	index@(_ZN7cutlass13device_kernelIN5flash19enable_sm80_to_sm89INS1_16FlashAttnBwdSm80INS1_25CollectiveMainloopBwdSm80ILi2ELi1EN4cute5tupleIJNS5_1CILi64EEENS7_ILi128EEENS7_ILi96EEEEEENS_6half_tEfNS_4arch4Sm80ELb0ELb1ELb0ELb1ELb0ELb0ELb0ELb0ELi2ELi2ELi4ELi2ELb1EEENS1_21CollectiveEpilogueBwdISB_SC_SE_Li256ELb1ELb0ELi2EEENS1_19SingleTileSchedulerILb1ELb0ELb0ELi128EEEEEEEEEvNT_6ParamsE)
        /*0578*/ 	.word	0x00000000


	//----- nvinfo : EIATTR_MIN_STACK_SIZE
	.align		4
.L_244:
        /*057c*/ 	.byte	0x04, 0x12
        /*057e*/ 	.short	(.L_246 - .L_245)
	.align		4
.L_245:
        /*0580*/ 	.word	index@(_ZN7cutlass13device_kernelIN5flash19enable_sm80_to_sm89INS1_16FlashAttnBwdSm80INS1_25CollectiveMainloopBwdSm80ILi2ELi1EN4cute5tupleIJNS5_1CILi64EEENS7_ILi128EEENS7_ILi96EEEEEENS_6half_tEfNS_4arch4Sm80ELb0ELb1ELb0ELb1ELb1ELb0ELb0ELb0ELi2ELi2ELi4ELi2ELb1EEENS1_21CollectiveEpilogueBwdISB_SC_SE_Li256ELb1ELb0ELi2EEENS1_19SingleTileSchedulerILb1ELb0ELb0ELi128EEEEEEEEEvNT_6ParamsE)
        /*0584*/ 	.word	0x00000000


	//----- nvinfo : EIATTR_MIN_STACK_SIZE
	.align		4
.L_246:
        /*0588*/ 	.byte	0x04, 0x12
        /*058a*/ 	.short	(.L_248 - .L_247)
	.align		4
.L_247:
        /*058c*/ 	.word	index@(_ZN7cutlass13device_kernelIN5flash19enable_sm80_to_sm89INS1_16FlashAttnBwdSm80INS1_25CollectiveMainloopBwdSm80ILi2ELi1EN4cute5tupleIJNS5_1CILi64EEENS7_ILi128EEENS7_ILi96EEEEEENS_6half_tEfNS_4arch4Sm80ELb0ELb1ELb0ELb1ELb0ELb0ELb0ELb0ELi2ELi2ELi4ELi2ELb1EEENS1_24CollectiveEpilogueBwdGQAISB_fSE_Li256ELb1ELb0EEENS1_19SingleTileSchedulerILb1ELb0ELb0ELi128EEEEEEEEEvNT_6ParamsE)
        /*0590*/ 	.word	0x00000000


	//----- nvinfo : EIATTR_MIN_STACK_SIZE
	.align		4
.L_248:
        /*0594*/ 	.byte	0x04, 0x12
        /*0596*/ 	.short	(.L_250 - .L_249)
	.align		4
.L_249:
        /*0598*/ 	.word	index@(_ZN7cutlass13device_kernelIN5flash19enable_sm80_to_sm89INS1_16FlashAttnBwdSm80INS1_25CollectiveMainloopBwdSm80ILi2ELi1EN4cute5tupleIJNS5_1CILi64EEENS7_ILi128EEENS7_ILi96EEEEEENS_6half_tEfNS_4arch4Sm80ELb0ELb1ELb0ELb1ELb1ELb0ELb0ELb0ELi2ELi2ELi4ELi2ELb1EEENS1_24CollectiveEpilogueBwdGQAISB_fSE_Li256ELb1ELb1EEENS1_19SingleTileSchedulerILb1ELb0ELb0ELi128EEEEEEEEEvNT_6ParamsE)
        /*059c*/ 	.word	0x00000000


	//----- nvinfo : EIATTR_MIN_STACK_SIZE
	.align		4
.L_250:
        /*05a0*/ 	.byte	0x04, 0x12
        /*05a2*/ 	.short	(.L_252 - .L_251)
	.align		4
.L_251:
        /*05a4*/ 	.word	index@(_ZN7cutlass13device_kernelIN5flash19enable_sm80_to_sm89INS1_16FlashAttnBwdSm80INS1_25CollectiveMainloopBwdSm80ILi2ELi1EN4cute5tupleIJNS5_1CILi64EEENS7_ILi128EEENS7_ILi96EEEEEENS_6half_tEfNS_4arch4Sm80ELb1ELb0ELb0ELb0ELb0ELb0ELb0ELb0ELi2ELi2ELi4ELi2ELb1EEENS1_21CollectiveEpilogueBwdISB_SC_SE_Li256ELb0ELb0ELi2EEENS1_25SingleTileBwdLPTSchedulerILb0ELi128ELb0EEEEEEEEEvNT_6ParamsE)
        /*05a8*/ 	.word	0x00000000


	//----- nvinfo : EIATTR_MIN_STACK_SIZE
	.align		4
.L_252:
        /*05ac*/ 	.byte	0x04, 0x12
        /*05ae*/ 	.short	(.L_254 - .L_253)
	.align		4
.L_253:
        /*05b0*/ 	.word	index@(_ZN7cutlass13device_kernelIN5flash19enable_sm80_to_sm89INS1_16FlashAttnBwdSm80INS1_25CollectiveMainloopBwdSm80ILi2ELi1EN4cute5tupleIJNS5_1CILi64EEENS7_ILi128EEENS7_ILi96EEEEEENS_6half_tEfNS_4arch4Sm80ELb1ELb0ELb0ELb0ELb1ELb0ELb0ELb0ELi2ELi2ELi4ELi2ELb1EEENS1_21CollectiveEpilogueBwdISB_SC_SE_Li256ELb0ELb0ELi2EEENS1_25SingleTileBwdLPTSchedulerILb0ELi128ELb1EEEEEEEEEvNT_6ParamsE)
        /*05b4*/ 	.word	0x00000000


	//----- nvinfo : EIATTR_MIN_STACK_SIZE
	.align		4
.L_254:
        /*05b8*/ 	.byte	0x04, 0x12
        /*05ba*/ 	.short	(.L_256 - .L_255)
	.align		4
.L_255:
        /*05bc*/ 	.word	index@(_ZN7cutlass13device_kernelIN5flash19enable_sm80_to_sm89INS1_16FlashAttnBwdSm80INS1_25CollectiveMainloopBwdSm80ILi2ELi1EN4cute5tupleIJNS5_1CILi64EEENS7_ILi128EEENS7_ILi96EEEEEENS_6half_tEfNS_4arch4Sm80ELb1ELb0ELb0ELb0ELb0ELb0ELb0ELb0ELi2ELi2ELi4ELi2ELb1EEENS1_24CollectiveEpilogueBwdGQAISB_fSE_Li256ELb0ELb0EEENS1_25SingleTileBwdLPTSchedulerILb0ELi128ELb0EEEEEEEEEvNT_6ParamsE)
        /*05c0*/ 	.word	0x00000000


	//----- nvinfo : EIATTR_MIN_STACK_SIZE
	.align		4
.L_256:
        /*05c4*/ 	.byte	0x04, 0x12
        /*05c6*/ 	.short	(.L_258 - .L_257)
	.align		4
.L_257:
        /*05c8*/ 	.word	index@(_ZN7cutlass13device_kernelIN5flash19enable_sm80_to_sm89INS1_16FlashAttnBwdSm80INS1_25CollectiveMainloopBwdSm80ILi2ELi1EN4cute5tupleIJNS5_1CILi64EEENS7_ILi128EEENS7_ILi96EEEEEENS_6half_tEfNS_4arch4Sm80ELb1ELb0ELb0ELb0ELb1ELb0ELb0ELb0ELi2ELi2ELi4ELi2ELb1EEENS1_24CollectiveEpilogueBwdGQAISB_fSE_Li256ELb0ELb1EEENS1_25SingleTileBwdLPTSchedulerILb0ELi128ELb1EEEEEEEEEvNT_6ParamsE)
        /*05cc*/ 	.word	0x00000000


	//----- nvinfo : EIATTR_MIN_STACK_SIZE
	.align		4
.L_258:
        /*05d0*/ 	.byte	0x04, 0x12
        /*05d2*/ 	.short	(.L_260 - .L_259)
	.align		4
.L_259:
        /*05d4*/ 	.word	index@(_ZN7cutlass13device_kernelIN5flash19enable_sm80_to_sm89INS1_16FlashAttnBwdSm80INS1_25CollectiveMainloopBwdSm80ILi2ELi1EN4cute5tupleIJNS5_1CILi64EEENS7_ILi128EEENS7_ILi96EEEEEENS_6half_tEfNS_4arch4Sm80ELb1ELb0ELb0ELb1ELb0ELb0ELb0ELb0ELi2ELi2ELi4ELi2ELb1EEENS1_21CollectiveEpilogueBwdISB_SC_SE_Li256ELb1ELb0ELi2EEENS1_25SingleTileBwdLPTSchedulerILb1ELi128ELb0EEEEEEEEEvNT_6ParamsE)
        /*05d8*/ 	.word	0x00000000


	//----- nvinfo : EIATTR_MIN_STACK_SIZE
	.align		4
.L_260:
        /*05dc*/ 	.byte	0x04, 0x12
        /*05de*/ 	.short	(.L_262 - .L_261)
	.align		4
.L_261:
        /*05e0*/ 	.word	index@(_ZN7cutlass13device_kernelIN5flash19enable_sm80_to_sm89INS1_16FlashAttnBwdSm80INS1_25CollectiveMainloopBwdSm80ILi2ELi1EN4cute5tupleIJNS5_1CILi64EEENS7_ILi128EEENS7_ILi96EEEEEENS_6half_tEfNS_4arch4Sm80ELb1ELb0ELb0ELb1ELb1ELb0ELb0ELb0ELi2ELi2ELi4ELi2ELb1EEENS1_21CollectiveEpilogueBwdISB_SC_SE_Li256ELb1ELb0ELi2EEENS1_25SingleTileBwdLPTSchedulerILb1ELi128ELb1EEEEEEEEEvNT_6ParamsE)
        /*05e4*/ 	.word	0x00000000


	//----- nvinfo : EIATTR_MIN_STACK_SIZE
	.align		4
.L_262:
        /*05e8*/ 	.byte	0x04, 0x12
        /*05ea*/ 	.short	(.L_264 - .L_263)
	.align		4
.L_263:
        /*05ec*/ 	.word	index@(_ZN7cutlass13device_kernelIN5flash19enable_sm80_to_sm89INS1_16FlashAttnBwdSm80INS1_25CollectiveMainloopBwdSm80ILi2ELi1EN4cute5tupleIJNS5_1CILi64EEENS7_ILi128EEENS7_ILi96EEEEEENS_6half_tEfNS_4arch4Sm80ELb1ELb0ELb0ELb1ELb0ELb0ELb0ELb0ELi2ELi2ELi4ELi2ELb1EEENS1_24CollectiveEpilogueBwdGQAISB_fSE_Li256ELb1ELb0EEENS1_25SingleTileBwdLPTSchedulerILb1ELi128ELb0EEEEEEEEEvNT_6ParamsE)
        /*05f0*/ 	.word	0x00000000


	//----- nvinfo : EIATTR_MIN_STACK_SIZE
	.align		4
.L_264:
        /*05f4*/ 	.byte	0x04, 0x12
        /*05f6*/ 	.short	(.L_266 - .L_265)
	.align		4
.L_265:
        /*05f8*/ 	.word	index@(_ZN7cutlass13device_kernelIN5flash19enable_sm80_to_sm89INS1_16FlashAttnBwdSm80INS1_25CollectiveMainloopBwdSm80ILi2ELi1EN4cute5tupleIJNS5_1CILi64EEENS7_ILi128EEENS7_ILi96EEEEEENS_6half_tEfNS_4arch4Sm80ELb1ELb0ELb0ELb1ELb1ELb0ELb0ELb0ELi2ELi2ELi4ELi2ELb1EEENS1_24CollectiveEpilogueBwdGQAISB_fSE_Li256ELb1ELb1EEENS1_25SingleTileBwdLPTSchedulerILb1ELi128ELb1EEEEEEEEEvNT_6ParamsE)
        /*05fc*/ 	.word	0x00000000


	//----- nvinfo : EIATTR_MIN_STACK_SIZE
	.align		4
.L_266:
        /*0600*/ 	.byte	0x04, 0x12
        /*0602*/ 	.short	(.L_268 - .L_267)
	.align		4
.L_267:
        /*0604*/ 	.word	index@(_ZN7cutlass13device_kernelIN5flash19enable_sm80_to_sm89INS1_16FlashAttnBwdSm80INS1_25CollectiveMainloopBwdSm80ILi2ELi2EN4cute5tupleIJNS5_1CILi64EEENS7_ILi128EEENS7_ILi96EEEEEENS_6half_tEfNS_4arch4Sm80ELb0ELb0ELb0ELb0ELb0ELb0ELb0ELb0ELi2ELi2ELi4ELi2ELb0EEENS1_21CollectiveEpilogueBwdISB_SC_SE_Li256ELb0ELb0ELi2EEENS1_19SingleTileSchedulerILb0ELb0ELb0ELi128EEEEEEEEEvNT_6ParamsE)
        /*0608*/ 	.word	0x00000000


	//----- nvinfo : EIATTR_MIN_STACK_SIZE
	.align		4
.L_268:
        /*060c*/ 	.byte	0x04, 0x12
        /*060e*/ 	.short	(.L_270 - .L_269)
	.align		4
.L_269:
        /*0610*/ 	.word	index@(_ZN7cutlass13device_kernelIN5flash19enable_sm80_to_sm89INS1_16FlashAttnBwdSm80INS1_25CollectiveMainloopBwdSm80ILi2ELi2EN4cute5tupleIJNS5_1CILi64EEENS7_ILi128EEENS7_ILi96EEEEEENS_6half_tEfNS_4arch4Sm80ELb0ELb0ELb0ELb0ELb1ELb0ELb0ELb0ELi2ELi2ELi4ELi2ELb0EEENS1_21CollectiveEpilogueBwdISB_SC_SE_Li256ELb0ELb0ELi2EEENS1_19SingleTileSchedulerILb0ELb0ELb0ELi128EEEEEEEEEvNT_6ParamsE)
        /*0614*/ 	.word	0x00000000


	//----- nvinfo : EIATTR_MIN_STACK_SIZE
	.align		4
.L_270:
        /*0618*/ 	.byte	0x04, 0x12
        /*061a*/ 	.short	(.L_272 - .L_271)
	.align		4
.L_271:
        /*061c*/ 	.word	index@(_ZN7cutlass13device_kernelIN5flash19enable_sm80_to_sm89INS1_16FlashAttnBwdSm80INS1_25CollectiveMainloopBwdSm80ILi2ELi2EN4cute5tupleIJNS5_1CILi64EEENS7_ILi128EEENS7_ILi96EEEEEENS_6half_tEfNS_4arch4Sm80ELb0ELb0ELb0ELb0ELb0ELb0ELb0ELb0ELi2ELi2ELi4ELi2ELb0EEENS1_24CollectiveEpilogueBwdGQAISB_fSE_Li256ELb0ELb0EEENS1_19SingleTileSchedulerILb0ELb0ELb0ELi128EEEEEEEEEvNT_6ParamsE)
        /*0620*/ 	.word	0x00000000


	//----- nvinfo : EIATTR_MIN_STACK_SIZE
	.align		4
.L_272:
        /*0624*/ 	.byte	0x04, 0x12
        /*0626*/ 	.short	(.L_274 - .L_273)
	.align		4
.L_273:
        /*0628*/ 	.word	index@(_ZN7cutlass13device_kernelIN5flash19enable_sm80_to_sm89INS1_16FlashAttnBwdSm80INS1_25CollectiveMainloopBwdSm80ILi2ELi2EN4cute5tupleIJNS5_1CILi64EEENS7_ILi128EEENS7_ILi96EEEEEENS_6half_tEfNS_4arch4Sm80ELb0ELb0ELb0ELb0ELb1ELb0ELb0ELb0ELi2ELi2ELi4ELi2ELb0EEENS1_24CollectiveEpilogueBwdGQAISB_fSE_Li256ELb0ELb1EEENS1_19SingleTileSchedulerILb0ELb0ELb0ELi128EEEEEEEEEvNT_6ParamsE)
        /*062c*/ 	.word	0x00000000


	//----- nvinfo : EIATTR_MIN_STACK_SIZE
	.align		4
.L_274:
        /*0630*/ 	.byte	0x04, 0x12
        /*0632*/ 	.short	(.L_276 - .L_275)
	.align		4
.L_275:
        /*0634*/ 	.word	index@(_ZN7cutlass13device_kernelIN5flash19enable_sm80_to_sm89INS1_16FlashAttnBwdSm80INS1_25CollectiveMainloopBwdSm80ILi2ELi2EN4cute5tupleIJNS5_1CILi64EEENS7_ILi128EEENS7_ILi96EEEEEENS_6half_tEfNS_4arch4Sm80ELb0ELb0ELb0ELb1ELb0ELb0ELb0ELb0ELi2ELi2ELi4ELi2ELb0EEENS1_21CollectiveEpilogueBwdISB_SC_SE_Li256ELb1ELb0ELi2EEENS1_19SingleTileSchedulerILb1ELb0ELb0ELi128EEEEEEEEEvNT_6ParamsE)
        /*0638*/ 	.word	0x00000000


	//----- nvinfo : EIATTR_MIN_STACK_SIZE
	.align		4
.L_276:
        /*063c*/ 	.byte	0x04, 0x12
        /*063e*/ 	.short	(.L_278 - .L_277)
	.align		4
.L_277:
        /*0640*/ 	.word	index@(_ZN7cutlass13device_kernelIN5flash19enable_sm80_to_sm89INS1_16FlashAttnBwdSm80INS1_25CollectiveMainloopBwdSm80ILi2ELi2EN4cute5tupleIJNS5_1CILi64EEENS7_ILi128EEENS7_ILi96EEEEEENS_6half_tEfNS_4arch4Sm80ELb0ELb0ELb0ELb1ELb1ELb0ELb0ELb0ELi2ELi2ELi4ELi2ELb0EEENS1_21CollectiveEpilogueBwdISB_SC_SE_Li256ELb1ELb0ELi2EEENS1_19SingleTileSchedulerILb1ELb0ELb0ELi128EEEEEEEEEvNT_6ParamsE)
        /*0644*/ 	.word	0x00000000


	//----- nvinfo : EIATTR_MIN_STACK_SIZE
	.align		4
.L_278:
        /*0648*/ 	.byte	0x04, 0x12
        /*064a*/ 	.short	(.L_280 - .L_279)
	.align		4
.L_279:
        /*064c*/ 	.word	index@(_ZN7cutlass13device_kernelIN5flash19enable_sm80_to_sm89INS1_16FlashAttnBwdSm80INS1_25CollectiveMainloopBwdSm80ILi2ELi2EN4cute5tupleIJNS5_1CILi64EEENS7_ILi128EEENS7_ILi96EEEEEENS_6half_tEfNS_4arch4Sm80ELb0ELb0ELb0ELb1ELb0ELb0ELb0ELb0ELi2ELi2ELi4ELi2ELb0EEENS1_24CollectiveEpilogueBwdGQAISB_fSE_Li256ELb1ELb0EEENS1_19SingleTileSchedulerILb1ELb0ELb0ELi128EEEEEEEEEvNT_6ParamsE)
        /*0650*/ 	.word	0x00000000


	//----- nvinfo : EIATTR_MIN_STACK_SIZE
	.align		4
.L_280:
        /*0654*/ 	.byte	0x04, 0x12
        /*0656*/ 	.short	(.L_282 - .L_281)
	.align		4
.L_281:
        /*0658*/ 	.word	index@(_ZN7cutlass13device_kernelIN5flash19enable_sm80_to_sm89INS1_16FlashAttnBwdSm80INS1_25CollectiveMainloopBwdSm80ILi2ELi2EN4cute5tupleIJNS5_1CILi64EEENS7_ILi128EEENS7_ILi96EEEEEENS_6half_tEfNS_4arch4Sm80ELb0ELb0ELb0ELb1ELb1ELb0ELb0ELb0ELi2ELi2ELi4ELi2ELb0EEENS1_24CollectiveEpilogueBwdGQAISB_fSE_Li256ELb1ELb1EEENS1_19SingleTileSchedulerILb1ELb0ELb0ELi128EEEEEEEEEvNT_6ParamsE)
        /*065c*/ 	.word	0x00000000


	//----- nvinfo : EIATTR_MIN_STACK_SIZE
	.align		4
.L_282:
        /*0660*/ 	.byte	0x04, 0x12
        /*0662*/ 	.short	(.L_284 - .L_283)
	.align		4
.L_283:
        /*0664*/ 	.word	index@(_ZN7cutlass13device_kernelIN5flash19enable_sm80_to_sm89INS1_16FlashAttnBwdSm80INS1_25CollectiveMainloopBwdSm80ILi2ELi2EN4cute5tupleIJNS5_1CILi64EEENS7_ILi128EEENS7_ILi96EEEEEENS_6half_tEfNS_4arch4Sm80ELb0ELb1ELb0ELb0ELb0ELb0ELb0ELb0ELi2ELi2ELi4ELi2ELb0EEENS1_21CollectiveEpilogueBwdISB_SC_SE_Li256ELb0ELb0ELi2EEENS1_19SingleTileSchedulerILb0ELb0ELb0ELi128EEEEEEEEEvNT_6ParamsE)
        /*0668*/ 	.word	0x00000000


	//----- nvinfo : EIATTR_MIN_STACK_SIZE
	.align		4
.L_284:
        /*066c*/ 	.byte	0x04, 0x12
        /*066e*/ 	.short	(.L_286 - .L_285)
	.align		4
.L_285:
        /*0670*/ 	.word	index@(_ZN7cutlass13device_kernelIN5flash19enable_sm80_to_sm89INS1_16FlashAttnBwdSm80INS1_25CollectiveMainloopBwdSm80ILi2ELi2EN4cute5tupleIJNS5_1CILi64EEENS7_ILi128EEENS7_ILi96EEEEEENS_6half_tEfNS_4arch4Sm80ELb0ELb1ELb0ELb0ELb1ELb0ELb0ELb0ELi2ELi2ELi4ELi2ELb0EEENS1_21CollectiveEpilogueBwdISB_SC_SE_Li256ELb0ELb0ELi2EEENS1_19SingleTileSchedulerILb0ELb0ELb0ELi128EEEEEEEEEvNT_6ParamsE)
        /*0674*/ 	.word	0x00000000


	//----- nvinfo : EIATTR_MIN_STACK_SIZE
	.align		4
.L_286:
        /*0678*/ 	.byte	0x04, 0x12
        /*067a*/ 	.short	(.L_288 - .L_287)
	.align		4
.L_287:
        /*067c*/ 	.word	index@(_ZN7cutlass13device_kernelIN5flash19enable_sm80_to_sm89INS1_16FlashAttnBwdSm80INS1_25CollectiveMainloopBwdSm80ILi2ELi2EN4cute5tupleIJNS5_1CILi64EEENS7_ILi128EEENS7_ILi96EEEEEENS_6half_tEfNS_4arch4Sm80ELb0ELb1ELb0ELb0ELb0ELb0ELb0ELb0ELi2ELi2ELi4ELi2ELb0EEENS1_24CollectiveEpilogueBwdGQAISB_fSE_Li256ELb0ELb0EEENS1_19SingleTileSchedulerILb0ELb0ELb0ELi128EEEEEEEEEvNT_6ParamsE)
        /*0680*/ 	.word	0x00000000


	//----- nvinfo : EIATTR_MIN_STACK_SIZE
	.align		4
.L_288:
        /*0684*/ 	.byte	0x04, 0x12
        /*0686*/ 	.short	(.L_290 - .L_289)
	.align		4
.L_289:
        /*0688*/ 	.word	index@(_ZN7cutlass13device_kernelIN5flash19enable_sm80_to_sm89INS1_16FlashAttnBwdSm80INS1_25CollectiveMainloopBwdSm80ILi2ELi2EN4cute5tupleIJNS5_1CILi64EEENS7_ILi128EEENS7_ILi96EEEEEENS_6half_tEfNS_4arch4Sm80ELb0ELb1ELb0ELb0ELb1ELb0ELb0ELb0ELi2ELi2ELi4ELi2ELb0EEENS1_24CollectiveEpilogueBwdGQAISB_fSE_Li256ELb0ELb1EEENS1_19SingleTileSchedulerILb0ELb0ELb0ELi128EEEEEEEEEvNT_6ParamsE)
        /*068c*/ 	.word	0x00000000


	//----- nvinfo : EIATTR_MIN_STACK_SIZE
	.align		4
.L_290:
        /*0690*/ 	.byte	0x04, 0x12
        /*0692*/ 	.short	(.L_292 - .L_291)
	.align		4
.L_291:
        /*0694*/ 	.word	index@(_ZN7cutlass13device_kernelIN5flash19enable_sm80_to_sm89INS1_16FlashAttnBwdSm80INS1_25CollectiveMainloopBwdSm80ILi2ELi2EN4cute5tupleIJNS5_1CILi64EEENS7_ILi128EEENS7_ILi96EEEEEENS_6half_tEfNS_4arch4Sm80ELb0ELb1ELb0ELb1ELb0ELb0ELb0ELb0ELi2ELi2ELi4ELi2ELb0EEENS1_21CollectiveEpilogueBwdISB_SC_SE_Li256ELb1ELb0ELi2EEENS1_19SingleTileSchedulerILb1ELb0ELb0ELi128EEEEEEEEEvNT_6ParamsE)
        /*0698*/ 	.word	0x00000000


	//----- nvinfo : EIATTR_MIN_STACK_SIZE
	.align		4
.L_292:
        /*069c*/ 	.byte	0x04, 0x12
        /*069e*/ 	.short	(.L_294 - .L_293)
	.align		4
.L_293:
        /*06a0*/ 	.word	index@(_ZN7cutlass13device_kernelIN5flash19enable_sm80_to_sm89INS1_16FlashAttnBwdSm80INS1_25CollectiveMainloopBwdSm80ILi2ELi2EN4cute5tupleIJNS5_1CILi64EEENS7_ILi128EEENS7_ILi96EEEEEENS_6half_tEfNS_4arch4Sm80ELb0ELb1ELb0ELb1ELb1ELb0ELb0ELb0ELi2ELi2ELi4ELi2ELb0EEENS1_21CollectiveEpilogueBwdISB_SC_SE_Li256ELb1ELb0ELi2EEENS1_19SingleTileSchedulerILb1ELb0ELb0ELi128EEEEEEEEEvNT_6ParamsE)
        /*06a4*/ 	.word	0x00000000


	//----- nvinfo : EIATTR_MIN_STACK_SIZE
	.align		4
.L_294:
        /*06a8*/ 	.byte	0x04, 0x12
        /*06aa*/ 	.short	(.L_296 - .L_295)
	.align		4
.L_295:
        /*06ac*/ 	.word	index@(_ZN7cutlass13device_kernelIN5flash19enable_sm80_to_sm89INS1_16FlashAttnBwdSm80INS1_25CollectiveMainloopBwdSm80ILi2ELi2EN4cute5tupleIJNS5_1CILi64EEENS7_ILi128EEENS7_ILi96EEEEEENS_6half_tEfNS_4arch4Sm80ELb0ELb1ELb0ELb1ELb0ELb0ELb0ELb0ELi2ELi2ELi4ELi2ELb0EEENS1_24CollectiveEpilogueBwdGQAISB_fSE_Li256ELb1ELb0EEENS1_19SingleTileSchedulerILb1ELb0ELb0ELi128EEEEEEEEEvNT_6ParamsE)
        /*06b0*/ 	.word	0x00000000


	//----- nvinfo : EIATTR_MIN_STACK_SIZE
	.align		4
.L_296:
        /*06b4*/ 	.byte	0x04, 0x12
        /*06b6*/ 	.short	(.L_298 - .L_297)
	.align		4
.L_297:
        /*06b8*/ 	.word	index@(_ZN7cutlass13device_kernelIN5flash19enable_sm80_to_sm89INS1_16FlashAttnBwdSm80INS1_25CollectiveMainloopBwdSm80ILi2ELi2EN4cute5tupleIJNS5_1CILi64EEENS7_ILi128EEENS7_ILi96EEEEEENS_6half_tEfNS_4arch4Sm80ELb0ELb1ELb0ELb1ELb1ELb0ELb0ELb0ELi2ELi2ELi4ELi2ELb0EEENS1_24CollectiveEpilogueBwdGQAISB_fSE_Li256ELb1ELb1EEENS1_19SingleTileSchedulerILb1ELb0ELb0ELi128EEEEEEEEEvNT_6ParamsE)
        /*06bc*/ 	.word	0x00000000


	//----- nvinfo : EIATTR_MIN_STACK_SIZE
	.align		4
.L_298:
        /*06c0*/ 	.byte	0x04, 0x12
        /*06c2*/ 	.short	(.L_300 - .L_299)
	.align		4
.L_299:
        /*06c4*/ 	.word	index@(_ZN7cutlass13device_kernelIN5flash19enable_sm80_to_sm89INS1_16FlashAttnBwdSm80INS1_25CollectiveMainloopBwdSm80ILi2ELi2EN4cute5tupleIJNS5_1CILi64EEENS7_ILi128EEENS7_ILi96EEEEEENS_6half_tEfNS_4arch4Sm80ELb1ELb0ELb0ELb0ELb0ELb0ELb0ELb0ELi2ELi2ELi4ELi2ELb0EEENS1_21CollectiveEpilogueBwdISB_SC_SE_Li256ELb0ELb0ELi2EEENS1_25SingleTileBwdLPTSchedulerILb0ELi128ELb0EEEEEEEEEvNT_6ParamsE)
        /*06c8*/ 	.word	0x00000000


	//----- nvinfo : EIATTR_MIN_STACK_SIZE
	.align		4
.L_300:
        /*06cc*/ 	.byte	0x04, 0x12
        /*06ce*/ 	.short	(.L_302 - .L_301)
	.align		4
.L_301:
        /*06d0*/ 	.word	index@(_ZN7cutlass13device_kernelIN5flash19enable_sm80_to_sm89INS1_16FlashAttnBwdSm80INS1_25CollectiveMainloopBwdSm80ILi2ELi2EN4cute5tupleIJNS5_1CILi64EEENS7_ILi128EEENS7_ILi96EEEEEENS_6half_tEfNS_4arch4Sm80ELb1ELb0ELb0ELb0ELb1ELb0ELb0ELb0ELi2ELi2ELi4ELi2ELb0EEENS1_21CollectiveEpilogueBwdISB_SC_SE_Li256ELb0ELb0ELi2EEENS1_25SingleTileBwdLPTSchedulerILb0ELi128ELb1EEEEEEEEEvNT_6ParamsE)
        /*06d4*/ 	.word	0x00000000


	//----- nvinfo : EIATTR_MIN_STACK_SIZE
	.align		4
.L_302:
        /*06d8*/ 	.byte	0x04, 0x12
        /*06da*/ 	.short	(.L_304 - .L_303)
	.align		4
.L_303:
        /*06dc*/ 	.word	index@(_ZN7cutlass13device_kernelIN5flash19enable_sm80_to_sm89INS1_16FlashAttnBwdSm80INS1_25CollectiveMainloopBwdSm80ILi2ELi2EN4cute5tupleIJNS5_1CILi64EEENS7_ILi128EEENS7_ILi96EEEEEENS_6half_tEfNS_4arch4Sm80ELb1ELb0ELb0ELb0ELb0ELb0ELb0ELb0ELi2ELi2ELi4ELi2ELb0EEENS1_24CollectiveEpilogueBwdGQAISB_fSE_Li256ELb0ELb0EEENS1_25SingleTileBwdLPTSchedulerILb0ELi128ELb0EEEEEEEEEvNT_6ParamsE)
        /*06e0*/ 	.word	0x00000000


	//----- nvinfo : EIATTR_MIN_STACK_SIZE
	.align		4
.L_304:
        /*06e4*/ 	.byte	0x04, 0x12
        /*06e6*/ 	.short	(.L_306 - .L_305)
	.align		4
.L_305:
        /*06e8*/ 	.word	index@(_ZN7cutlass13device_kernelIN5flash19enable_sm80_to_sm89INS1_16FlashAttnBwdSm80INS1_25CollectiveMainloopBwdSm80ILi2ELi2EN4cute5tupleIJNS5_1CILi64EEENS7_ILi128EEENS7_ILi96EEEEEENS_6half_tEfNS_4arch4Sm80ELb1ELb0ELb0ELb0ELb1ELb0ELb0ELb0ELi2ELi2ELi4ELi2ELb0EEENS1_24CollectiveEpilogueBwdGQAISB_fSE_Li256ELb0ELb1EEENS1_25SingleTileBwdLPTSchedulerILb0ELi128ELb1EEEEEEEEEvNT_6ParamsE)
        /*06ec*/ 	.word	0x00000000


	//----- nvinfo : EIATTR_MIN_STACK_SIZE
	.align		4
.L_306:
        /*06f0*/ 	.byte	0x04, 0x12
        /*06f2*/ 	.short	(.L_308 - .L_307)
	.align		4
.L_307:
        /*06f4*/ 	.word	index@(_ZN7cutlass13device_kernelIN5flash22FlashAttnBwdPreprocessIN4cute5tupleIJNS3_1CILi64EEENS5_ILi96EEEEEENS_6half_tEfNS_4arch4Sm80ELb1ELb0EEEEEvNT_6ParamsE)
        /*06f8*/ 	.word	0x00000000


	//----- nvinfo : EIATTR_MIN_STACK_SIZE
	.align		4
.L_308:
        /*06fc*/ 	.byte	0x04, 0x12
        /*06fe*/ 	.short	(.L_310 - .L_309)
	.align		4
.L_309:
        /*0700*/ 	.word	index@(_ZN7cutlass13device_kernelIN5flash19enable_sm80_to_sm89INS1_16FlashAttnBwdSm80INS1_25CollectiveMainloopBwdSm80ILi2ELi2EN4cute5tupleIJNS5_1CILi64EEENS7_ILi128EEENS7_ILi96EEEEEENS_6half_tEfNS_4arch4Sm80ELb1ELb0ELb0ELb1ELb0ELb0ELb0ELb0ELi2ELi2ELi4ELi2ELb0EEENS1_21CollectiveEpilogueBwdISB_SC_SE_Li256ELb1ELb0ELi2EEENS1_25SingleTileBwdLPTSchedulerILb1ELi128ELb0EEEEEEEEEvNT_6ParamsE)
        /*0704*/ 	.word	0x00000000


	//----- nvinfo : EIATTR_MIN_STACK_SIZE
	.align		4
.L_310:
        /*0708*/ 	.byte	0x04, 0x12
        /*070a*/ 	.short	(.L_312 - .L_311)
	.align		4
.L_311:
        /*070c*/ 	.word	index@(_ZN7cutlass13device_kernelIN5flash19enable_sm80_to_sm89INS1_16FlashAttnBwdSm80INS1_25CollectiveMainloopBwdSm80ILi2ELi2EN4cute5tupleIJNS5_1CILi64EEENS7_ILi128EEENS7_ILi96EEEEEENS_6half_tEfNS_4arch4Sm80ELb1ELb0ELb0ELb1ELb1ELb0ELb0ELb0ELi2ELi2ELi4ELi2ELb0EEENS1_21CollectiveEpilogueBwdISB_SC_SE_Li256ELb1ELb0ELi2EEENS1_25SingleTileBwdLPTSchedulerILb1ELi128ELb1EEEEEEEEEvNT_6ParamsE)
        /*0710*/ 	.word	0x00000000


	//----- nvinfo : EIATTR_MIN_STACK_SIZE
	.align		4
.L_312:
        /*0714*/ 	.byte	0x04, 0x12
        /*0716*/ 	.short	(.L_314 - .L_313)
	.align		4
.L_313:
        /*0718*/ 	.word	index@(_ZN7cutlass13device_kernelIN5flash19enable_sm80_to_sm89INS1_16FlashAttnBwdSm80INS1_25CollectiveMainloopBwdSm80ILi2ELi2EN4cute5tupleIJNS5_1CILi64EEENS7_ILi128EEENS7_ILi96EEEEEENS_6half_tEfNS_4arch4Sm80ELb1ELb0ELb0ELb1ELb0ELb0ELb0ELb0ELi2ELi2ELi4ELi2ELb0EEENS1_24CollectiveEpilogueBwdGQAISB_fSE_Li256ELb1ELb0EEENS1_25SingleTileBwdLPTSchedulerILb1ELi128ELb0EEEEEEEEEvNT_6ParamsE)
        /*071c*/ 	.word	0x00000000


	//----- nvinfo : EIATTR_MIN_STACK_SIZE
	.align		4
.L_314:
        /*0720*/ 	.byte	0x04, 0x12
        /*0722*/ 	.short	(.L_316 - .L_315)
	.align		4
.L_315:
        /*0724*/ 	.word	index@(_ZN7cutlass13device_kernelIN5flash32FlashAttnBwdPostprocessConvertdQIN4cute5tupleIJNS3_1CILi128EEENS5_ILi96EEEEEENS_6half_tEfNS_4arch4Sm80ELi256ENS3_8TiledMMAINS3_8MMA_AtomIJNS3_28SM80_16x8x16_F32F16F16F32_TNEEEENS3_6LayoutINS4_IJNS5_ILi4EEENS5_ILi2EEENS5_ILi1EEEEEENS4_IJSJ_SH_NS5_ILi0EEEEEEEENS4_IJNS5_ILi64EEENS5_ILi32EEENS5_ILi16EEEEEEEELb0EEEEEvNT_6ParamsE)
        /*0728*/ 	.word	0x00000000


	//----- nvinfo : EIATTR_MIN_STACK_SIZE
	.align		4
.L_316:
        /*072c*/ 	.byte	0x04, 0x12
        /*072e*/ 	.short	(.L_318 - .L_317)
	.align		4
.L_317:
        /*0730*/ 	.word	index@(_ZN7cutlass13device_kernelIN5flash32FlashAttnBwdPostprocessConvertdQIN4cute5tupleIJNS3_1CILi64EEENS5_ILi96EEEEEENS_6half_tEfNS_4arch4Sm80ELi256ENS3_8TiledMMAINS3_8MMA_AtomIJNS3_28SM80_16x8x16_F32F16F16F32_TNEEEENS3_6LayoutINS4_IJNS5_ILi2EEENS5_ILi4EEENS5_ILi1EEEEEENS4_IJSJ_SH_NS5_ILi0EEEEEEEENS4_IJNS5_ILi32EEESO_NS5_ILi16EEEEEEEELb0EEEEEvNT_6ParamsE)
        /*0734*/ 	.word	0x00000000


	//----- nvinfo : EIATTR_MIN_STACK_SIZE
	.align		4
.L_318:
        /*0738*/ 	.byte	0x04, 0x12
        /*073a*/ 	.short	(.L_320 - .L_319)
	.align		4
.L_319:
        /*073c*/ 	.word	index@(_ZN7cutlass13device_kernelIN5flash19enable_sm80_to_sm89INS1_16FlashAttnBwdSm80INS1_25CollectiveMainloopBwdSm80ILi2ELi2EN4cute5tupleIJNS5_1CILi64EEENS7_ILi128EEENS7_ILi96EEEEEENS_6half_tEfNS_4arch4Sm80ELb1ELb0ELb0ELb1ELb1ELb0ELb0ELb0ELi2ELi2ELi4ELi2ELb0EEENS1_24CollectiveEpilogueBwdGQAISB_fSE_Li256ELb1ELb1EEENS1_25SingleTileBwdLPTSchedulerILb1ELi128ELb1EEEEEEEEEvNT_6ParamsE)
        /*0740*/ 	.word	0x00000000


	//----- nvinfo : EIATTR_MIN_STACK_SIZE
	.align		4
.L_320:
        /*0744*/ 	.byte	0x04, 0x12
        /*0746*/ 	.short	(.L_322 - .L_321)
	.align		4
.L_321:
        /*0748*/ 	.word	index@(_ZN7cutlass13device_kernelIN5flash22FlashAttnBwdPreprocessIN4cute5tupleIJNS3_1CILi64EEENS5_ILi96EEEEEENS_6half_tEfNS_4arch4Sm80ELb1ELb1EEEEEvNT_6ParamsE)
        /*074c*/ 	.word	0x00000000
.L_322:


//--------------------- .nv.compat                --------------------------
	.section	.nv.compat,"",@"SHT_CUDA_COMPAT_INFO"
	.align	4
        /*0000*/ 	.byte	0x02, 0x09, 0x01, 0x00, 0x02, 0x02, 0x01, 0x00, 0x02, 0x05, 0x05, 0x00, 0x03, 0x07, 0x01, 0x01
        /*0010*/ 	.byte	0x02, 0x03, 0x00, 0x00, 0x02, 0x06, 0x01, 0x00, 0x04, 0x0b, 0x08, 0x00, 0x00, 0x00, 0x00, 0x00
        /*0020*/ 	.byte	0x00, 0x00, 0x00, 0x00


//--------------------- .nv.info._ZN7cutlass13device_kernelIN5flash19enable_sm80_to_sm89INS1_16FlashAttnBwdSm80INS1_25CollectiveMainloopBwdSm80ILi2ELi1EN4cute5tupleIJNS5_1CILi64EEENS7_ILi128EEENS7_ILi96EEEEEENS_6half_tEfNS_4arch4Sm80ELb0ELb0ELb0ELb0ELb0ELb0ELb0ELb0ELi2ELi2ELi4ELi2ELb1EEENS1_21CollectiveEpilogueBwdISB_SC_SE_Li256ELb0ELb0ELi2EEENS1_19SingleTileSchedulerILb0ELb0ELb0ELi128EEEEEEEEEvNT_6ParamsE --------------------------
	.section	.nv.info._ZN7cutlass13device_kernelIN5flash19enable_sm80_to_sm89INS1_16FlashAttnBwdSm80INS1_25CollectiveMainloopBwdSm80ILi2ELi1EN4cute5tupleIJNS5_1CILi64EEENS7_ILi128EEENS7_ILi96EEEEEENS_6half_tEfNS_4arch4Sm80ELb0ELb0ELb0ELb0ELb0ELb0ELb0ELb0ELi2ELi2ELi4ELi2ELb1EEENS1_21CollectiveEpilogueBwdISB_SC_SE_Li256ELb0ELb0ELi2EEENS1_19SingleTileSchedulerILb0ELb0ELb0ELi128EEEEEEEEEvNT_6ParamsE,"",@"SHT_CUDA_INFO"
	.sectionflags	@""
	.align	4


	//----- nvinfo : EIATTR_CUDA_API_VERSION
	.align		4
        /*0000*/ 	.byte	0x04, 0x37
        /*0002*/ 	.short	(.L_324 - .L_323)
.L_323:
        /*0004*/ 	.word	0x00000082


	//----- nvinfo : EIATTR_KPARAM_INFO
	.align		4
.L_324:
        /*0008*/ 	.byte	0x04, 0x17
        /*000a*/ 	.short	(.L_326 - .L_325)
.L_325:
        /*000c*/ 	.word	0x00000000
        /*0010*/ 	.short	0x0000
        /*0012*/ 	.short	0x0000
        /*0014*/ 	.byte	0x00, 0xf0, 0xc1, 0x09


	//----- nvinfo : EIATTR_SPARSE_MMA_MASK
	.align		4
.L_326:
        /*0018*/ 	.byte	0x03, 0x50
        /*001a*/ 	.short	0x0000


	//----- nvinfo : EIATTR_MAXREG_COUNT
	.align		4
        /*001c*/ 	.byte	0x03, 0x1b
        /*001e*/ 	.short	0x00ff


	//----- nvinfo : EIATTR_MERCURY_ISA_VERSION
	.align		4
        /*0020*/ 	.byte	0x03, 0x5f
        /*0022*/ 	.short	0x0101


	//----- nvinfo : EIATTR_EXIT_INSTR_OFFSETS
	.align		4
        /*0024*/ 	.byte	0x04, 0x1c
        /*0026*/ 	.short	(.L_328 - .L_327)


	//   ....[0]....
.L_327:
        /*0028*/ 	.word	0x00000010


	//----- nvinfo : EIATTR_MAX_THREADS
	.align		4
.L_328:
        /*002c*/ 	.byte	0x04, 0x05
        /*002e*/ 	.short	(.L_330 - .L_329)
.L_329:
        /*0030*/ 	.word	0x00000100
        /*0034*/ 	.word	0x00000001
        /*0038*/ 	.word	0x00000001


	//----- nvinfo : EIATTR_CBANK_PARAM_SIZE
	.align		4
.L_330:
        /*003c*/ 	.byte	0x03, 0x19
        /*003e*/ 	.short	0x0270


	//----- nvinfo : EIATTR_PARAM_CBANK
	.align		4
        /*0040*/ 	.byte	0x04, 0x0a
        /*0042*/ 	.short	(.L_332 - .L_331)
	.align		4
.L_331:
        /*0044*/ 	.word	index@(.nv.constant0._ZN7cutlass13device_kernelIN5flash19enable_sm80_to_sm89INS1_16FlashAttnBwdSm80INS1_25CollectiveMainloopBwdSm80ILi2ELi1EN4cute5tupleIJNS5_1CILi64EEENS7_ILi128EEENS7_ILi96EEEEEENS_6half_tEfNS_4arch4Sm80ELb0ELb0ELb0ELb0ELb0ELb0ELb0ELb0ELi2ELi2ELi4ELi2ELb1EEENS1_21CollectiveEpilogueBwdISB_SC_SE_Li256ELb0ELb0ELi2EEENS1_19SingleTileSchedulerILb0ELb0ELb0ELi128EEEEEEEEEvNT_6ParamsE)
        /*0048*/ 	.short	0x0210
        /*004a*/ 	.short	0x0270


	//----- nvinfo : EIATTR_SW_WAR
	.align		4
.L_332:
        /*004c*/ 	.byte	0x04, 0x36
        /*004e*/ 	.short	(.L_334 - .L_333)
.L_333:
        /*0050*/ 	.word	0x00000008
.L_334:


//--------------------- .nv.info._ZN7cutlass13device_kernelIN5flash19enable_sm80_to_sm89INS1_16FlashAttnBwdSm80INS1_25CollectiveMainloopBwdSm80ILi2ELi1EN4cute5tupleIJNS5_1CILi64EEENS7_ILi128EEENS7_ILi96EEEEEENS_6half_tEfNS_4arch4Sm80ELb0ELb0ELb0ELb0ELb1ELb0ELb0ELb0ELi2ELi2ELi4ELi2ELb1EEENS1_21CollectiveEpilogueBwdISB_SC_SE_Li256ELb0ELb0ELi2EEENS1_19SingleTileSchedulerILb0ELb0ELb0ELi128EEEEEEEEEvNT_6ParamsE --------------------------
	.section	.nv.info._ZN7cutlass13device_kernelIN5flash19enable_sm80_to_sm89INS1_16FlashAttnBwdSm80INS1_25CollectiveMainloopBwdSm80ILi2ELi1EN4cute5tupleIJNS5_1CILi64EEENS7_ILi128EEENS7_ILi96EEEEEENS_6half_tEfNS_4arch4Sm80ELb0ELb0ELb0ELb0ELb1ELb0ELb0ELb0ELi2ELi2ELi4ELi2ELb1EEENS1_21CollectiveEpilogueBwdISB_SC_SE_Li256ELb0ELb0ELi2EEENS1_19SingleTileSchedulerILb0ELb0ELb0ELi128EEEEEEEEEvNT_6ParamsE,"",@"SHT_CUDA_INFO"
	.sectionflags	@""
	.align	4


	//----- nvinfo : EIATTR_CUDA_API_VERSION
	.align		4
        /*0000*/ 	.byte	0x04, 0x37
        /*0002*/ 	.short	(.L_336 - .L_335)
.L_335:
        /*0004*/ 	.word	0x00000082


	//----- nvinfo : EIATTR_KPARAM_INFO
	.align		4
.L_336:
        /*0008*/ 	.byte	0x04, 0x17
        /*000a*/ 	.short	(.L_338 - .L_337)
.L_337:
        /*000c*/ 	.word	0x00000000
        /*0010*/ 	.short	0x0000
        /*0012*/ 	.short	0x0000
        /*0014*/ 	.byte	0x00, 0xf0, 0xc1, 0x09


	//----- nvinfo : EIATTR_SPARSE_MMA_MASK
	.align		4
.L_338:
        /*0018*/ 	.byte	0x03, 0x50
        /*001a*/ 	.short	0x0000


	//----- nvinfo : EIATTR_MAXREG_COUNT
	.align		4
        /*001c*/ 	.byte	0x03, 0x1b
        /*001e*/ 	.short	0x00ff


	//----- nvinfo : EIATTR_MERCURY_ISA_VERSION
	.align		4
        /*0020*/ 	.byte	0x03, 0x5f
        /*0022*/ 	.short	0x0101


	//----- nvinfo : EIATTR_EXIT_INSTR_OFFSETS
	.align		4
        /*0024*/ 	.byte	0x04, 0x1c
        /*0026*/ 	.short	(.L_340 - .L_339)


	//   ....[0]....
.L_339:
        /*0028*/ 	.word	0x00000010


	//----- nvinfo : EIATTR_MAX_THREADS
	.align		4
.L_340:
        /*002c*/ 	.byte	0x04, 0x05
        /*002e*/ 	.short	(.L_342 - .L_341)
.L_341:
        /*0030*/ 	.word	0x00000100
        /*0034*/ 	.word	0x00000001
        /*0038*/ 	.word	0x00000001


	//----- nvinfo : EIATTR_CBANK_PARAM_SIZE
	.align		4
.L_342:
        /*003c*/ 	.byte	0x03, 0x19
        /*003e*/ 	.short	0x0270


	//----- nvinfo : EIATTR_PARAM_CBANK
	.align		4
        /*0040*/ 	.byte	0x04, 0x0a
        /*0042*/ 	.short	(.L_344 - .L_343)
	.align		4
.L_343:
        /*0044*/ 	.word	index@(.nv.constant0._ZN7cutlass13device_kernelIN5flash19enable_sm80_to_sm89INS1_16FlashAttnBwdSm80INS1_25CollectiveMainloopBwdSm80ILi2ELi1EN4cute5tupleIJNS5_1CILi64EEENS7_ILi128EEENS7_ILi96EEEEEENS_6half_tEfNS_4arch4Sm80ELb0ELb0ELb0ELb0ELb1ELb0ELb0ELb0ELi2ELi2ELi4ELi2ELb1EEENS1_21CollectiveEpilogueBwdISB_SC_SE_Li256ELb0ELb0ELi2EEENS1_19SingleTileSchedulerILb0ELb0ELb0ELi128EEEEEEEEEvNT_6ParamsE)
        /*0048*/ 	.short	0x0210
        /*004a*/ 	.short	0x0270


	//----- nvinfo : EIATTR_SW_WAR
	.align		4
.L_344:
        /*004c*/ 	.byte	0x04, 0x36
        /*004e*/ 	.short	(.L_346 - .L_345)
.L_345:
        /*0050*/ 	.word	0x00000008
.L_346:


//--------------------- .nv.info._ZN7cutlass13device_kernelIN5flash19enable_sm80_to_sm89INS1_16FlashAttnBwdSm80INS1_25CollectiveMainloopBwdSm80ILi2ELi1EN4cute5tupleIJNS5_1CILi64EEENS7_ILi128EEENS7_ILi96EEEEEENS_6half_tEfNS_4arch4Sm80ELb0ELb0ELb0ELb0ELb0ELb0ELb0ELb0ELi2ELi2ELi4ELi2ELb1EEENS1_24CollectiveEpilogueBwdGQAISB_fSE_Li256ELb0ELb0EEENS1_19SingleTileSchedulerILb0ELb0ELb0ELi128EEEEEEEEEvNT_6ParamsE --------------------------
	.section	.nv.info._ZN7cutlass13device_kernelIN5flash19enable_sm80_to_sm89INS1_16FlashAttnBwdSm80INS1_25CollectiveMainloopBwdSm80ILi2ELi1EN4cute5tupleIJNS5_1CILi64EEENS7_ILi128EEENS7_ILi96EEEEEENS_6half_tEfNS_4arch4Sm80ELb0ELb0ELb0ELb0ELb0ELb0ELb0ELb0ELi2ELi2ELi4ELi2ELb1EEENS1_24CollectiveEpilogueBwdGQAISB_fSE_Li256ELb0ELb0EEENS1_19SingleTileSchedulerILb0ELb0ELb0ELi128EEEEEEEEEvNT_6ParamsE,"",@"SHT_CUDA_INFO"
	.sectionflags	@""
	.align	4


	//----- nvinfo : EIATTR_CUDA_API_VERSION
	.align		4
        /*0000*/ 	.byte	0x04, 0x37
        /*0002*/ 	.short	(.L_348 - .L_347)
.L_347:
        /*0004*/ 	.word	0x00000082


	//----- nvinfo : EIATTR_KPARAM_INFO
	.align		4
.L_348:
        /*0008*/ 	.byte	0x04, 0x17
        /*000a*/ 	.short	(.L_350 - .L_349)
.L_349:
        /*000c*/ 	.word	0x00000000
        /*0010*/ 	.short	0x0000
        /*0012*/ 	.short	0x0000
        /*0014*/ 	.byte	0x00, 0xf0, 0xe1, 0x09


	//----- nvinfo : EIATTR_SPARSE_MMA_MASK
	.align		4
.L_350:
        /*0018*/ 	.byte	0x03, 0x50
        /*001a*/ 	.short	0x0000


	//----- nvinfo : EIATTR_MAXREG_COUNT
	.align		4
        /*001c*/ 	.byte	0x03, 0x1b
        /*001e*/ 	.short	0x00ff


	//----- nvinfo : EIATTR_MERCURY_ISA_VERSION
	.align		4
        /*0020*/ 	.byte	0x03, 0x5f
        /*0022*/ 	.short	0x0101


	//----- nvinfo : EIATTR_EXIT_INSTR_OFFSETS
	.align		4
        /*0024*/ 	.byte	0x04, 0x1c
        /*0026*/ 	.short	(.L_352 - .L_351)


	//   ....[0]....
.L_351:
        /*0028*/ 	.word	0x00000010


	//----- nvinfo : EIATTR_MAX_THREADS
	.align		4
.L_352:
        /*002c*/ 	.byte	0x04, 0x05
        /*002e*/ 	.short	(.L_354 - .L_353)
.L_353:
        /*0030*/ 	.word	0x00000100
        /*0034*/ 	.word	0x00000001
        /*0038*/ 	.word	0x00000001


	//----- nvinfo : EIATTR_CBANK_PARAM_SIZE
	.align		4
.L_354:
        /*003c*/ 	.byte	0x03, 0x19
        /*003e*/ 	.short	0x0278


	//----- nvinfo : EIATTR_PARAM_CBANK
	.align		4
        /*0040*/ 	.byte	0x04, 0x0a
        /*0042*/ 	.short	(.L_356 - .L_355)
	.align		4
.L_355:
        /*0044*/ 	.word	index@(.nv.constant0._ZN7cutlass13device_kernelIN5flash19enable_sm80_to_sm89INS1_16FlashAttnBwdSm80INS1_25CollectiveMainloopBwdSm80ILi2ELi1EN4cute5tupleIJNS5_1CILi64EEENS7_ILi128EEENS7_ILi96EEEEEENS_6half_tEfNS_4arch4Sm80ELb0ELb0ELb0ELb0ELb0ELb0ELb0ELb0ELi2ELi2ELi4ELi2ELb1EEENS1_24CollectiveEpilogueBwdGQAISB_fSE_Li256ELb0ELb0EEENS1_19SingleTileSchedulerILb0ELb0ELb0ELi128EEEEEEEEEvNT_6ParamsE)
        /*0048*/ 	.short	0x0210
        /*004a*/ 	.short	0x0278


	//----- nvinfo : EIATTR_SW_WAR
	.align		4
.L_356:
        /*004c*/ 	.byte	0x04, 0x36
        /*004e*/ 	.short	(.L_358 - .L_357)
.L_357:
        /*0050*/ 	.word	0x00000008
.L_358:


//--------------------- .nv.info._ZN7cutlass13device_kernelIN5flash19enable_sm80_to_sm89INS1_16FlashAttnBwdSm80INS1_25CollectiveMainloopBwdSm80ILi2ELi1EN4cute5tupleIJNS5_1CILi64EEENS7_ILi128EEENS7_ILi96EEEEEENS_6half_tEfNS_4arch4Sm80ELb0ELb0ELb0ELb0ELb1ELb0ELb0ELb0ELi2ELi2ELi4ELi2ELb1EEENS1_24CollectiveEpilogueBwdGQAISB_fSE_Li256ELb0ELb1EEENS1_19SingleTileSchedulerILb0ELb0ELb0ELi128EEEEEEEEEvNT_6ParamsE --------------------------
	.section	.nv.info._ZN7cutlass13device_kernelIN5flash19enable_sm80_to_sm89INS1_16FlashAttnBwdSm80INS1_25CollectiveMainloopBwdSm80ILi2ELi1EN4cute5tupleIJNS5_1CILi64EEENS7_ILi128EEENS7_ILi96EEEEEENS_6half_tEfNS_4arch4Sm80ELb0ELb0ELb0ELb0ELb1ELb0ELb0ELb0ELi2ELi2ELi4ELi2ELb1EEENS1_24CollectiveEpilogueBwdGQAISB_fSE_Li256ELb0ELb1EEENS1_19SingleTileSchedulerILb0ELb0ELb0ELi128EEEEEEEEEvNT_6ParamsE,"",@"SHT_CUDA_INFO"
	.sectionflags	@""
	.align	4


	//----- nvinfo : EIATTR_CUDA_API_VERSION
	.align		4
        /*0000*/ 	.byte	0x04, 0x37
        /*0002*/ 	.short	(.L_360 - .L_359)
.L_359:
        /*0004*/ 	.word	0x00000082


	//----- nvinfo : EIATTR_KPARAM_INFO
	.align		4
.L_360:
        /*0008*/ 	.byte	0x04, 0x17
        /*000a*/ 	.short	(.L_362 - .L_361)
.L_361:
        /*000c*/ 	.word	0x00000000
        /*0010*/ 	.short	0x0000
        /*0012*/ 	.short	0x0000
        /*0014*/ 	.byte	0x00, 0xf0, 0xe1, 0x09


	//----- nvinfo : EIATTR_SPARSE_MMA_MASK
	.align		4
.L_362:
        /*0018*/ 	.byte	0x03, 0x50
        /*001a*/ 	.short	0x0000


	//----- nvinfo : EIATTR_MAXREG_COUNT
	.align		4
        /*001c*/ 	.byte	0x03, 0x1b
        /*001e*/ 	.short	0x00ff


	//----- nvinfo : EIATTR_MERCURY_ISA_VERSION
	.align		4
        /*0020*/ 	.byte	0x03, 0x5f
        /*0022*/ 	.short	0x0101


	//----- nvinfo : EIATTR_EXIT_INSTR_OFFSETS
	.align		4
        /*0024*/ 	.byte	0x04, 0x1c
        /*0026*/ 	.short	(.L_364 - .L_363)


	//   ....[0]....
.L_363:
        /*0028*/ 	.word	0x00000010


	//----- nvinfo : EIATTR_MAX_THREADS
	.align		4
.L_364:
        /*002c*/ 	.byte	0x04, 0x05
        /*002e*/ 	.short	(.L_366 - .L_365)
.L_365:
        /*0030*/ 	.word	0x00000100
        /*0034*/ 	.word	0x00000001
        /*0038*/ 	.word	0x00000001


	//----- nvinfo : EIATTR_CBANK_PARAM_SIZE
	.align		4
.L_366:
        /*003c*/ 	.byte	0x03, 0x19
        /*003e*/ 	.short	0x0278


	//----- nvinfo : EIATTR_PARAM_CBANK
	.align		4
        /*0040*/ 	.byte	0x04, 0x0a
        /*0042*/ 	.short	(.L_368 - .L_367)
	.align		4
.L_367:
        /*0044*/ 	.word	index@(.nv.constant0._ZN7cutlass13device_kernelIN5flash19enable_sm80_to_sm89INS1_16FlashAttnBwdSm80INS1_25CollectiveMainloopBwdSm80ILi2ELi1EN4cute5tupleIJNS5_1CILi64EEENS7_ILi128EEENS7_ILi96EEEEEENS_6half_tEfNS_4arch4Sm80ELb0ELb0ELb0ELb0ELb1ELb0ELb0ELb0ELi2ELi2ELi4ELi2ELb1EEENS1_24CollectiveEpilogueBwdGQAISB_fSE_Li256ELb0ELb1EEENS1_19SingleTileSchedulerILb0ELb0ELb0ELi128EEEEEEEEEvNT_6ParamsE)
        /*0048*/ 	.short	0x0210
        /*004a*/ 	.short	0x0278


	//----- nvinfo : EIATTR_SW_WAR
	.align		4
.L_368:
        /*004c*/ 	.byte	0x04, 0x36
        /*004e*/ 	.short	(.L_370 - .L_369)
.L_369:
        /*0050*/ 	.word	0x00000008
.L_370:


//--------------------- .nv.info._ZN7cutlass13device_kernelIN5flash19enable_sm80_to_sm89INS1_16FlashAttnBwdSm80INS1_25CollectiveMainloopBwdSm80ILi2ELi1EN4cute5tupleIJNS5_1CILi64EEENS7_ILi128EEENS7_ILi96EEEEEENS_6half_tEfNS_4arch4Sm80ELb0ELb0ELb0ELb1ELb0ELb0ELb0ELb0ELi2ELi2ELi4ELi2ELb1EEENS1_21CollectiveEpilogueBwdISB_SC_SE_Li256ELb1ELb0ELi2EEENS1_19SingleTileSchedulerILb1ELb0ELb0ELi128EEEEEEEEEvNT_6ParamsE --------------------------
	.section	.nv.info._ZN7cutlass13device_kernelIN5flash19enable_sm80_to_sm89INS1_16FlashAttnBwdSm80INS1_25CollectiveMainloopBwdSm80ILi2ELi1EN4cute5tupleIJNS5_1CILi64EEENS7_ILi128EEENS7_ILi96EEEEEENS_6half_tEfNS_4arch4Sm80ELb0ELb0ELb0ELb1ELb0ELb0ELb0ELb0ELi2ELi2ELi4ELi2ELb1EEENS1_21CollectiveEpilogueBwdISB_SC_SE_Li256ELb1ELb0ELi2EEENS1_19SingleTileSchedulerILb1ELb0ELb0ELi128EEEEEEEEEvNT_6ParamsE,"",@"SHT_CUDA_INFO"
	.sectionflags	@""
	.align	4


	//----- nvinfo : EIATTR_CUDA_API_VERSION
	.align		4
        /*0000*/ 	.byte	0x04, 0x37
        /*0002*/ 	.short	(.L_372 - .L_371)
.L_371:
        /*0004*/ 	.word	0x00000082


	//----- nvinfo : EIATTR_KPARAM_INFO
	.align		4
.L_372:
        /*0008*/ 	.byte	0x04, 0x17
        /*000a*/ 	.short	(.L_374 - .L_373)
.L_373:
        /*000c*/ 	.word	0x00000000
        /*0010*/ 	.short	0x0000
        /*0012*/ 	.short	0x0000
        /*0014*/ 	.byte	0x00, 0xf0, 0xc1, 0x09


	//----- nvinfo : EIATTR_SPARSE_MMA_MASK
	.align		4
.L_374:
        /*0018*/ 	.byte	0x03, 0x50
        /*001a*/ 	.short	0x0000


	//----- nvinfo : EIATTR_MAXREG_COUNT
	.align		4
        /*001c*/ 	.byte	0x03, 0x1b
        /*001e*/ 	.short	0x00ff


	//----- nvinfo : EIATTR_MERCURY_ISA_VERSION
	.align		4
        /*0020*/ 	.byte	0x03, 0x5f
        /*0022*/ 	.short	0x0101


	//----- nvinfo : EIATTR_EXIT_INSTR_OFFSETS
	.align		4
        /*0024*/ 	.byte	0x04, 0x1c
        /*0026*/ 	.short	(.L_376 - .L_375)


	//   ....[0]....
.L_375:
        /*0028*/ 	.word	0x00000010


	//----- nvinfo : EIATTR_MAX_THREADS
	.align		4
.L_376:
        /*002c*/ 	.byte	0x04, 0x05
        /*002e*/ 	.short	(.L_378 - .L_377)
.L_377:
        /*0030*/ 	.word	0x00000100
        /*0034*/ 	.word	0x00000001
        /*0038*/ 	.word	0x00000001


	//----- nvinfo : EIATTR_CBANK_PARAM_SIZE
	.align		4
.L_378:
        /*003c*/ 	.byte	0x03, 0x19
        /*003e*/ 	.short	0x0270


	//----- nvinfo : EIATTR_PARAM_CBANK
	.align		4
        /*0040*/ 	.byte	0x04, 0x0a
        /*0042*/ 	.short	(.L_380 - .L_379)
	.align		4
.L_379:
        /*0044*/ 	.word	index@(.nv.constant0._ZN7cutlass13device_kernelIN5flash19enable_sm80_to_sm89INS1_16FlashAttnBwdSm80INS1_25CollectiveMainloopBwdSm80ILi2ELi1EN4cute5tupleIJNS5_1CILi64EEENS7_ILi128EEENS7_ILi96EEEEEENS_6half_tEfNS_4arch4Sm80ELb0ELb0ELb0ELb1ELb0ELb0ELb0ELb0ELi2ELi2ELi4ELi2ELb1EEENS1_21CollectiveEpilogueBwdISB_SC_SE_Li256ELb1ELb0ELi2EEENS1_19SingleTileSchedulerILb1ELb0ELb0ELi128EEEEEEEEEvNT_6ParamsE)
        /*0048*/ 	.short	0x0210
        /*004a*/ 	.short	0x0270


	//----- nvinfo : EIATTR_SW_WAR
	.align		4
.L_380:
        /*004c*/ 	.byte	0x04, 0x36
        /*004e*/ 	.short	(.L_382 - .L_381)
.L_381:
        /*0050*/ 	.word	0x00000008
.L_382:


//--------------------- .nv.info._ZN7cutlass13device_kernelIN5flash19enable_sm80_to_sm89INS1_16FlashAttnBwdSm80INS1_25CollectiveMainloopBwdSm80ILi2ELi1EN4cute5tupleIJNS5_1CILi64EEENS7_ILi128EEENS7_ILi96EEEEEENS_6half_tEfNS_4arch4Sm80ELb0ELb0ELb0ELb1ELb1ELb0ELb0ELb0ELi2ELi2ELi4ELi2ELb1EEENS1_21CollectiveEpilogueBwdISB_SC_SE_Li256ELb1ELb0ELi2EEENS1_19SingleTileSchedulerILb1ELb0ELb0ELi128EEEEEEEEEvNT_6ParamsE --------------------------
	.section	.nv.info._ZN7cutlass13device_kernelIN5flash19enable_sm80_to_sm89INS1_16FlashAttnBwdSm80INS1_25CollectiveMainloopBwdSm80ILi2ELi1EN4cute5tupleIJNS5_1CILi64EEENS7_ILi128EEENS7_ILi96EEEEEENS_6half_tEfNS_4arch4Sm80ELb0ELb0ELb0ELb1ELb1ELb0ELb0ELb0ELi2ELi2ELi4ELi2ELb1EEENS1_21CollectiveEpilogueBwdISB_SC_SE_Li256ELb1ELb0ELi2EEENS1_19SingleTileSchedulerILb1ELb0ELb0ELi128EEEEEEEEEvNT_6ParamsE,"",@"SHT_CUDA_INFO"
	.sectionflags	@""
	.align	4


	//----- nvinfo : EIATTR_CUDA_API_VERSION
	.align		4
        /*0000*/ 	.byte	0x04, 0x37
        /*0002*/ 	.short	(.L_384 - .L_383)
.L_383:
        /*0004*/ 	.word	0x00000082


	//----- nvinfo : EIATTR_KPARAM_INFO
	.align		4
.L_384:
        /*0008*/ 	.byte	0x04, 0x17
        /*000a*/ 	.short	(.L_386 - .L_385)
.L_385:
        /*000c*/ 	.word	0x00000000
        /*0010*/ 	.short	0x0000
        /*0012*/ 	.short	0x0000
        /*0014*/ 	.byte	0x00, 0xf0, 0xc1, 0x09


	//----- nvinfo : EIATTR_SPARSE_MMA_MASK
	.align		4
.L_386:
        /*0018*/ 	.byte	0x03, 0x50
        /*001a*/ 	.short	0x0000


	//----- nvinfo : EIATTR_MAXREG_COUNT
	.align		4
        /*001c*/ 	.byte	0x03, 0x1b
        /*001e*/ 	.short	0x00ff


	//----- nvinfo : EIATTR_MERCURY_ISA_VERSION
	.align		4
        /*0020*/ 	.byte	0x03, 0x5f
        /*0022*/ 	.short	0x0101


	//----- nvinfo : EIATTR_EXIT_INSTR_OFFSETS
	.align		4
        /*0024*/ 	.byte	0x04, 0x1c
        /*0026*/ 	.short	(.L_388 - .L_387)


	//   ....[0]....
.L_387:
        /*0028*/ 	.word	0x00000010


	//----- nvinfo : EIATTR_MAX_THREADS
	.align		4
.L_388:
        /*002c*/ 	.byte	0x04, 0x05
        /*002e*/ 	.short	(.L_390 - .L_389)
.L_389:
        /*0030*/ 	.word	0x00000100
        /*0034*/ 	.word	0x00000001
        /*0038*/ 	.word	0x00000001


	//----- nvinfo : EIATTR_CBANK_PARAM_SIZE
	.align		4
.L_390:
        /*003c*/ 	.byte	0x03, 0x19
        /*003e*/ 	.short	0x0270


	//----- nvinfo : EIATTR_PARAM_CBANK
	.align		4
        /*0040*/ 	.byte	0x04, 0x0a
        /*0042*/ 	.short	(.L_392 - .L_391)
	.align		4
.L_391:
        /*0044*/ 	.word	index@(.nv.constant0._ZN7cutlass13device_kernelIN5flash19enable_sm80_to_sm89INS1_16FlashAttnBwdSm80INS1_25CollectiveMainloopBwdSm80ILi2ELi1EN4cute5tupleIJNS5_1CILi64EEENS7_ILi128EEENS7_ILi96EEEEEENS_6half_tEfNS_4arch4Sm80ELb0ELb0ELb0ELb1ELb1ELb0ELb0ELb0ELi2ELi2ELi4ELi2ELb1EEENS1_21CollectiveEpilogueBwdISB_SC_SE_Li256ELb1ELb0ELi2EEENS1_19SingleTileSchedulerILb1ELb0ELb0ELi128EEEEEEEEEvNT_6ParamsE)
        /*0048*/ 	.short	0x0210
        /*004a*/ 	.short	0x0270


	//----- nvinfo : EIATTR_SW_WAR
	.align		4
.L_392:
        /*004c*/ 	.byte	0x04, 0x36
        /*004e*/ 	.short	(.L_394 - .L_393)
.L_393:
        /*0050*/ 	.word	0x00000008
.L_394:


//--------------------- .nv.info._ZN7cutlass13device_kernelIN5flash19enable_sm80_to_sm89INS1_16FlashAttnBwdSm80INS1_25CollectiveMainloopBwdSm80ILi2ELi1EN4cute5tupleIJNS5_1CILi64EEENS7_ILi128EEENS7_ILi96EEEEEENS_6half_tEfNS_4arch4Sm80ELb0ELb0ELb0ELb1ELb0ELb0ELb0ELb0ELi2ELi2ELi4ELi2ELb1EEENS1_24CollectiveEpilogueBwdGQAISB_fSE_Li256ELb1ELb0EEENS1_19SingleTileSchedulerILb1ELb0ELb0ELi128EEEEEEEEEvNT_6ParamsE --------------------------
	.section	.nv.info._ZN7cutlass13device_kernelIN5flash19enable_sm80_to_sm89INS1_16FlashAttnBwdSm80INS1_25CollectiveMainloopBwdSm80ILi2ELi1EN4cute5tupleIJNS5_1CILi64EEENS7_ILi128EEENS7_ILi96EEEEEENS_6half_tEfNS_4arch4Sm80ELb0ELb0ELb0ELb1ELb0ELb0ELb0ELb0ELi2ELi2ELi4ELi2ELb1EEENS1_24CollectiveEpilogueBwdGQAISB_fSE_Li256ELb1ELb0EEENS1_19SingleTileSchedulerILb1ELb0ELb0ELi128EEEEEEEEEvNT_6ParamsE,"",@"SHT_CUDA_INFO"
	.sectionflags	@""
	.align	4


	//----- nvinfo : EIATTR_CUDA_API_VERSION
	.align		4
        /*0000*/ 	.byte	0x04, 0x37
        /*0002*/ 	.short	(.L_396 - .L_395)
.L_395:
        /*0004*/ 	.word	0x00000082


	//----- nvinfo : EIATTR_KPARAM_INFO
	.align		4
.L_396:
        /*0008*/ 	.byte	0x04, 0x17
        /*000a*/ 	.short	(.L_398 - .L_397)
.L_397:
        /*000c*/ 	.word	0x00000000
        /*0010*/ 	.short	0x0000
        /*0012*/ 	.short	0x0000
        /*0014*/ 	.byte	0x00, 0xf0, 0xe1, 0x09


	//----- nvinfo : EIATTR_SPARSE_MMA_MASK
	.align		4
.L_398:
        /*0018*/ 	.byte	0x03, 0x50
        /*001a*/ 	.short	0x0000


	//----- nvinfo : EIATTR_MAXREG_COUNT
	.align		4
        /*001c*/ 	.byte	0x03, 0x1b
        /*001e*/ 	.short	0x00ff


	//----- nvinfo : EIATTR_MERCURY_ISA_VERSION
	.align		4
        /*0020*/ 	.byte	0x03, 0x5f
        /*0022*/ 	.short	0x0101


	//----- nvinfo : EIATTR_EXIT_INSTR_OFFSETS
	.align		4
        /*0024*/ 	.byte	0x04, 0x1c
        /*0026*/ 	.short	(.L_400 - .L_399)


	//   ....[0]....
.L_399:
        /*0028*/ 	.word	0x00000010


	//----- nvinfo : EIATTR_MAX_THREADS
	.align		4
.L_400:
        /*002c*/ 	.byte	0x04, 0x05
        /*002e*/ 	.short	(.L_402 - .L_401)
.L_401:
        /*0030*/ 	.word	0x00000100
        /*0034*/ 	.word	0x00000001
        /*0038*/ 	.word	0x00000001


	//----- nvinfo : EIATTR_CBANK_PARAM_SIZE
	.align		4
.L_402:
        /*003c*/ 	.byte	0x03, 0x19
        /*003e*/ 	.short	0x0278


	//----- nvinfo : EIATTR_PARAM_CBANK
	.align		4
        /*0040*/ 	.byte	0x04, 0x0a
        /*0042*/ 	.short	(.L_404 - .L_403)
	.align		4
.L_403:
        /*0044*/ 	.word	index@(.nv.constant0._ZN7cutlass13device_kernelIN5flash19enable_sm80_to_sm89INS1_16FlashAttnBwdSm80INS1_25CollectiveMainloopBwdSm80ILi2ELi1EN4cute5tupleIJNS5_1CILi64EEENS7_ILi128EEENS7_ILi96EEEEEENS_6half_tEfNS_4arch4Sm80ELb0ELb0ELb0ELb1ELb0ELb0ELb0ELb0ELi2ELi2ELi4ELi2ELb1EEENS1_24CollectiveEpilogueBwdGQAISB_fSE_Li256ELb1ELb0EEENS1_19SingleTileSchedulerILb1ELb0ELb0ELi128EEEEEEEEEvNT_6ParamsE)
        /*0048*/ 	.short	0x0210
        /*004a*/ 	.short	0x0278


	//----- nvinfo : EIATTR_SW_WAR
	.align		4
.L_404:
        /*004c*/ 	.byte	0x04, 0x36
        /*004e*/ 	.short	(.L_406 - .L_405)
.L_405:
        /*0050*/ 	.word	0x00000008
.L_406:


//--------------------- .nv.info._ZN7cutlass13device_kernelIN5flash19enable_sm80_to_sm89INS1_16FlashAttnBwdSm80INS1_25CollectiveMainloopBwdSm80ILi2ELi1EN4cute5tupleIJNS5_1CILi64EEENS7_ILi128EEENS7_ILi96EEEEEENS_6half_tEfNS_4arch4Sm80ELb0ELb0ELb0ELb1ELb1ELb0ELb0ELb0ELi2ELi2ELi4ELi2ELb1EEENS1_24CollectiveEpilogueBwdGQAISB_fSE_Li256ELb1ELb1EEENS1_19SingleTileSchedulerILb1ELb0ELb0ELi128EEEEEEEEEvNT_6ParamsE --------------------------
	.section	.nv.info._ZN7cutlass13device_kernelIN5flash19enable_sm80_to_sm89INS1_16FlashAttnBwdSm80INS1_25CollectiveMainloopBwdSm80ILi2ELi1EN4cute5tupleIJNS5_1CILi64EEENS7_ILi128EEENS7_ILi96EEEEEENS_6half_tEfNS_4arch4Sm80ELb0ELb0ELb0ELb1ELb1ELb0ELb0ELb0ELi2ELi2ELi4ELi2ELb1EEENS1_24CollectiveEpilogueBwdGQAISB_fSE_Li256ELb1ELb1EEENS1_19SingleTileSchedulerILb1ELb0ELb0ELi128EEEEEEEEEvNT_6ParamsE,"",@"SHT_CUDA_INFO"
	.sectionflags	@""
	.align	4


	//----- nvinfo : EIATTR_CUDA_API_VERSION
	.align		4
        /*0000*/ 	.byte	0x04, 0x37
        /*0002*/ 	.short	(.L_408 - .L_407)
.L_407:
        /*0004*/ 	.word	0x00000082


	//----- nvinfo : EIATTR_KPARAM_INFO
	.align		4
.L_408:
        /*0008*/ 	.byte	0x04, 0x17
        /*000a*/ 	.short	(.L_410 - .L_409)
.L_409:
        /*000c*/ 	.word	0x00000000
        /*0010*/ 	.short	0x0000
        /*0012*/ 	.short	0x0000
        /*0014*/ 	.byte	0x00, 0xf0, 0xe1, 0x09


	//----- nvinfo : EIATTR_SPARSE_MMA_MASK
	.align		4
.L_410:
        /*0018*/ 	.byte	0x03, 0x50
        /*001a*/ 	.short	0x0000


	//----- nvinfo : EIATTR_MAXREG_COUNT
	.align		4
        /*001c*/ 	.byte	0x03, 0x1b
        /*001e*/ 	.short	0x00ff


	//----- nvinfo : EIATTR_MERCURY_ISA_VERSION
	.align		4
        /*0020*/ 	.byte	0x03, 0x5f
        /*0022*/ 	.short	0x0101


	//----- nvinfo : EIATTR_EXIT_INSTR_OFFSETS
	.align		4
        /*0024*/ 	.byte	0x04, 0x1c
        /*0026*/ 	.short	(.L_412 - .L_411)


	//   ....[0]....
.L_411:
        /*0028*/ 	.word	0x00000010


	//----- nvinfo : EIATTR_MAX_THREADS
	.align		4
.L_412:
        /*002c*/ 	.byte	0x04, 0x05
        /*002e*/ 	.short	(.L_414 - .L_413)
.L_413:
        /*0030*/ 	.word	0x00000100
        /*0034*/ 	.word	0x00000001
        /*0038*/ 	.word	0x00000001


	//----- nvinfo : EIATTR_CBANK_PARAM_SIZE
	.align		4
.L_414:
        /*003c*/ 	.byte	0x03, 0x19
        /*003e*/ 	.short	0x0278


	//----- nvinfo : EIATTR_PARAM_CBANK
	.align		4
        /*0040*/ 	.byte	0x04, 0x0a
        /*0042*/ 	.short	(.L_416 - .L_415)
	.align		4
.L_415:
        /*0044*/ 	.word	index@(.nv.constant0._ZN7cutlass13device_kernelIN5flash19enable_sm80_to_sm89INS1_16FlashAttnBwdSm80INS1_25CollectiveMainloopBwdSm80ILi2ELi1EN4cute5tupleIJNS5_1CILi64EEENS7_ILi128EEENS7_ILi96EEEEEENS_6half_tEfNS_4arch4Sm80ELb0ELb0ELb0ELb1ELb1ELb0ELb0ELb0ELi2ELi2ELi4ELi2ELb1EEENS1_24CollectiveEpilogueBwdGQAISB_fSE_Li256ELb1ELb1EEENS1_19SingleTileSchedulerILb1ELb0ELb0ELi128EEEEEEEEEvNT_6ParamsE)
        /*0048*/ 	.short	0x0210
        /*004a*/ 	.short	0x0278


	//----- nvinfo : EIATTR_SW_WAR
	.align		4
.L_416:
        /*004c*/ 	.byte	0x04, 0x36
        /*004e*/ 	.short	(.L_418 - .L_417)
.L_417:
        /*0050*/ 	.word	0x00000008
.L_418:


//--------------------- .nv.info._ZN7cutlass13device_kernelIN5flash19enable_sm80_to_sm89INS1_16FlashAttnBwdSm80INS1_25CollectiveMainloopBwdSm80ILi2ELi1EN4cute5tupleIJNS5_1CILi64EEENS7_ILi128EEENS7_ILi96EEEEEENS_6half_tEfNS_4arch4Sm80ELb0ELb1ELb0ELb0ELb0ELb0ELb0ELb0ELi2ELi2ELi4ELi2ELb1EEENS1_21CollectiveEpilogueBwdISB_SC_SE_Li256ELb0ELb0ELi2EEENS1_19SingleTileSchedulerILb0ELb0ELb0ELi128EEEEEEEEEvNT_6ParamsE --------------------------
	.section	.nv.info._ZN7cutlass13device_kernelIN5flash19enable_sm80_to_sm89INS1_16FlashAttnBwdSm80INS1_25CollectiveMainloopBwdSm80ILi2ELi1EN4cute5tupleIJNS5_1CILi64EEENS7_ILi128EEENS7_ILi96EEEEEENS_6half_tEfNS_4arch4Sm80ELb0ELb1ELb0ELb0ELb0ELb0ELb0ELb0ELi2ELi2ELi4ELi2ELb1EEENS1_21CollectiveEpilogueBwdISB_SC_SE_Li256ELb0ELb0ELi2EEENS1_19SingleTileSchedulerILb0ELb0ELb0ELi128EEEEEEEEEvNT_6ParamsE,"",@"SHT_CUDA_INFO"
	.sectionflags	@""
	.align	4


	//----- nvinfo : EIATTR_CUDA_API_VERSION
	.align		4
        /*0000*/ 	.byte	0x04, 0x37
        /*0002*/ 	.short	(.L_420 - .L_419)
.L_419:
        /*0004*/ 	.word	0x00000082


	//----- nvinfo : EIATTR_KPARAM_INFO
	.align		4
.L_420:
        /*0008*/ 	.byte	0x04, 0x17
        /*000a*/ 	.short	(.L_422 - .L_421)
.L_421:
        /*000c*/ 	.word	0x00000000
        /*0010*/ 	.short	0x0000
        /*0012*/ 	.short	0x0000
        /*0014*/ 	.byte	0x00, 0xf0, 0xc1, 0x09


	//----- nvinfo : EIATTR_SPARSE_MMA_MASK
	.align		4
.L_422:
        /*0018*/ 	.byte	0x03, 0x50
        /*001a*/ 	.short	0x0000


	//----- nvinfo : EIATTR_MAXREG_COUNT
	.align		4
        /*001c*/ 	.byte	0x03, 0x1b
        /*001e*/ 	.short	0x00ff


	//----- nvinfo : EIATTR_MERCURY_ISA_VERSION
	.align		4
        /*0020*/ 	.byte	0x03, 0x5f
        /*0022*/ 	.short	0x0101


	//----- nvinfo : EIATTR_EXIT_INSTR_OFFSETS
	.align		4
        /*0024*/ 	.byte	0x04, 0x1c
        /*0026*/ 	.short	(.L_424 - .L_423)


	//   ....[0]....
.L_423:
        /*0028*/ 	.word	0x00000010


	//----- nvinfo : EIATTR_MAX_THREADS
	.align		4
.L_424:
        /*002c*/ 	.byte	0x04, 0x05
        /*002e*/ 	.short	(.L_426 - .L_425)
.L_425:
        /*0030*/ 	.word	0x00000100
        /*0034*/ 	.word	0x00000001
        /*0038*/ 	.word	0x00000001


	//----- nvinfo : EIATTR_CBANK_PARAM_SIZE
	.align		4
.L_426:
        /*003c*/ 	.byte	0x03, 0x19
        /*003e*/ 	.short	0x0270


	//----- nvinfo : EIATTR_PARAM_CBANK
	.align		4
        /*0040*/ 	.byte	0x04, 0x0a
        /*0042*/ 	.short	(.L_428 - .L_427)
	.align		4
.L_427:
        /*0044*/ 	.word	index@(.nv.constant0._ZN7cutlass13device_kernelIN5flash19enable_sm80_to_sm89INS1_16FlashAttnBwdSm80INS1_25CollectiveMainloopBwdSm80ILi2ELi1EN4cute5tupleIJNS5_1CILi64EEENS7_ILi128EEENS7_ILi96EEEEEENS_6half_tEfNS_4arch4Sm80ELb0ELb1ELb0ELb0ELb0ELb0ELb0ELb0ELi2ELi2ELi4ELi2ELb1EEENS1_21CollectiveEpilogueBwdISB_SC_SE_Li256ELb0ELb0ELi2EEENS1_19SingleTileSchedulerILb0ELb0ELb0ELi128EEEEEEEEEvNT_6ParamsE)
        /*0048*/ 	.short	0x0210
        /*004a*/ 	.short	0x0270


	//----- nvinfo : EIATTR_SW_WAR
	.align		4
.L_428:
        /*004c*/ 	.byte	0x04, 0x36
        /*004e*/ 	.short	(.L_430 - .L_429)
.L_429:
        /*0050*/ 	.word	0x00000008
.L_430:


//--------------------- .nv.info._ZN7cutlass13device_kernelIN5flash19enable_sm80_to_sm89INS1_16FlashAttnBwdSm80INS1_25CollectiveMainloopBwdSm80ILi2ELi1EN4cute5tupleIJNS5_1CILi64EEENS7_ILi128EEENS7_ILi96EEEEEENS_6half_tEfNS_4arch4Sm80ELb0ELb1ELb0ELb0ELb1ELb0ELb0ELb0ELi2ELi2ELi4ELi2ELb1EEENS1_21CollectiveEpilogueBwdISB_SC_SE_Li256ELb0ELb0ELi2EEENS1_19SingleTileSchedulerILb0ELb0ELb0ELi128EEEEEEEEEvNT_6ParamsE --------------------------
	.section	.nv.info._ZN7cutlass13device_kernelIN5flash19enable_sm80_to_sm89INS1_16FlashAttnBwdSm80INS1_25CollectiveMainloopBwdSm80ILi2ELi1EN4cute5tupleIJNS5_1CILi64EEENS7_ILi128EEENS7_ILi96EEEEEENS_6half_tEfNS_4arch4Sm80ELb0ELb1ELb0ELb0ELb1ELb0ELb0ELb0ELi2ELi2ELi4ELi2ELb1EEENS1_21CollectiveEpilogueBwdISB_SC_SE_Li256ELb0ELb0ELi2EEENS1_19SingleTileSchedulerILb0ELb0ELb0ELi128EEEEEEEEEvNT_6ParamsE,"",@"SHT_CUDA_INFO"
	.sectionflags	@""
	.align	4


	//----- nvinfo : EIATTR_CUDA_API_VERSION
	.align		4
        /*0000*/ 	.byte	0x04, 0x37
        /*0002*/ 	.short	(.L_432 - .L_431)
.L_431:
        /*0004*/ 	.word	0x00000082


	//----- nvinfo : EIATTR_KPARAM_INFO
	.align		4
.L_432:
        /*0008*/ 	.byte	0x04, 0x17
        /*000a*/ 	.short	(.L_434 - .L_433)
.L_433:
        /*000c*/ 	.word	0x00000000
        /*0010*/ 	.short	0x0000
        /*0012*/ 	.short	0x0000
        /*0014*/ 	.byte	0x00, 0xf0, 0xc1, 0x09


	//----- nvinfo : EIATTR_SPARSE_MMA_MASK
	.align		4
.L_434:
        /*0018*/ 	.byte	0x03, 0x50
        /*001a*/ 	.short	0x0000


	//----- nvinfo : EIATTR_MAXREG_COUNT
	.align		4
        /*001c*/ 	.byte	0x03, 0x1b
        /*001e*/ 	.short	0x00ff


	//----- nvinfo : EIATTR_MERCURY_ISA_VERSION
	.align		4
        /*0020*/ 	.byte	0x03, 0x5f
        /*0022*/ 	.short	0x0101


	//----- nvinfo : EIATTR_EXIT_INSTR_OFFSETS
	.align		4
        /*0024*/ 	.byte	0x04, 0x1c
        /*0026*/ 	.short	(.L_436 - .L_435)


	//   ....[0]....
.L_435:
        /*0028*/ 	.word	0x00000010


	//----- nvinfo : EIATTR_MAX_THREADS
	.align		4
.L_436:
        /*002c*/ 	.byte	0x04, 0x05
        /*002e*/ 	.short	(.L_438 - .L_437)
.L_437:
        /*0030*/ 	.word	0x00000100
        /*0034*/ 	.word	0x00000001
        /*0038*/ 	.word	0x00000001


	//----- nvinfo : EIATTR_CBANK_PARAM_SIZE
	.align		4
.L_438:
        /*003c*/ 	.byte	0x03, 0x19
        /*003e*/ 	.short	0x0270


	//----- nvinfo : EIATTR_PARAM_CBANK
	.align		4
        /*0040*/ 	.byte	0x04, 0x0a
        /*0042*/ 	.short	(.L_440 - .L_439)
	.align		4
.L_439:
        /*0044*/ 	.word	index@(.nv.constant0._ZN7cutlass13device_kernelIN5flash19enable_sm80_to_sm89INS1_16FlashAttnBwdSm80INS1_25CollectiveMainloopBwdSm80ILi2ELi1EN4cute5tupleIJNS5_1CILi64EEENS7_ILi128EEENS7_ILi96EEEEEENS_6half_tEfNS_4arch4Sm80ELb0ELb1ELb0ELb0ELb1ELb0ELb0ELb0ELi2ELi2ELi4ELi2ELb1EEENS1_21CollectiveEpilogueBwdISB_SC_SE_Li256ELb0ELb0ELi2EEENS1_19SingleTileSchedulerILb0ELb0ELb0ELi128EEEEEEEEEvNT_6ParamsE)
        /*0048*/ 	.short	0x0210
        /*004a*/ 	.short	0x0270


	//----- nvinfo : EIATTR_SW_WAR
	.align		4
.L_440:
        /*004c*/ 	.byte	0x04, 0x36
        /*004e*/ 	.short	(.L_442 - .L_441)
.L_441:
        /*0050*/ 	.word	0x00000008
.L_442:


//--------------------- .nv.info._ZN7cutlass13device_kernelIN5flash19enable_sm80_to_sm89INS1_16FlashAttnBwdSm80INS1_25CollectiveMainloopBwdSm80ILi2ELi1EN4cute5tupleIJNS5_1CILi64EEENS7_ILi128EEENS7_ILi96EEEEEENS_6half_tEfNS_4arch4Sm80ELb0ELb1ELb0ELb0ELb0ELb0ELb0ELb0ELi2ELi2ELi4ELi2ELb1EEENS1_24CollectiveEpilogueBwdGQAISB_fSE_Li256ELb0ELb0EEENS1_19SingleTileSchedulerILb0ELb0ELb0ELi128EEEEEEEEEvNT_6ParamsE --------------------------
	.section	.nv.info._ZN7cutlass13device_kernelIN5flash19enable_sm80_to_sm89INS1_16FlashAttnBwdSm80INS1_25CollectiveMainloopBwdSm80ILi2ELi1EN4cute5tupleIJNS5_1CILi64EEENS7_ILi128EEENS7_ILi96EEEEEENS_6half_tEfNS_4arch4Sm80ELb0ELb1ELb0ELb0ELb0ELb0ELb0ELb0ELi2ELi2ELi4ELi2ELb1EEENS1_24CollectiveEpilogueBwdGQAISB_fSE_Li256ELb0ELb0EEENS1_19SingleTileSchedulerILb0ELb0ELb0ELi128EEEEEEEEEvNT_6ParamsE,"",@"SHT_CUDA_INFO"
	.sectionflags	@""
	.align	4


	//----- nvinfo : EIATTR_CUDA_API_VERSION
	.align		4
        /*0000*/ 	.byte	0x04, 0x37
        /*0002*/ 	.short	(.L_444 - .L_443)
.L_443:
        /*0004*/ 	.word	0x00000082


	//----- nvinfo : EIATTR_KPARAM_INFO
	.align		4
.L_444:
        /*0008*/ 	.byte	0x04, 0x17
        /*000a*/ 	.short	(.L_446 - .L_445)
.L_445:
        /*000c*/ 	.word	0x00000000
        /*0010*/ 	.short	0x0000
        /*0012*/ 	.short	0x0000
        /*0014*/ 	.byte	0x00, 0xf0, 0xe1, 0x09


	//----- nvinfo : EIATTR_SPARSE_MMA_MASK
	.align		4
.L_446:
        /*0018*/ 	.byte	0x03, 0x50
        /*001a*/ 	.short	0x0000


	//----- nvinfo : EIATTR_MAXREG_COUNT
	.align		4
        /*001c*/ 	.byte	0x03, 0x1b
        /*001e*/ 	.short	0x00ff


	//----- nvinfo : EIATTR_MERCURY_ISA_VERSION
	.align		4
        /*0020*/ 	.byte	0x03, 0x5f
        /*0022*/ 	.short	0x0101


	//----- nvinfo : EIATTR_EXIT_INSTR_OFFSETS
	.align		4
        /*0024*/ 	.byte	0x04, 0x1c
        /*0026*/ 	.short	(.L_448 - .L_447)


	//   ....[0]....
.L_447:
        /*0028*/ 	.word	0x00000010


	//----- nvinfo : EIATTR_MAX_THREADS
	.align		4
.L_448:
        /*002c*/ 	.byte	0x04, 0x05
        /*002e*/ 	.short	(.L_450 - .L_449)
.L_449:
        /*0030*/ 	.word	0x00000100
        /*0034*/ 	.word	0x00000001
        /*0038*/ 	.word	0x00000001


	//----- nvinfo : EIATTR_CBANK_PARAM_SIZE
	.align		4
.L_450:
        /*003c*/ 	.byte	0x03, 0x19
        /*003e*/ 	.short	0x0278


	//----- nvinfo : EIATTR_PARAM_CBANK
	.align		4
        /*0040*/ 	.byte	0x04, 0x0a
        /*0042*/ 	.short	(.L_452 - .L_451)
	.align		4
.L_451:
        /*0044*/ 	.word	index@(.nv.constant0._ZN7cutlass13device_kernelIN5flash19enable_sm80_to_sm89INS1_16FlashAttnBwdSm80INS1_25CollectiveMainloopBwdSm80ILi2ELi1EN4cute5tupleIJNS5_1CILi64EEENS7_ILi128EEENS7_ILi96EEEEEENS_6half_tEfNS_4arch4Sm80ELb0ELb1ELb0ELb0ELb0ELb0ELb0ELb0ELi2ELi2ELi4ELi2ELb1EEENS1_24CollectiveEpilogueBwdGQAISB_fSE_Li256ELb0ELb0EEENS1_19SingleTileSchedulerILb0ELb0ELb0ELi128EEEEEEEEEvNT_6ParamsE)
        /*0048*/ 	.short	0x0210
        /*004a*/ 	.short	0x0278


	//----- nvinfo : EIATTR_SW_WAR
	.align		4
.L_452:
        /*004c*/ 	.byte	0x04, 0x36
        /*004e*/ 	.short	(.L_454 - .L_453)
.L_453:
        /*0050*/ 	.word	0x00000008
.L_454:


//--------------------- .nv.info._ZN7cutlass13device_kernelIN5flash19enable_sm80_to_sm89INS1_16FlashAttnBwdSm80INS1_25CollectiveMainloopBwdSm80ILi2ELi1EN4cute5tupleIJNS5_1CILi64EEENS7_ILi128EEENS7_ILi96EEEEEENS_6half_tEfNS_4arch4Sm80ELb0ELb1ELb0ELb0ELb1ELb0ELb0ELb0ELi2ELi2ELi4ELi2ELb1EEENS1_24CollectiveEpilogueBwdGQAISB_fSE_Li256ELb0ELb1EEENS1_19SingleTileSchedulerILb0ELb0ELb0ELi128EEEEEEEEEvNT_6ParamsE --------------------------
	.section	.nv.info._ZN7cutlass13device_kernelIN5flash19enable_sm80_to_sm89INS1_16FlashAttnBwdSm80INS1_25CollectiveMainloopBwdSm80ILi2ELi1EN4cute5tupleIJNS5_1CILi64EEENS7_ILi128EEENS7_ILi96EEEEEENS_6half_tEfNS_4arch4Sm80ELb0ELb1ELb0ELb0ELb1ELb0ELb0ELb0ELi2ELi2ELi4ELi2ELb1EEENS1_24CollectiveEpilogueBwdGQAISB_fSE_Li256ELb0ELb1EEENS1_19SingleTileSchedulerILb0ELb0ELb0ELi128EEEEEEEEEvNT_6ParamsE,"",@"SHT_CUDA_INFO"
	.sectionflags	@""
	.align	4


	//----- nvinfo : EIATTR_CUDA_API_VERSION
	.align		4
        /*0000*/ 	.byte	0x04, 0x37
        /*0002*/ 	.short	(.L_456 - .L_455)
.L_455:
        /*0004*/ 	.word	0x00000082


	//----- nvinfo : EIATTR_KPARAM_INFO
	.align		4
.L_456:
        /*0008*/ 	.byte	0x04, 0x17
        /*000a*/ 	.short	(.L_458 - .L_457)
.L_457:
        /*000c*/ 	.word	0x00000000
        /*0010*/ 	.short	0x0000
        /*0012*/ 	.short	0x0000
        /*0014*/ 	.byte	0x00, 0xf0, 0xe1, 0x09


	//----- nvinfo : EIATTR_SPARSE_MMA_MASK
	.align		4
.L_458:
        /*0018*/ 	.byte	0x03, 0x50
        /*001a*/ 	.short	0x0000


	//----- nvinfo : EIATTR_MAXREG_COUNT
	.align		4
        /*001c*/ 	.byte	0x03, 0x1b
        /*001e*/ 	.short	0x00ff


	//----- nvinfo : EIATTR_MERCURY_ISA_VERSION
	.align		4
        /*0020*/ 	.byte	0x03, 0x5f
        /*0022*/ 	.short	0x0101


	//----- nvinfo : EIATTR_EXIT_INSTR_OFFSETS
	.align		4
        /*0024*/ 	.byte	0x04, 0x1c
        /*0026*/ 	.short	(.L_460 - .L_459)


	//   ....[0]....
.L_459:
        /*0028*/ 	.word	0x00000010


	//----- nvinfo : EIATTR_MAX_THREADS
	.align		4
.L_460:
        /*002c*/ 	.byte	0x04, 0x05
        /*002e*/ 	.short	(.L_462 - .L_461)
.L_461:
        /*0030*/ 	.word	0x00000100
        /*0034*/ 	.word	0x00000001
        /*0038*/ 	.word	0x00000001


	//----- nvinfo : EIATTR_CBANK_PARAM_SIZE
	.align		4
.L_462:
        /*003c*/ 	.byte	0x03, 0x19
        /*003e*/ 	.short	0x0278


	//----- nvinfo : EIATTR_PARAM_CBANK
	.align		4
        /*0040*/ 	.byte	0x04, 0x0a
        /*0042*/ 	.short	(.L_464 - .L_463)
	.align		4
.L_463:
        /*0044*/ 	.word	index@(.nv.constant0._ZN7cutlass13device_kernelIN5flash19enable_sm80_to_sm89INS1_16FlashAttnBwdSm80INS1_25CollectiveMainloopBwdSm80ILi2ELi1EN4cute5tupleIJNS5_1CILi64EEENS7_ILi128EEENS7_ILi96EEEEEENS_6half_tEfNS_4arch4Sm80ELb0ELb1ELb0ELb0ELb1ELb0ELb0ELb0ELi2ELi2ELi4ELi2ELb1EEENS1_24CollectiveEpilogueBwdGQAISB_fSE_Li256ELb0ELb1EEENS1_19SingleTileSchedulerILb0ELb0ELb0ELi128EEEEEEEEEvNT_6ParamsE)
        /*0048*/ 	.short	0x0210
        /*004a*/ 	.short	0x0278


	//----- nvinfo : EIATTR_SW_WAR
	.align		4
.L_464:
        /*004c*/ 	.byte	0x04, 0x36
        /*004e*/ 	.short	(.L_466 - .L_465)
.L_465:
        /*0050*/ 	.word	0x00000008
.L_466:


//--------------------- .nv.info._ZN7cutlass13device_kernelIN5flash19enable_sm80_to_sm89INS1_16FlashAttnBwdSm80INS1_25CollectiveMainloopBwdSm80ILi2ELi1EN4cute5tupleIJNS5_1CILi64EEENS7_ILi128EEENS7_ILi96EEEEEENS_6half_tEfNS_4arch4Sm80ELb0ELb1ELb0ELb1ELb0ELb0ELb0ELb0ELi2ELi2ELi4ELi2ELb1EEENS1_21CollectiveEpilogueBwdISB_SC_SE_Li256ELb1ELb0ELi2EEENS1_19SingleTileSchedulerILb1ELb0ELb0ELi128EEEEEEEEEvNT_6ParamsE --------------------------
	.section	.nv.info._ZN7cutlass13device_kernelIN5flash19enable_sm80_to_sm89INS1_16FlashAttnBwdSm80INS1_25CollectiveMainloopBwdSm80ILi2ELi1EN4cute5tupleIJNS5_1CILi64EEENS7_ILi128EEENS7_ILi96EEEEEENS_6half_tEfNS_4arch4Sm80ELb0ELb1ELb0ELb1ELb0ELb0ELb0ELb0ELi2ELi2ELi4ELi2ELb1EEENS1_21CollectiveEpilogueBwdISB_SC_SE_Li256ELb1ELb0ELi2EEENS1_19SingleTileSchedulerILb1ELb0ELb0ELi128EEEEEEEEEvNT_6ParamsE,"",@"SHT_CUDA_INFO"
	.sectionflags	@""
	.align	4


	//----- nvinfo : EIATTR_CUDA_API_VERSION
	.align		4
        /*0000*/ 	.byte	0x04, 0x37
        /*0002*/ 	.short	(.L_468 - .L_467)
.L_467:
        /*0004*/ 	.word	0x00000082


	//----- nvinfo : EIATTR_KPARAM_INFO
	.align		4
.L_468:
        /*0008*/ 	.byte	0x04, 0x17
        /*000a*/ 	.short	(.L_470 - .L_469)
.L_469:
        /*000c*/ 	.word	0x00000000
        /*0010*/ 	.short	0x0000
        /*0012*/ 	.short	0x0000
        /*0014*/ 	.byte	0x00, 0xf0, 0xc1, 0x09


	//----- nvinfo : EIATTR_SPARSE_MMA_MASK
	.align		4
.L_470:
        /*0018*/ 	.byte	0x03, 0x50
        /*001a*/ 	.short	0x0000


	//----- nvinfo : EIATTR_MAXREG_COUNT
	.align		4
        /*001c*/ 	.byte	0x03, 0x1b
        /*001e*/ 	.short	0x00ff


	//----- nvinfo : EIATTR_MERCURY_ISA_VERSION
	.align		4
        /*0020*/ 	.byte	0x03, 0x5f
        /*0022*/ 	.short	0x0101


	//----- nvinfo : EIATTR_EXIT_INSTR_OFFSETS
	.align		4
        /*0024*/ 	.byte	0x04, 0x1c
        /*0026*/ 	.short	(.L_472 - .L_471)


	//   ....[0]....
.L_471:
        /*0028*/ 	.word	0x00000010


	//----- nvinfo : EIATTR_MAX_THREADS
	.align		4
.L_472:
        /*002c*/ 	.byte	0x04, 0x05
        /*002e*/ 	.short	(.L_474 - .L_473)
.L_473:
        /*0030*/ 	.word	0x00000100
        /*0034*/ 	.word	0x00000001
        /*0038*/ 	.word	0x00000001


	//----- nvinfo : EIATTR_CBANK_PARAM_SIZE
	.align		4
.L_474:
        /*003c*/ 	.byte	0x03, 0x19
        /*003e*/ 	.short	0x0270


	//----- nvinfo : EIATTR_PARAM_CBANK
	.align		4
        /*0040*/ 	.byte	0x04, 0x0a
        /*0042*/ 	.short	(.L_476 - .L_475)
	.align		4
.L_475:
        /*0044*/ 	.word	index@(.nv.constant0._ZN7cutlass13device_kernelIN5flash19enable_sm80_to_sm89INS1_16FlashAttnBwdSm80INS1_25CollectiveMainloopBwdSm80ILi2ELi1EN4cute5tupleIJNS5_1CILi64EEENS7_ILi128EEENS7_ILi96EEEEEENS_6half_tEfNS_4arch4Sm80ELb0ELb1ELb0ELb1ELb0ELb0ELb0ELb0ELi2ELi2ELi4ELi2ELb1EEENS1_21CollectiveEpilogueBwdISB_SC_SE_Li256ELb1ELb0ELi2EEENS1_19SingleTileSchedulerILb1ELb0ELb0ELi128EEEEEEEEEvNT_6ParamsE)
        /*0048*/ 	.short	0x0210
        /*004a*/ 	.short	0x0270


	//----- nvinfo : EIATTR_SW_WAR
	.align		4
.L_476:
        /*004c*/ 	.byte	0x04, 0x36
        /*004e*/ 	.short	(.L_478 - .L_477)
.L_477:
        /*0050*/ 	.word	0x00000008
.L_478:


//--------------------- .nv.info._ZN7cutlass13device_kernelIN5flash19enable_sm80_to_sm89INS1_16FlashAttnBwdSm80INS1_25CollectiveMainloopBwdSm80ILi2ELi1EN4cute5tupleIJNS5_1CILi64EEENS7_ILi128EEENS7_ILi96EEEEEENS_6half_tEfNS_4arch4Sm80ELb0ELb1ELb0ELb1ELb1ELb0ELb0ELb0ELi2ELi2ELi4ELi2ELb1EEENS1_21CollectiveEpilogueBwdISB_SC_SE_Li256ELb1ELb0ELi2EEENS1_19SingleTileSchedulerILb1ELb0ELb0ELi128EEEEEEEEEvNT_6ParamsE --------------------------
	.section	.nv.info._ZN7cutlass13device_kernelIN5flash19enable_sm80_to_sm89INS1_16FlashAttnBwdSm80INS1_25CollectiveMainloopBwdSm80ILi2ELi1EN4cute5tupleIJNS5_1CILi64EEENS7_ILi128EEENS7_ILi96EEEEEENS_6half_tEfNS_4arch4Sm80ELb0ELb1ELb0ELb1ELb1ELb0ELb0ELb0ELi2ELi2ELi4ELi2ELb1EEENS1_21CollectiveEpilogueBwdISB_SC_SE_Li256ELb1ELb0ELi2EEENS1_19SingleTileSchedulerILb1ELb0ELb0ELi128EEEEEEEEEvNT_6ParamsE,"",@"SHT_CUDA_INFO"
	.sectionflags	@""
	.align	4


	//----- nvinfo : EIATTR_CUDA_API_VERSION
	.align		4
        /*0000*/ 	.byte	0x04, 0x37
        /*0002*/ 	.short	(.L_480 - .L_479)
.L_479:
        /*0004*/ 	.word	0x00000082


	//----- nvinfo : EIATTR_KPARAM_INFO
	.align		4
.L_480:
        /*0008*/ 	.byte	0x04, 0x17
        /*000a*/ 	.short	(.L_482 - .L_481)
.L_481:
        /*000c*/ 	.word	0x00000000
        /*0010*/ 	.short	0x0000
        /*0012*/ 	.short	0x0000
        /*0014*/ 	.byte	0x00, 0xf0, 0xc1, 0x09


	//----- nvinfo : EIATTR_SPARSE_MMA_MASK
	.align		4
.L_482:
        /*0018*/ 	.byte	0x03, 0x50
        /*001a*/ 	.short	0x0000


	//----- nvinfo : EIATTR_MAXREG_COUNT
	.align		4
        /*001c*/ 	.byte	0x03, 0x1b
        /*001e*/ 	.short	0x00ff


	//----- nvinfo : EIATTR_MERCURY_ISA_VERSION
	.align		4
        /*0020*/ 	.byte	0x03, 0x5f
        /*0022*/ 	.short	0x0101


	//----- nvinfo : EIATTR_EXIT_INSTR_OFFSETS
	.align		4
        /*0024*/ 	.byte	0x04, 0x1c
        /*0026*/ 	.short	(.L_484 - .L_483)


	//   ....[0]....
.L_483:
        /*0028*/ 	.word	0x00000010


	//----- nvinfo : EIATTR_MAX_THREADS
	.align		4
.L_484:
        /*002c*/ 	.byte	0x04, 0x05
        /*002e*/ 	.short	(.L_486 - .L_485)
.L_485:
        /*0030*/ 	.word	0x00000100
        /*0034*/ 	.word	0x00000001
        /*0038*/ 	.word	0x00000001


	//----- nvinfo : EIATTR_CBANK_PARAM_SIZE
	.align		4
.L_486:
        /*003c*/ 	.byte	0x03, 0x19
        /*003e*/ 	.short	0x0270


	//----- nvinfo : EIATTR_PARAM_CBANK
	.align		4
        /*0040*/ 	.byte	0x04, 0x0a
        /*0042*/ 	.short	(.L_488 - .L_487)
	.align		4
.L_487:
        /*0044*/ 	.word	index@(.nv.constant0._ZN7cutlass13device_kernelIN5flash19enable_sm80_to_sm89INS1_16FlashAttnBwdSm80INS1_25CollectiveMainloopBwdSm80ILi2ELi1EN4cute5tupleIJNS5_1CILi64EEENS7_ILi128EEENS7_ILi96EEEEEENS_6half_tEfNS_4arch4Sm80ELb0ELb1ELb0ELb1ELb1ELb0ELb0ELb0ELi2ELi2ELi4ELi2ELb1EEENS1_21CollectiveEpilogueBwdISB_SC_SE_Li256ELb1ELb0ELi2EEENS1_19SingleTileSchedulerILb1ELb0ELb0ELi128EEEEEEEEEvNT_6ParamsE)
        /*0048*/ 	.short	0x0210
        /*004a*/ 	.short	0x0270


	//----- nvinfo : EIATTR_SW_WAR
	.align		4
.L_488:
        /*004c*/ 	.byte	0x04, 0x36
        /*004e*/ 	.short	(.L_490 - .L_489)
.L_489:
        /*0050*/ 	.word	0x00000008
.L_490:


//--------------------- .nv.info._ZN7cutlass13device_kernelIN5flash19enable_sm80_to_sm89INS1_16FlashAttnBwdSm80INS1_25CollectiveMainloopBwdSm80ILi2ELi1EN4cute5tupleIJNS5_1CILi64EEENS7_ILi128EEENS7_ILi96EEEEEENS_6half_tEfNS_4arch4Sm80ELb0ELb1ELb0ELb1ELb0ELb0ELb0ELb0ELi2ELi2ELi4ELi2ELb1EEENS1_24CollectiveEpilogueBwdGQAISB_fSE_Li256ELb1ELb0EEENS1_19SingleTileSchedulerILb1ELb0ELb0ELi128EEEEEEEEEvNT_6ParamsE --------------------------
	.section	.nv.info._ZN7cutlass13device_kernelIN5flash19enable_sm80_to_sm89INS1_16FlashAttnBwdSm80INS1_25CollectiveMainloopBwdSm80ILi2ELi1EN4cute5tupleIJNS5_1CILi64EEENS7_ILi128EEENS7_ILi96EEEEEENS_6half_tEfNS_4arch4Sm80ELb0ELb1ELb0ELb1ELb0ELb0ELb0ELb0ELi2ELi2ELi4ELi2ELb1EEENS1_24CollectiveEpilogueBwdGQAISB_fSE_Li256ELb1ELb0EEENS1_19SingleTileSchedulerILb1ELb0ELb0ELi128EEEEEEEEEvNT_6ParamsE,"",@"SHT_CUDA_INFO"
	.sectionflags	@""
	.align	4


	//----- nvinfo : EIATTR_CUDA_API_VERSION
	.align		4
        /*0000*/ 	.byte	0x04, 0x37
        /*0002*/ 	.short	(.L_492 - .L_491)
.L_491:
        /*0004*/ 	.word	0x00000082


	//----- nvinfo : EIATTR_KPARAM_INFO
	.align		4
.L_492:
        /*0008*/ 	.byte	0x04, 0x17
        /*000a*/ 	.short	(.L_494 - .L_493)
.L_493:
        /*000c*/ 	.word	0x00000000
        /*0010*/ 	.short	0x0000
        /*0012*/ 	.short	0x0000
        /*0014*/ 	.byte	0x00, 0xf0, 0xe1, 0x09


	//----- nvinfo : EIATTR_SPARSE_MMA_MASK
	.align		4
.L_494:
        /*0018*/ 	.byte	0x03, 0x50
        /*001a*/ 	.short	0x0000


	//----- nvinfo : EIATTR_MAXREG_COUNT
	.align		4
        /*001c*/ 	.byte	0x03, 0x1b
        /*001e*/ 	.short	0x00ff


	//----- nvinfo : EIATTR_MERCURY_ISA_VERSION
	.align		4
        /*0020*/ 	.byte	0x03, 0x5f
        /*0022*/ 	.short	0x0101


	//----- nvinfo : EIATTR_EXIT_INSTR_OFFSETS
	.align		4
        /*0024*/ 	.byte	0x04, 0x1c
        /*0026*/ 	.short	(.L_496 - .L_495)


	//   ....[0]....
.L_495:
        /*0028*/ 	.word	0x00000010


	//----- nvinfo : EIATTR_MAX_THREADS
	.align		4
.L_496:
        /*002c*/ 	.byte	0x04, 0x05
        /*002e*/ 	.short	(.L_498 - .L_497)
.L_497:
        /*0030*/ 	.word	0x00000100
        /*0034*/ 	.word	0x00000001
        /*0038*/ 	.word	0x00000001


	//----- nvinfo : EIATTR_CBANK_PARAM_SIZE
	.align		4
.L_498:
        /*003c*/ 	.byte	0x03, 0x19
        /*003e*/ 	.short	0x0278


	//----- nvinfo : EIATTR_PARAM_CBANK
	.align		4
        /*0040*/ 	.byte	0x04, 0x0a
        /*0042*/ 	.short	(.L_500 - .L_499)
	.align		4
.L_499:
        /*0044*/ 	.word	index@(.nv.constant0._ZN7cutlass13device_kernelIN5flash19enable_sm80_to_sm89INS1_16FlashAttnBwdSm80INS1_25CollectiveMainloopBwdSm80ILi2ELi1EN4cute5tupleIJNS5_1CILi64EEENS7_ILi128EEENS7_ILi96EEEEEENS_6half_tEfNS_4arch4Sm80ELb0ELb1ELb0ELb1ELb0ELb0ELb0ELb0ELi2ELi2ELi4ELi2ELb1EEENS1_24CollectiveEpilogueBwdGQAISB_fSE_Li256ELb1ELb0EEENS1_19SingleTileSchedulerILb1ELb0ELb0ELi128EEEEEEEEEvNT_6ParamsE)
        /*0048*/ 	.short	0x0210
        /*004a*/ 	.short	0x0278


	//----- nvinfo : EIATTR_SW_WAR
	.align		4
.L_500:
        /*004c*/ 	.byte	0x04, 0x36
        /*004e*/ 	.short	(.L_502 - .L_501)
.L_501:
        /*0050*/ 	.word	0x00000008
.L_502:


//--------------------- .nv.info._ZN7cutlass13device_kernelIN5flash19enable_sm80_to_sm89INS1_16FlashAttnBwdSm80INS1_25CollectiveMainloopBwdSm80ILi2ELi1EN4cute5tupleIJNS5_1CILi64EEENS7_ILi128EEENS7_ILi96EEEEEENS_6half_tEfNS_4arch4Sm80ELb0ELb1ELb0ELb1ELb1ELb0ELb0ELb0ELi2ELi2ELi4ELi2ELb1EEENS1_24CollectiveEpilogueBwdGQAISB_fSE_Li256ELb1ELb1EEENS1_19SingleTileSchedulerILb1ELb0ELb0ELi128EEEEEEEEEvNT_6ParamsE --------------------------
	.section	.nv.info._ZN7cutlass13device_kernelIN5flash19enable_sm80_to_sm89INS1_16FlashAttnBwdSm80INS1_25CollectiveMainloopBwdSm80ILi2ELi1EN4cute5tupleIJNS5_1CILi64EEENS7_ILi128EEENS7_ILi96EEEEEENS_6half_tEfNS_4arch4Sm80ELb0ELb1ELb0ELb1ELb1ELb0ELb0ELb0ELi2ELi2ELi4ELi2ELb1EEENS1_24CollectiveEpilogueBwdGQAISB_fSE_Li256ELb1ELb1EEENS1_19SingleTileSchedulerILb1ELb0ELb0ELi128EEEEEEEEEvNT_6ParamsE,"",@"SHT_CUDA_INFO"
	.sectionflags	@""
	.align	4


	//----- nvinfo : EIATTR_CUDA_API_VERSION
	.align		4
        /*0000*/ 	.byte	0x04, 0x37
        /*0002*/ 	.short	(.L_504 - .L_503)
.L_503:
        /*0004*/ 	.word	0x00000082


	//----- nvinfo : EIATTR_KPARAM_INFO
	.align		4
.L_504:
        /*0008*/ 	.byte	0x04, 0x17
        /*000a*/ 	.short	(.L_506 - .L_505)
.L_505:
        /*000c*/ 	.word	0x00000000
        /*0010*/ 	.short	0x0000
        /*0012*/ 	.short	0x0000
        /*0014*/ 	.byte	0x00, 0xf0, 0xe1, 0x09


	//----- nvinfo : EIATTR_SPARSE_MMA_MASK
	.align		4
.L_506:
        /*0018*/ 	.byte	0x03, 0x50
        /*001a*/ 	.short	0x0000


	//----- nvinfo : EIATTR_MAXREG_COUNT
	.align		4
        /*001c*/ 	.byte	0x03, 0x1b
        /*001e*/ 	.short	0x00ff


	//----- nvinfo : EIATTR_MERCURY_ISA_VERSION
	.align		4
        /*0020*/ 	.byte	0x03, 0x5f
        /*0022*/ 	.short	0x0101


	//----- nvinfo : EIATTR_EXIT_INSTR_OFFSETS
	.align		4
        /*0024*/ 	.byte	0x04, 0x1c
        /*0026*/ 	.short	(.L_508 - .L_507)


	//   ....[0]....
.L_507:
        /*0028*/ 	.word	0x00000010


	//----- nvinfo : EIATTR_MAX_THREADS
	.align		4
.L_508:
        /*002c*/ 	.byte	0x04, 0x05
        /*002e*/ 	.short	(.L_510 - .L_509)
.L_509:
        /*0030*/ 	.word	0x00000100
        /*0034*/ 	.word	0x00000001
        /*0038*/ 	.word	0x00000001


	//----- nvinfo : EIATTR_CBANK_PARAM_SIZE
	.align		4
.L_510:
        /*003c*/ 	.byte	0x03, 0x19
        /*003e*/ 	.short	0x0278


	//----- nvinfo : EIATTR_PARAM_CBANK
	.align		4
        /*0040*/ 	.byte	0x04, 0x0a
        /*0042*/ 	.short	(.L_512 - .L_511)
	.align		4
.L_511:
        /*0044*/ 	.word	index@(.nv.constant0._ZN7cutlass13device_kernelIN5flash19enable_sm80_to_sm89INS1_16FlashAttnBwdSm80INS1_25CollectiveMainloopBwdSm80ILi2ELi1EN4cute5tupleIJNS5_1CILi64EEENS7_ILi128EEENS7_ILi96EEEEEENS_6half_tEfNS_4arch4Sm80ELb0ELb1ELb0ELb1ELb1ELb0ELb0ELb0ELi2ELi2ELi4ELi2ELb1EEENS1_24CollectiveEpilogueBwdGQAISB_fSE_Li256ELb1ELb1EEENS1_19SingleTileSchedulerILb1ELb0ELb0ELi128EEEEEEEEEvNT_6ParamsE)
        /*0048*/ 	.short	0x0210
        /*004a*/ 	.short	0x0278


	//----- nvinfo : EIATTR_SW_WAR
	.align		4
.L_512:
        /*004c*/ 	.byte	0x04, 0x36
        /*004e*/ 	.short	(.L_514 - .L_513)
.L_513:
        /*0050*/ 	.word	0x00000008
.L_514:


//--------------------- .nv.info._ZN7cutlass13device_kernelIN5flash19enable_sm80_to_sm89INS1_16FlashAttnBwdSm80INS1_25CollectiveMainloopBwdSm80ILi2ELi1EN4cute5tupleIJNS5_1CILi64EEENS7_ILi128EEENS7_ILi96EEEEEENS_6half_tEfNS_4arch4Sm80ELb1ELb0ELb0ELb0ELb0ELb0ELb0ELb0ELi2ELi2ELi4ELi2ELb1EEENS1_21CollectiveEpilogueBwdISB_SC_SE_Li256ELb0ELb0ELi2EEENS1_25SingleTileBwdLPTSchedulerILb0ELi128ELb0EEEEEEEEEvNT_6ParamsE --------------------------
	.section	.nv.info._ZN7cutlass13device_kernelIN5flash19enable_sm80_to_sm89INS1_16FlashAttnBwdSm80INS1_25CollectiveMainloopBwdSm80ILi2ELi1EN4cute5tupleIJNS5_1CILi64EEENS7_ILi128EEENS7_ILi96EEEEEENS_6half_tEfNS_4arch4Sm80ELb1ELb0ELb0ELb0ELb0ELb0ELb0ELb0ELi2ELi2ELi4ELi2ELb1EEENS1_21CollectiveEpilogueBwdISB_SC_SE_Li256ELb0ELb0ELi2EEENS1_25SingleTileBwdLPTSchedulerILb0ELi128ELb0EEEEEEEEEvNT_6ParamsE,"",@"SHT_CUDA_INFO"
	.sectionflags	@""
	.align	4


	//----- nvinfo : EIATTR_CUDA_API_VERSION
	.align		4
        /*0000*/ 	.byte	0x04, 0x37
        /*0002*/ 	.short	(.L_516 - .L_515)
.L_515:
        /*0004*/ 	.word	0x00000082


	//----- nvinfo : EIATTR_KPARAM_INFO
	.align		4
.L_516:
        /*0008*/ 	.byte	0x04, 0x17
        /*000a*/ 	.short	(.L_518 - .L_517)
.L_517:
        /*000c*/ 	.word	0x00000000
        /*0010*/ 	.short	0x0000
        /*0012*/ 	.short	0x0000
        /*0014*/ 	.byte	0x00, 0xf0, 0x21, 0x0a


	//----- nvinfo : EIATTR_SPARSE_MMA_MASK
	.align		4
.L_518:
        /*0018*/ 	.byte	0x03, 0x50
        /*001a*/ 	.short	0x0000


	//----- nvinfo : EIATTR_MAXREG_COUNT
	.align		4
        /*001c*/ 	.byte	0x03, 0x1b
        /*001e*/ 	.short	0x00ff


	//----- nvinfo : EIATTR_MERCURY_ISA_VERSION
	.align		4
        /*0020*/ 	.byte	0x03, 0x5f
        /*0022*/ 	.short	0x0101


	//----- nvinfo : EIATTR_EXIT_INSTR_OFFSETS
	.align		4
        /*0024*/ 	.byte	0x04, 0x1c
        /*0026*/ 	.short	(.L_520 - .L_519)


	//   ....[0]....
.L_519:
        /*0028*/ 	.word	0x00000010


	//----- nvinfo : EIATTR_MAX_THREADS
	.align		4
.L_520:
        /*002c*/ 	.byte	0x04, 0x05
        /*002e*/ 	.short	(.L_522 - .L_521)
.L_521:
        /*0030*/ 	.word	0x00000100
        /*0034*/ 	.word	0x00000001
        /*0038*/ 	.word	0x00000001


	//----- nvinfo : EIATTR_CBANK_PARAM_SIZE
	.align		4
.L_522:
        /*003c*/ 	.byte	0x03, 0x19
        /*003e*/ 	.short	0x0288


	//----- nvinfo : EIATTR_PARAM_CBANK
	.align		4
        /*0040*/ 	.byte	0x04, 0x0a
        /*0042*/ 	.short	(.L_524 - .L_523)
	.align		4
.L_523:
        /*0044*/ 	.word	index@(.nv.constant0._ZN7cutlass13device_kernelIN5flash19enable_sm80_to_sm89INS1_16FlashAttnBwdSm80INS1_25CollectiveMainloopBwdSm80ILi2ELi1EN4cute5tupleIJNS5_1CILi64EEENS7_ILi128EEENS7_ILi96EEEEEENS_6half_tEfNS_4arch4Sm80ELb1ELb0ELb0ELb0ELb0ELb0ELb0ELb0ELi2ELi2ELi4ELi2ELb1EEENS1_21CollectiveEpilogueBwdISB_SC_SE_Li256ELb0ELb0ELi2EEENS1_25SingleTileBwdLPTSchedulerILb0ELi128ELb0EEEEEEEEEvNT_6ParamsE)
        /*0048*/ 	.short	0x0210
        /*004a*/ 	.short	0x0288


	//----- nvinfo : EIATTR_SW_WAR
	.align		4
.L_524:
        /*004c*/ 	.byte	0x04, 0x36
        /*004e*/ 	.short	(.L_526 - .L_525)
.L_525:
        /*0050*/ 	.word	0x00000008
.L_526:


//--------------------- .nv.info._ZN7cutlass13device_kernelIN5flash19enable_sm80_to_sm89INS1_16FlashAttnBwdSm80INS1_25CollectiveMainloopBwdSm80ILi2ELi1EN4cute5tupleIJNS5_1CILi64EEENS7_ILi128EEENS7_ILi96EEEEEENS_6half_tEfNS_4arch4Sm80ELb1ELb0ELb0ELb0ELb1ELb0ELb0ELb0ELi2ELi2ELi4ELi2ELb1EEENS1_21CollectiveEpilogueBwdISB_SC_SE_Li256ELb0ELb0ELi2EEENS1_25SingleTileBwdLPTSchedulerILb0ELi128ELb1EEEEEEEEEvNT_6ParamsE --------------------------
	.section	.nv.info._ZN7cutlass13device_kernelIN5flash19enable_sm80_to_sm89INS1_16FlashAttnBwdSm80INS1_25CollectiveMainloopBwdSm80ILi2ELi1EN4cute5tupleIJNS5_1CILi64EEENS7_ILi128EEENS7_ILi96EEEEEENS_6half_tEfNS_4arch4Sm80ELb1ELb0ELb0ELb0ELb1ELb0ELb0ELb0ELi2ELi2ELi4ELi2ELb1EEENS1_21CollectiveEpilogueBwdISB_SC_SE_Li256ELb0ELb0ELi2EEENS1_25SingleTileBwdLPTSchedulerILb0ELi128ELb1EEEEEEEEEvNT_6ParamsE,"",@"SHT_CUDA_INFO"
	.sectionflags	@""
	.align	4


	//----- nvinfo : EIATTR_CUDA_API_VERSION
	.align		4
        /*0000*/ 	.byte	0x04, 0x37
        /*0002*/ 	.short	(.L_528 - .L_527)
.L_527:
        /*0004*/ 	.word	0x00000082


	//----- nvinfo : EIATTR_KPARAM_INFO
	.align		4
.L_528:
        /*0008*/ 	.byte	0x04, 0x17
        /*000a*/ 	.short	(.L_530 - .L_529)
.L_529:
        /*000c*/ 	.word	0x00000000
        /*0010*/ 	.short	0x0000
        /*0012*/ 	.short	0x0000
        /*0014*/ 	.byte	0x00, 0xf0, 0x21, 0x0a


	//----- nvinfo : EIATTR_SPARSE_MMA_MASK
	.align		4
.L_530:
        /*0018*/ 	.byte	0x03, 0x50
        /*001a*/ 	.short	0x0000


	//----- nvinfo : EIATTR_MAXREG_COUNT
	.align		4
        /*001c*/ 	.byte	0x03, 0x1b
        /*001e*/ 	.short	0x00ff


	//----- nvinfo : EIATTR_MERCURY_ISA_VERSION
	.align		4
        /*0020*/ 	.byte	0x03, 0x5f
        /*0022*/ 	.short	0x0101


	//----- nvinfo : EIATTR_EXIT_INSTR_OFFSETS
	.align		4
        /*0024*/ 	.byte	0x04, 0x1c
        /*0026*/ 	.short	(.L_532 - .L_531)


	//   ....[0]....
.L_531:
        /*0028*/ 	.word	0x00000010


	//----- nvinfo : EIATTR_MAX_THREADS
	.align		4
.L_532:
        /*002c*/ 	.byte	0x04, 0x05
        /*002e*/ 	.short	(.L_534 - .L_533)
.L_533:
        /*0030*/ 	.word	0x00000100
        /*0034*/ 	.word	0x00000001
        /*0038*/ 	.word	0x00000001


	//----- nvinfo : EIATTR_CBANK_PARAM_SIZE
	.align		4
.L_534:
        /*003c*/ 	.byte	0x03, 0x19
        /*003e*/ 	.short	0x0288


	//----- nvinfo : EIATTR_PARAM_CBANK
	.align		4
        /*0040*/ 	.byte	0x04, 0x0a
        /*0042*/ 	.short	(.L_536 - .L_535)
	.align		4
.L_535:
        /*0044*/ 	.word	index@(.nv.constant0._ZN7cutlass13device_kernelIN5flash19enable_sm80_to_sm89INS1_16FlashAttnBwdSm80INS1_25CollectiveMainloopBwdSm80ILi2ELi1EN4cute5tupleIJNS5_1CILi64EEENS7_ILi128EEENS7_ILi96EEEEEENS_6half_tEfNS_4arch4Sm80ELb1ELb0ELb0ELb0ELb1ELb0ELb0ELb0ELi2ELi2ELi4ELi2ELb1EEENS1_21CollectiveEpilogueBwdISB_SC_SE_Li256ELb0ELb0ELi2EEENS1_25SingleTileBwdLPTSchedulerILb0ELi128ELb1EEEEEEEEEvNT_6ParamsE)
        /*0048*/ 	.short	0x0210
        /*004a*/ 	.short	0x0288


	//----- nvinfo : EIATTR_SW_WAR
	.align		4
.L_536:
        /*004c*/ 	.byte	0x04, 0x36
        /*004e*/ 	.short	(.L_538 - .L_537)
.L_537:
        /*0050*/ 	.word	0x00000008
.L_538:


//--------------------- .nv.info._ZN7cutlass13device_kernelIN5flash19enable_sm80_to_sm89INS1_16FlashAttnBwdSm80INS1_25CollectiveMainloopBwdSm80ILi2ELi1EN4cute5tupleIJNS5_1CILi64EEENS7_ILi128EEENS7_ILi96EEEEEENS_6half_tEfNS_4arch4Sm80ELb1ELb0ELb0ELb0ELb0ELb0ELb0ELb0ELi2ELi2ELi4ELi2ELb1EEENS1_24CollectiveEpilogueBwdGQAISB_fSE_Li256ELb0ELb0EEENS1_25SingleTileBwdLPTSchedulerILb0ELi128ELb0EEEEEEEEEvNT_6ParamsE --------------------------
	.section	.nv.info._ZN7cutlass13device_kernelIN5flash19enable_sm80_to_sm89INS1_16FlashAttnBwdSm80INS1_25CollectiveMainloopBwdSm80ILi2ELi1EN4cute5tupleIJNS5_1CILi64EEENS7_ILi128EEENS7_ILi96EEEEEENS_6half_tEfNS_4arch4Sm80ELb1ELb0ELb0ELb0ELb0ELb0ELb0ELb0ELi2ELi2ELi4ELi2ELb1EEENS1_24CollectiveEpilogueBwdGQAISB_fSE_Li256ELb0ELb0EEENS1_25SingleTileBwdLPTSchedulerILb0ELi128ELb0EEEEEEEEEvNT_6ParamsE,"",@"SHT_CUDA_INFO"
	.sectionflags	@""
	.align	4


	//----- nvinfo : EIATTR_CUDA_API_VERSION
	.align		4
        /*0000*/ 	.byte	0x04, 0x37
        /*0002*/ 	.short	(.L_540 - .L_539)
.L_539:
        /*0004*/ 	.word	0x00000082


	//----- nvinfo : EIATTR_KPARAM_INFO
	.align		4
.L_540:
        /*0008*/ 	.byte	0x04, 0x17
        /*000a*/ 	.short	(.L_542 - .L_541)
.L_541:
        /*000c*/ 	.word	0x00000000
        /*0010*/ 	.short	0x0000
        /*0012*/ 	.short	0x0000
        /*0014*/ 	.byte	0x00, 0xf0, 0x41, 0x0a


	//----- nvinfo : EIATTR_SPARSE_MMA_MASK
	.align		4
.L_542:
        /*0018*/ 	.byte	0x03, 0x50
        /*001a*/ 	.short	0x0000


	//----- nvinfo : EIATTR_MAXREG_COUNT
	.align		4
        /*001c*/ 	.byte	0x03, 0x1b
        /*001e*/ 	.short	0x00ff


	//----- nvinfo : EIATTR_MERCURY_ISA_VERSION
	.align		4
        /*0020*/ 	.byte	0x03, 0x5f
        /*0022*/ 	.short	0x0101


	//----- nvinfo : EIATTR_EXIT_INSTR_OFFSETS
	.align		4
        /*0024*/ 	.byte	0x04, 0x1c
        /*0026*/ 	.short	(.L_544 - .L_543)


	//   ....[0]....
.L_543:
        /*0028*/ 	.word	0x00000010


	//----- nvinfo : EIATTR_MAX_THREADS
	.align		4
.L_544:
        /*002c*/ 	.byte	0x04, 0x05
        /*002e*/ 	.short	(.L_546 - .L_545)
.L_545:
        /*0030*/ 	.word	0x00000100
        /*0034*/ 	.word	0x00000001
        /*0038*/ 	.word	0x00000001


	//----- nvinfo : EIATTR_CBANK_PARAM_SIZE
	.align		4
.L_546:
        /*003c*/ 	.byte	0x03, 0x19
        /*003e*/ 	.short	0x0290


	//----- nvinfo : EIATTR_PARAM_CBANK
	.align		4
        /*0040*/ 	.byte	0x04, 0x0a
        /*0042*/ 	.short	(.L_548 - .L_547)
	.align		4
.L_547:
        /*0044*/ 	.word	index@(.nv.constant0._ZN7cutlass13device_kernelIN5flash19enable_sm80_to_sm89INS1_16FlashAttnBwdSm80INS1_25CollectiveMainloopBwdSm80ILi2ELi1EN4cute5tupleIJNS5_1CILi64EEENS7_ILi128EEENS7_ILi96EEEEEENS_6half_tEfNS_4arch4Sm80ELb1ELb0ELb0ELb0ELb0ELb0ELb0ELb0ELi2ELi2ELi4ELi2ELb1EEENS1_24CollectiveEpilogueBwdGQAISB_fSE_Li256ELb0ELb0EEENS1_25SingleTileBwdLPTSchedulerILb0ELi128ELb0EEEEEEEEEvNT_6ParamsE)
        /*0048*/ 	.short	0x0210
        /*004a*/ 	.short	0x0290


	//----- nvinfo : EIATTR_SW_WAR
	.align		4
.L_548:
        /*004c*/ 	.byte	0x04, 0x36
        /*004e*/ 	.short	(.L_550 - .L_549)
.L_549:
        /*0050*/ 	.word	0x00000008
.L_550:


//--------------------- .nv.info._ZN7cutlass13device_kernelIN5flash19enable_sm80_to_sm89INS1_16FlashAttnBwdSm80INS1_25CollectiveMainloopBwdSm80ILi2ELi1EN4cute5tupleIJNS5_1CILi64EEENS7_ILi128EEENS7_ILi96EEEEEENS_6half_tEfNS_4arch4Sm80ELb1ELb0ELb0ELb0ELb1ELb0ELb0ELb0ELi2ELi2ELi4ELi2ELb1EEENS1_24CollectiveEpilogueBwdGQAISB_fSE_Li256ELb0ELb1EEENS1_25SingleTileBwdLPTSchedulerILb0ELi128ELb1EEEEEEEEEvNT_6ParamsE --------------------------
	.section	.nv.info._ZN7cutlass13device_kernelIN5flash19enable_sm80_to_sm89INS1_16FlashAttnBwdSm80INS1_25CollectiveMainloopBwdSm80ILi2ELi1EN4cute5tupleIJNS5_1CILi64EEENS7_ILi128EEENS7_ILi96EEEEEENS_6half_tEfNS_4arch4Sm80ELb1ELb0ELb0ELb0ELb1ELb0ELb0ELb0ELi2ELi2ELi4ELi2ELb1EEENS1_24CollectiveEpilogueBwdGQAISB_fSE_Li256ELb0ELb1EEENS1_25SingleTileBwdLPTSchedulerILb0ELi128ELb1EEEEEEEEEvNT_6ParamsE,"",@"SHT_CUDA_INFO"
	.sectionflags	@""
	.align	4


	//----- nvinfo : EIATTR_CUDA_API_VERSION
	.align		4
        /*0000*/ 	.byte	0x04, 0x37
        /*0002*/ 	.short	(.L_552 - .L_551)
.L_551:
        /*0004*/ 	.word	0x00000082


	//----- nvinfo : EIATTR_KPARAM_INFO
	.align		4
.L_552:
        /*0008*/ 	.byte	0x04, 0x17
        /*000a*/ 	.short	(.L_554 - .L_553)
.L_553:
        /*000c*/ 	.word	0x00000000
        /*0010*/ 	.short	0x0000
        /*0012*/ 	.short	0x0000
        /*0014*/ 	.byte	0x00, 0xf0, 0x41, 0x0a


	//----- nvinfo : EIATTR_SPARSE_MMA_MASK
	.align		4
.L_554:
        /*0018*/ 	.byte	0x03, 0x50
        /*001a*/ 	.short	0x0000


	//----- nvinfo : EIATTR_MAXREG_COUNT
	.align		4
        /*001c*/ 	.byte	0x03, 0x1b
        /*001e*/ 	.short	0x00ff


	//----- nvinfo : EIATTR_MERCURY_ISA_VERSION
	.align		4
        /*0020*/ 	.byte	0x03, 0x5f
        /*0022*/ 	.short	0x0101


	//----- nvinfo : EIATTR_EXIT_INSTR_OFFSETS
	.align		4
        /*0024*/ 	.byte	0x04, 0x1c
        /*0026*/ 	.short	(.L_556 - .L_555)


	//   ....[0]....
.L_555:
        /*0028*/ 	.word	0x00000010


	//----- nvinfo : EIATTR_MAX_THREADS
	.align		4
.L_556:
        /*002c*/ 	.byte	0x04, 0x05
        /*002e*/ 	.short	(.L_558 - .L_557)
.L_557:
        /*0030*/ 	.word	0x00000100
        /*0034*/ 	.word	0x00000001
        /*0038*/ 	.word	0x00000001


	//----- nvinfo : EIATTR_CBANK_PARAM_SIZE
	.align		4
.L_558:
        /*003c*/ 	.byte	0x03, 0x19
        /*003e*/ 	.short	0x0290


	//----- nvinfo : EIATTR_PARAM_CBANK
	.align		4
        /*0040*/ 	.byte	0x04, 0x0a
        /*0042*/ 	.short	(.L_560 - .L_559)
	.align		4
.L_559:
        /*0044*/ 	.word	index@(.nv.constant0._ZN7cutlass13device_kernelIN5flash19enable_sm80_to_sm89INS1_16FlashAttnBwdSm80INS1_25CollectiveMainloopBwdSm80ILi2ELi1EN4cute5tupleIJNS5_1CILi64EEENS7_ILi128EEENS7_ILi96EEEEEENS_6half_tEfNS_4arch4Sm80ELb1ELb0ELb0ELb0ELb1ELb0ELb0ELb0ELi2ELi2ELi4ELi2ELb1EEENS1_24CollectiveEpilogueBwdGQAISB_fSE_Li256ELb0ELb1EEENS1_25SingleTileBwdLPTSchedulerILb0ELi128ELb1EEEEEEEEEvNT_6ParamsE)
        /*0048*/ 	.short	0x0210
        /*004a*/ 	.short	0x0290


	//----- nvinfo : EIATTR_SW_WAR
	.align		4
.L_560:
        /*004c*/ 	.byte	0x04, 0x36
        /*004e*/ 	.short	(.L_562 - .L_561)
.L_561:
        /*0050*/ 	.word	0x00000008
.L_562:


//--------------------- .nv.info._ZN7cutlass13device_kernelIN5flash19enable_sm80_to_sm89INS1_16FlashAttnBwdSm80INS1_25CollectiveMainloopBwdSm80ILi2ELi1EN4cute5tupleIJNS5_1CILi64EEENS7_ILi128EEENS7_ILi96EEEEEENS_6half_tEfNS_4arch4Sm80ELb1ELb0ELb0ELb1ELb0ELb0ELb0ELb0ELi2ELi2ELi4ELi2ELb1EEENS1_21CollectiveEpilogueBwdISB_SC_SE_Li256ELb1ELb0ELi2EEENS1_25SingleTileBwdLPTSchedulerILb1ELi128ELb0EEEEEEEEEvNT_6ParamsE --------------------------
	.section	.nv.info._ZN7cutlass13device_kernelIN5flash19enable_sm80_to_sm89INS1_16FlashAttnBwdSm80INS1_25CollectiveMainloopBwdSm80ILi2ELi1EN4cute5tupleIJNS5_1CILi64EEENS7_ILi128EEENS7_ILi96EEEEEENS_6half_tEfNS_4arch4Sm80ELb1ELb0ELb0ELb1ELb0ELb0ELb0ELb0ELi2ELi2ELi4ELi2ELb1EEENS1_21CollectiveEpilogueBwdISB_SC_SE_Li256ELb1ELb0ELi2EEENS1_25SingleTileBwdLPTSchedulerILb1ELi128ELb0EEEEEEEEEvNT_6ParamsE,"",@"SHT_CUDA_INFO"
	.sectionflags	@""
	.align	4


	//----- nvinfo : EIATTR_CUDA_API_VERSION
	.align		4
        /*0000*/ 	.byte	0x04, 0x37
        /*0002*/ 	.short	(.L_564 - .L_563)
.L_563:
        /*0004*/ 	.word	0x00000082


	//----- nvinfo : EIATTR_KPARAM_INFO
	.align		4
.L_564:
        /*0008*/ 	.byte	0x04, 0x17
        /*000a*/ 	.short	(.L_566 - .L_565)
.L_565:
        /*000c*/ 	.word	0x00000000
        /*0010*/ 	.short	0x0000
        /*0012*/ 	.short	0x0000
        /*0014*/ 	.byte	0x00, 0xf0, 0x21, 0x0a


	//----- nvinfo : EIATTR_SPARSE_MMA_MASK
	.align		4
.L_566:
        /*0018*/ 	.byte	0x03, 0x50
        /*001a*/ 	.short	0x0000


	//----- nvinfo : EIATTR_MAXREG_COUNT
	.align		4
        /*001c*/ 	.byte	0x03, 0x1b
        /*001e*/ 	.short	0x00ff


	//----- nvinfo : EIATTR_MERCURY_ISA_VERSION
	.align		4
        /*0020*/ 	.byte	0x03, 0x5f
        /*0022*/ 	.short	0x0101


	//----- nvinfo : EIATTR_EXIT_INSTR_OFFSETS
	.align		4
        /*0024*/ 	.byte	0x04, 0x1c
        /*0026*/ 	.short	(.L_568 - .L_567)


	//   ....[0]....
.L_567:
        /*0028*/ 	.word	0x00000010


	//----- nvinfo : EIATTR_MAX_THREADS
	.align		4
.L_568:
        /*002c*/ 	.byte	0x04, 0x05
        /*002e*/ 	.short	(.L_570 - .L_569)
.L_569:
        /*0030*/ 	.word	0x00000100
        /*0034*/ 	.word	0x00000001
        /*0038*/ 	.word	0x00000001


	//----- nvinfo : EIATTR_CBANK_PARAM_SIZE
	.align		4
.L_570:
        /*003c*/ 	.byte	0x03, 0x19
        /*003e*/ 	.short	0x0288


	//----- nvinfo : EIATTR_PARAM_CBANK
	.align		4
        /*0040*/ 	.byte	0x04, 0x0a
        /*0042*/ 	.short	(.L_572 - .L_571)
	.align		4
.L_571:
        /*0044*/ 	.word	index@(.nv.constant0._ZN7cutlass13device_kernelIN5flash19enable_sm80_to_sm89INS1_16FlashAttnBwdSm80INS1_25CollectiveMainloopBwdSm80ILi2ELi1EN4cute5tupleIJNS5_1CILi64EEENS7_ILi128EEENS7_ILi96EEEEEENS_6half_tEfNS_4arch4Sm80ELb1ELb0ELb0ELb1ELb0ELb0ELb0ELb0ELi2ELi2ELi4ELi2ELb1EEENS1_21CollectiveEpilogueBwdISB_SC_SE_Li256ELb1ELb0ELi2EEENS1_25SingleTileBwdLPTSchedulerILb1ELi128ELb0EEEEEEEEEvNT_6ParamsE)
        /*0048*/ 	.short	0x0210
        /*004a*/ 	.short	0x0288


	//----- nvinfo : EIATTR_SW_WAR
	.align		4
.L_572:
        /*004c*/ 	.byte	0x04, 0x36
        /*004e*/ 	.short	(.L_574 - .L_573)
.L_573:
        /*0050*/ 	.word	0x00000008
.L_574:


//--------------------- .nv.info._ZN7cutlass13device_kernelIN5flash19enable_sm80_to_sm89INS1_16FlashAttnBwdSm80INS1_25CollectiveMainloopBwdSm80ILi2ELi1EN4cute5tupleIJNS5_1CILi64EEENS7_ILi128EEENS7_ILi96EEEEEENS_6half_tEfNS_4arch4Sm80ELb1ELb0ELb0ELb1ELb1ELb0ELb0ELb0ELi2ELi2ELi4ELi2ELb1EEENS1_21CollectiveEpilogueBwdISB_SC_SE_Li256ELb1ELb0ELi2EEENS1_25SingleTileBwdLPTSchedulerILb1ELi128ELb1EEEEEEEEEvNT_6ParamsE --------------------------
	.section	.nv.info._ZN7cutlass13device_kernelIN5flash19enable_sm80_to_sm89INS1_16FlashAttnBwdSm80INS1_25CollectiveMainloopBwdSm80ILi2ELi1EN4cute5tupleIJNS5_1CILi64EEENS7_ILi128EEENS7_ILi96EEEEEENS_6half_tEfNS_4arch4Sm80ELb1ELb0ELb0ELb1ELb1ELb0ELb0ELb0ELi2ELi2ELi4ELi2ELb1EEENS1_21CollectiveEpilogueBwdISB_SC_SE_Li256ELb1ELb0ELi2EEENS1_25SingleTileBwdLPTSchedulerILb1ELi128ELb1EEEEEEEEEvNT_6ParamsE,"",@"SHT_CUDA_INFO"
	.sectionflags	@""
	.align	4


	//----- nvinfo : EIATTR_CUDA_API_VERSION
	.align		4
        /*0000*/ 	.byte	0x04, 0x37
        /*0002*/ 	.short	(.L_576 - .L_575)
.L_575:
        /*0004*/ 	.word	0x00000082


	//----- nvinfo : EIATTR_KPARAM_INFO
	.align		4
.L_576:
        /*0008*/ 	.byte	0x04, 0x17
        /*000a*/ 	.short	(.L_578 - .L_577)
.L_577:
        /*000c*/ 	.word	0x00000000
        /*0010*/ 	.short	0x0000
        /*0012*/ 	.short	0x0000
        /*0014*/ 	.byte	0x00, 0xf0, 0x21, 0x0a


	//----- nvinfo : EIATTR_SPARSE_MMA_MASK
	.align		4
.L_578:
        /*0018*/ 	.byte	0x03, 0x50
        /*001a*/ 	.short	0x0000


	//----- nvinfo : EIATTR_MAXREG_COUNT
	.align		4
        /*001c*/ 	.byte	0x03, 0x1b
        /*001e*/ 	.short	0x00ff


	//----- nvinfo : EIATTR_MERCURY_ISA_VERSION
	.align		4
        /*0020*/ 	.byte	0x03, 0x5f
        /*0022*/ 	.short	0x0101


	//----- nvinfo : EIATTR_EXIT_INSTR_OFFSETS
	.align		4
        /*0024*/ 	.byte	0x04, 0x1c
        /*0026*/ 	.short	(.L_580 - .L_579)


	//   ....[0]....
.L_579:
        /*0028*/ 	.word	0x00000010


	//----- nvinfo : EIATTR_MAX_THREADS
	.align		4
.L_580:
        /*002c*/ 	.byte	0x04, 0x05
        /*002e*/ 	.short	(.L_582 - .L_581)
.L_581:
        /*0030*/ 	.word	0x00000100
        /*0034*/ 	.word	0x00000001
        /*0038*/ 	.word	0x00000001


	//----- nvinfo : EIATTR_CBANK_PARAM_SIZE
	.align		4
.L_582:
        /*003c*/ 	.byte	0x03, 0x19
        /*003e*/ 	.short	0x0288


	//----- nvinfo : EIATTR_PARAM_CBANK
	.align		4
        /*0040*/ 	.byte	0x04, 0x0a
        /*0042*/ 	.short	(.L_584 - .L_583)
	.align		4
.L_583:
        /*0044*/ 	.word	index@(.nv.constant0._ZN7cutlass13device_kernelIN5flash19enable_sm80_to_sm89INS1_16FlashAttnBwdSm80INS1_25CollectiveMainloopBwdSm80ILi2ELi1EN4cute5tupleIJNS5_1CILi64EEENS7_ILi128EEENS7_ILi96EEEEEENS_6half_tEfNS_4arch4Sm80ELb1ELb0ELb0ELb1ELb1ELb0ELb0ELb0ELi2ELi2ELi4ELi2ELb1EEENS1_21CollectiveEpilogueBwdISB_SC_SE_Li256ELb1ELb0ELi2EEENS1_25SingleTileBwdLPTSchedulerILb1ELi128ELb1EEEEEEEEEvNT_6ParamsE)
        /*0048*/ 	.short	0x0210
        /*004a*/ 	.short	0x0288


	//----- nvinfo : EIATTR_SW_WAR
	.align		4
.L_584:
        /*004c*/ 	.byte	0x04, 0x36
        /*004e*/ 	.short	(.L_586 - .L_585)
.L_585:
        /*0050*/ 	.word	0x00000008
.L_586:


//--------------------- .nv.info._ZN7cutlass13device_kernelIN5flash19enable_sm80_to_sm89INS1_16FlashAttnBwdSm80INS1_25CollectiveMainloopBwdSm80ILi2ELi1EN4cute5tupleIJNS5_1CILi64EEENS7_ILi128EEENS7_ILi96EEEEEENS_6half_tEfNS_4arch4Sm80ELb1ELb0ELb0ELb1ELb0ELb0ELb0ELb0ELi2ELi2ELi4ELi2ELb1EEENS1_24CollectiveEpilogueBwdGQAISB_fSE_Li256ELb1ELb0EEENS1_25SingleTileBwdLPTSchedulerILb1ELi128ELb0EEEEEEEEEvNT_6ParamsE --------------------------
	.section	.nv.info._ZN7cutlass13device_kernelIN5flash19enable_sm80_to_sm89INS1_16FlashAttnBwdSm80INS1_25CollectiveMainloopBwdSm80ILi2ELi1EN4cute5tupleIJNS5_1CILi64EEENS7_ILi128EEENS7_ILi96EEEEEENS_6half_tEfNS_4arch4Sm80ELb1ELb0ELb0ELb1ELb0ELb0ELb0ELb0ELi2ELi2ELi4ELi2ELb1EEENS1_24CollectiveEpilogueBwdGQAISB_fSE_Li256ELb1ELb0EEENS1_25SingleTileBwdLPTSchedulerILb1ELi128ELb0EEEEEEEEEvNT_6ParamsE,"",@"SHT_CUDA_INFO"
	.sectionflags	@""
	.align	4


	//----- nvinfo : EIATTR_CUDA_API_VERSION
	.align		4
        /*0000*/ 	.byte	0x04, 0x37
        /*0002*/ 	.short	(.L_588 - .L_587)
.L_587:
        /*0004*/ 	.word	0x00000082


	//----- nvinfo : EIATTR_KPARAM_INFO
	.align		4
.L_588:
        /*0008*/ 	.byte	0x04, 0x17
        /*000a*/ 	.short	(.L_590 - .L_589)
.L_589:
        /*000c*/ 	.word	0x00000000
        /*0010*/ 	.short	0x0000
        /*0012*/ 	.short	0x0000
        /*0014*/ 	.byte	0x00, 0xf0, 0x41, 0x0a


	//----- nvinfo : EIATTR_SPARSE_MMA_MASK
	.align		4
.L_590:
        /*0018*/ 	.byte	0x03, 0x50
        /*001a*/ 	.short	0x0000


	//----- nvinfo : EIATTR_MAXREG_COUNT
	.align		4
        /*001c*/ 	.byte	0x03, 0x1b
        /*001e*/ 	.short	0x00ff


	//----- nvinfo : EIATTR_MERCURY_ISA_VERSION
	.align		4
        /*0020*/ 	.byte	0x03, 0x5f
        /*0022*/ 	.short	0x0101


	//----- nvinfo : EIATTR_EXIT_INSTR_OFFSETS
	.align		4
        /*0024*/ 	.byte	0x04, 0x1c
        /*0026*/ 	.short	(.L_592 - .L_591)


	//   ....[0]....
.L_591:
        /*0028*/ 	.word	0x00000010


	//----- nvinfo : EIATTR_MAX_THREADS
	.align		4
.L_592:
        /*002c*/ 	.byte	0x04, 0x05
        /*002e*/ 	.short	(.L_594 - .L_593)
.L_593:
        /*0030*/ 	.word	0x00000100
        /*0034*/ 	.word	0x00000001
        /*0038*/ 	.word	0x00000001


	//----- nvinfo : EIATTR_CBANK_PARAM_SIZE
	.align		4
.L_594:
        /*003c*/ 	.byte	0x03, 0x19
        /*003e*/ 	.short	0x0290


	//----- nvinfo : EIATTR_PARAM_CBANK
	.align		4
        /*0040*/ 	.byte	0x04, 0x0a
        /*0042*/ 	.short	(.L_596 - .L_595)
	.align		4
.L_595:
        /*0044*/ 	.word	index@(.nv.constant0._ZN7cutlass13device_kernelIN5flash19enable_sm80_to_sm89INS1_16FlashAttnBwdSm80INS1_25CollectiveMainloopBwdSm80ILi2ELi1EN4cute5tupleIJNS5_1CILi64EEENS7_ILi128EEENS7_ILi96EEEEEENS_6half_tEfNS_4arch4Sm80ELb1ELb0ELb0ELb1ELb0ELb0ELb0ELb0ELi2ELi2ELi4ELi2ELb1EEENS1_24CollectiveEpilogueBwdGQAISB_fSE_Li256ELb1ELb0EEENS1_25SingleTileBwdLPTSchedulerILb1ELi128ELb0EEEEEEEEEvNT_6ParamsE)
        /*0048*/ 	.short	0x0210
        /*004a*/ 	.short	0x0290


	//----- nvinfo : EIATTR_SW_WAR
	.align		4
.L_596:
        /*004c*/ 	.byte	0x04, 0x36
        /*004e*/ 	.short	(.L_598 - .L_597)
.L_597:
        /*0050*/ 	.word	0x00000008
.L_598:


//--------------------- .nv.info._ZN7cutlass13device_kernelIN5flash19enable_sm80_to_sm89INS1_16FlashAttnBwdSm80INS1_25CollectiveMainloopBwdSm80ILi2ELi1EN4cute5tupleIJNS5_1CILi64EEENS7_ILi128EEENS7_ILi96EEEEEENS_6half_tEfNS_4arch4Sm80ELb1ELb0ELb0ELb1ELb1ELb0ELb0ELb0ELi2ELi2ELi4ELi2ELb1EEENS1_24CollectiveEpilogueBwdGQAISB_fSE_Li256ELb1ELb1EEENS1_25SingleTileBwdLPTSchedulerILb1ELi128ELb1EEEEEEEEEvNT_6ParamsE --------------------------
	.section	.nv.info._ZN7cutlass13device_kernelIN5flash19enable_sm80_to_sm89INS1_16FlashAttnBwdSm80INS1_25CollectiveMainloopBwdSm80ILi2ELi1EN4cute5tupleIJNS5_1CILi64EEENS7_ILi128EEENS7_ILi96EEEEEENS_6half_tEfNS_4arch4Sm80ELb1ELb0ELb0ELb1ELb1ELb0ELb0ELb0ELi2ELi2ELi4ELi2ELb1EEENS1_24CollectiveEpilogueBwdGQAISB_fSE_Li256ELb1ELb1EEENS1_25SingleTileBwdLPTSchedulerILb1ELi128ELb1EEEEEEEEEvNT_6ParamsE,"",@"SHT_CUDA_INFO"
	.sectionflags	@""
	.align	4


	//----- nvinfo : EIATTR_CUDA_API_VERSION
	.align		4
        /*0000*/ 	.byte	0x04, 0x37
        /*0002*/ 	.short	(.L_600 - .L_599)
.L_599:
        /*0004*/ 	.word	0x00000082


	//----- nvinfo : EIATTR_KPARAM_INFO
	.align		4
.L_600:
        /*0008*/ 	.byte	0x04, 0x17
        /*000a*/ 	.short	(.L_602 - .L_601)
.L_601:
        /*000c*/ 	.word	0x00000000
        /*0010*/ 	.short	0x0000
        /*0012*/ 	.short	0x0000
        /*0014*/ 	.byte	0x00, 0xf0, 0x41, 0x0a


	//----- nvinfo : EIATTR_SPARSE_MMA_MASK
	.align		4
.L_602:
        /*0018*/ 	.byte	0x03, 0x50
        /*001a*/ 	.short	0x0000


	//----- nvinfo : EIATTR_MAXREG_COUNT
	.align		4
        /*001c*/ 	.byte	0x03, 0x1b
        /*001e*/ 	.short	0x00ff


	//----- nvinfo : EIATTR_MERCURY_ISA_VERSION
	.align		4
        /*0020*/ 	.byte	0x03, 0x5f
        /*0022*/ 	.short	0x0101


	//----- nvinfo : EIATTR_EXIT_INSTR_OFFSETS
	.align		4
        /*0024*/ 	.byte	0x04, 0x1c
        /*0026*/ 	.short	(.L_604 - .L_603)


	//   ....[0]....
.L_603:
        /*0028*/ 	.word	0x00000010


	//----- nvinfo : EIATTR_MAX_THREADS
	.align		4
.L_604:
        /*002c*/ 	.byte	0x04, 0x05
        /*002e*/ 	.short	(.L_606 - .L_605)
.L_605:
        /*0030*/ 	.word	0x00000100
        /*0034*/ 	.word	0x00000001
        /*0038*/ 	.word	0x00000001


	//----- nvinfo : EIATTR_CBANK_PARAM_SIZE
	.align		4
.L_606:
        /*003c*/ 	.byte	0x03, 0x19
        /*003e*/ 	.short	0x0290


	//----- nvinfo : EIATTR_PARAM_CBANK
	.align		4
        /*0040*/ 	.byte	0x04, 0x0a
        /*0042*/ 	.short	(.L_608 - .L_607)
	.align		4
.L_607:
        /*0044*/ 	.word	index@(.nv.constant0._ZN7cutlass13device_kernelIN5flash19enable_sm80_to_sm89INS1_16FlashAttnBwdSm80INS1_25CollectiveMainloopBwdSm80ILi2ELi1EN4cute5tupleIJNS5_1CILi64EEENS7_ILi128EEENS7_ILi96EEEEEENS_6half_tEfNS_4arch4Sm80ELb1ELb0ELb0ELb1ELb1ELb0ELb0ELb0ELi2ELi2ELi4ELi2ELb1EEENS1_24CollectiveEpilogueBwdGQAISB_fSE_Li256ELb1ELb1EEENS1_25SingleTileBwdLPTSchedulerILb1ELi128ELb1EEEEEEEEEvNT_6ParamsE)
        /*0048*/ 	.short	0x0210
        /*004a*/ 	.short	0x0290


	//----- nvinfo : EIATTR_SW_WAR
	.align		4
.L_608:
        /*004c*/ 	.byte	0x04, 0x36
        /*004e*/ 	.short	(.L_610 - .L_609)
.L_609:
        /*0050*/ 	.word	0x00000008
.L_610:


//--------------------- .nv.info._ZN7cutlass13device_kernelIN5flash19enable_sm80_to_sm89INS1_16FlashAttnBwdSm80INS1_25CollectiveMainloopBwdSm80ILi2ELi2EN4cute5tupleIJNS5_1CILi64EEENS7_ILi128EEENS7_ILi96EEEEEENS_6half_tEfNS_4arch4Sm80ELb0ELb0ELb0ELb0ELb0ELb0ELb0ELb0ELi2ELi2ELi4ELi2ELb0EEENS1_21CollectiveEpilogueBwdISB_SC_SE_Li256ELb0ELb0ELi2EEENS1_19SingleTileSchedulerILb0ELb0ELb0ELi128EEEEEEEEEvNT_6ParamsE --------------------------
	.section	.nv.info._ZN7cutlass13device_kernelIN5flash19enable_sm80_to_sm89INS1_16FlashAttnBwdSm80INS1_25CollectiveMainloopBwdSm80ILi2ELi2EN4cute5tupleIJNS5_1CILi64EEENS7_ILi128EEENS7_ILi96EEEEEENS_6half_tEfNS_4arch4Sm80ELb0ELb0ELb0ELb0ELb0ELb0ELb0ELb0ELi2ELi2ELi4ELi2ELb0EEENS1_21CollectiveEpilogueBwdISB_SC_SE_Li256ELb0ELb0ELi2EEENS1_19SingleTileSchedulerILb0ELb0ELb0ELi128EEEEEEEEEvNT_6ParamsE,"",@"SHT_CUDA_INFO"
	.sectionflags	@""
	.align	4


	//----- nvinfo : EIATTR_CUDA_API_VERSION
	.align		4
        /*0000*/ 	.byte	0x04, 0x37
        /*0002*/ 	.short	(.L_612 - .L_611)
.L_611:
        /*0004*/ 	.word	0x00000082


	//----- nvinfo : EIATTR_KPARAM_INFO
	.align		4
.L_612:
        /*0008*/ 	.byte	0x04, 0x17
        /*000a*/ 	.short	(.L_614 - .L_613)
.L_613:
        /*000c*/ 	.word	0x00000000
        /*0010*/ 	.short	0x0000
        /*0012*/ 	.short	0x0000
        /*0014*/ 	.byte	0x00, 0xf0, 0xc1, 0x09


	//----- nvinfo : EIATTR_SPARSE_MMA_MASK
	.align		4
.L_614:
        /*0018*/ 	.byte	0x03, 0x50
        /*001a*/ 	.short	0x0000


	//----- nvinfo : EIATTR_MAXREG_COUNT
	.align		4
        /*001c*/ 	.byte	0x03, 0x1b
        /*001e*/ 	.short	0x00ff


	//----- nvinfo : EIATTR_MERCURY_ISA_VERSION
	.align		4
        /*0020*/ 	.byte	0x03, 0x5f
        /*0022*/ 	.short	0x0101


	//----- nvinfo : EIATTR_EXIT_INSTR_OFFSETS
	.align		4
        /*0024*/ 	.byte	0x04, 0x1c
        /*0026*/ 	.short	(.L_616 - .L_615)


	//   ....[0]....
.L_615:
        /*0028*/ 	.word	0x00000010


	//----- nvinfo : EIATTR_MAX_THREADS
	.align		4
.L_616:
        /*002c*/ 	.byte	0x04, 0x05
        /*002e*/ 	.short	(.L_618 - .L_617)
.L_617:
        /*0030*/ 	.word	0x00000100
        /*0034*/ 	.word	0x00000001
        /*0038*/ 	.word	0x00000001


	//----- nvinfo : EIATTR_CBANK_PARAM_SIZE
	.align		4
.L_618:
        /*003c*/ 	.byte	0x03, 0x19
        /*003e*/ 	.short	0x0270


	//----- nvinfo : EIATTR_PARAM_CBANK
	.align		4
        /*0040*/ 	.byte	0x04, 0x0a
        /*0042*/ 	.short	(.L_620 - .L_619)
	.align		4
.L_619:
        /*0044*/ 	.word	index@(.nv.constant0._ZN7cutlass13device_kernelIN5flash19enable_sm80_to_sm89INS1_16FlashAttnBwdSm80INS1_25CollectiveMainloopBwdSm80ILi2ELi2EN4cute5tupleIJNS5_1CILi64EEENS7_ILi128EEENS7_ILi96EEEEEENS_6half_tEfNS_4arch4Sm80ELb0ELb0ELb0ELb0ELb0ELb0ELb0ELb0ELi2ELi2ELi4ELi2ELb0EEENS1_21CollectiveEpilogueBwdISB_SC_SE_Li256ELb0ELb0ELi2EEENS1_19SingleTileSchedulerILb0ELb0ELb0ELi128EEEEEEEEEvNT_6ParamsE)
        /*0048*/ 	.short	0x0210
        /*004a*/ 	.short	0x0270


	//----- nvinfo : EIATTR_SW_WAR
	.align		4
.L_620:
        /*004c*/ 	.byte	0x04, 0x36
        /*004e*/ 	.short	(.L_622 - .L_621)
.L_621:
        /*0050*/ 	.word	0x00000008
.L_622:


//--------------------- .nv.info._ZN7cutlass13device_kernelIN5flash19enable_sm80_to_sm89INS1_16FlashAttnBwdSm80INS1_25CollectiveMainloopBwdSm80ILi2ELi2EN4cute5tupleIJNS5_1CILi64EEENS7_ILi128EEENS7_ILi96EEEEEENS_6half_tEfNS_4arch4Sm80ELb0ELb0ELb0ELb0ELb1ELb0ELb0ELb0ELi2ELi2ELi4ELi2ELb0EEENS1_21CollectiveEpilogueBwdISB_SC_SE_Li256ELb0ELb0ELi2EEENS1_19SingleTileSchedulerILb0ELb0ELb0ELi128EEEEEEEEEvNT_6ParamsE --------------------------
	.section	.nv.info._ZN7cutlass13device_kernelIN5flash19enable_sm80_to_sm89INS1_16FlashAttnBwdSm80INS1_25CollectiveMainloopBwdSm80ILi2ELi2EN4cute5tupleIJNS5_1CILi64EEENS7_ILi128EEENS7_ILi96EEEEEENS_6half_tEfNS_4arch4Sm80ELb0ELb0ELb0ELb0ELb1ELb0ELb0ELb0ELi2ELi2ELi4ELi2ELb0EEENS1_21CollectiveEpilogueBwdISB_SC_SE_Li256ELb0ELb0ELi2EEENS1_19SingleTileSchedulerILb0ELb0ELb0ELi128EEEEEEEEEvNT_6ParamsE,"",@"SHT_CUDA_INFO"
	.sectionflags	@""
	.align	4


	//----- nvinfo : EIATTR_CUDA_API_VERSION
	.align		4
        /*0000*/ 	.byte	0x04, 0x37
        /*0002*/ 	.short	(.L_624 - .L_623)
.L_623:
        /*0004*/ 	.word	0x00000082


	//----- nvinfo : EIATTR_KPARAM_INFO
	.align		4
.L_624:
        /*0008*/ 	.byte	0x04, 0x17
        /*000a*/ 	.short	(.L_626 - .L_625)
.L_625:
        /*000c*/ 	.word	0x00000000
        /*0010*/ 	.short	0x0000
        /*0012*/ 	.short	0x0000
        /*0014*/ 	.byte	0x00, 0xf0, 0xc1, 0x09


	//----- nvinfo : EIATTR_SPARSE_MMA_MASK
	.align		4
.L_626:
        /*0018*/ 	.byte	0x03, 0x50
        /*001a*/ 	.short	0x0000


	//----- nvinfo : EIATTR_MAXREG_COUNT
	.align		4
        /*001c*/ 	.byte	0x03, 0x1b
        /*001e*/ 	.short	0x00ff


	//----- nvinfo : EIATTR_MERCURY_ISA_VERSION
	.align		4
        /*0020*/ 	.byte	0x03, 0x5f
        /*0022*/ 	.short	0x0101


	//----- nvinfo : EIATTR_EXIT_INSTR_OFFSETS
	.align		4
        /*0024*/ 	.byte	0x04, 0x1c
        /*0026*/ 	.short	(.L_628 - .L_627)


	//   ....[0]....
.L_627:
        /*0028*/ 	.word	0x00000010


	//----- nvinfo : EIATTR_MAX_THREADS
	.align		4
.L_628:
        /*002c*/ 	.byte	0x04, 0x05
        /*002e*/ 	.short	(.L_630 - .L_629)
.L_629:
        /*0030*/ 	.word	0x00000100
        /*0034*/ 	.word	0x00000001
        /*0038*/ 	.word	0x00000001


	//----- nvinfo : EIATTR_CBANK_PARAM_SIZE
	.align		4
.L_630:
        /*003c*/ 	.byte	0x03, 0x19
        /*003e*/ 	.short	0x0270


	//----- nvinfo : EIATTR_PARAM_CBANK
	.align		4
        /*0040*/ 	.byte	0x04, 0x0a
        /*0042*/ 	.short	(.L_632 - .L_631)
	.align		4
.L_631:
        /*0044*/ 	.word	index@(.nv.constant0._ZN7cutlass13device_kernelIN5flash19enable_sm80_to_sm89INS1_16FlashAttnBwdSm80INS1_25CollectiveMainloopBwdSm80ILi2ELi2EN4cute5tupleIJNS5_1CILi64EEENS7_ILi128EEENS7_ILi96EEEEEENS_6half_tEfNS_4arch4Sm80ELb0ELb0ELb0ELb0ELb1ELb0ELb0ELb0ELi2ELi2ELi4ELi2ELb0EEENS1_21CollectiveEpilogueBwdISB_SC_SE_Li256ELb0ELb0ELi2EEENS1_19SingleTileSchedulerILb0ELb0ELb0ELi128EEEEEEEEEvNT_6ParamsE)
        /*0048*/ 	.short	0x0210
        /*004a*/ 	.short	0x0270


	//----- nvinfo : EIATTR_SW_WAR
	.align		4
.L_632:
        /*004c*/ 	.byte	0x04, 0x36
        /*004e*/ 	.short	(.L_634 - .L_633)
.L_633:
        /*0050*/ 	.word	0x00000008
.L_634:


//--------------------- .nv.info._ZN7cutlass13device_kernelIN5flash19enable_sm80_to_sm89INS1_16FlashAttnBwdSm80INS1_25CollectiveMainloopBwdSm80ILi2ELi2EN4cute5tupleIJNS5_1CILi64EEENS7_ILi128EEENS7_ILi96EEEEEENS_6half_tEfNS_4arch4Sm80ELb0ELb0ELb0ELb0ELb0ELb0ELb0ELb0ELi2ELi2ELi4ELi2ELb0EEENS1_24CollectiveEpilogueBwdGQAISB_fSE_Li256ELb0ELb0EEENS1_19SingleTileSchedulerILb0ELb0ELb0ELi128EEEEEEEEEvNT_6ParamsE --------------------------
	.section	.nv.info._ZN7cutlass13device_kernelIN5flash19enable_sm80_to_sm89INS1_16FlashAttnBwdSm80INS1_25CollectiveMainloopBwdSm80ILi2ELi2EN4cute5tupleIJNS5_1CILi64EEENS7_ILi128EEENS7_ILi96EEEEEENS_6half_tEfNS_4arch4Sm80ELb0ELb0ELb0ELb0ELb0ELb0ELb0ELb0ELi2ELi2ELi4ELi2ELb0EEENS1_24CollectiveEpilogueBwdGQAISB_fSE_Li256ELb0ELb0EEENS1_19SingleTileSchedulerILb0ELb0ELb0ELi128EEEEEEEEEvNT_6ParamsE,"",@"SHT_CUDA_INFO"
	.sectionflags	@""
	.align	4


	//----- nvinfo : EIATTR_CUDA_API_VERSION
	.align		4
        /*0000*/ 	.byte	0x04, 0x37
        /*0002*/ 	.short	(.L_636 - .L_635)
.L_635:
        /*0004*/ 	.word	0x00000082


	//----- nvinfo : EIATTR_KPARAM_INFO
	.align		4
.L_636:
        /*0008*/ 	.byte	0x04, 0x17
        /*000a*/ 	.short	(.L_638 - .L_637)
.L_637:
        /*000c*/ 	.word	0x00000000
        /*0010*/ 	.short	0x0000
        /*0012*/ 	.short	0x0000
        /*0014*/ 	.byte	0x00, 0xf0, 0xe1, 0x09


	//----- nvinfo : EIATTR_SPARSE_MMA_MASK
	.align		4
.L_638:
        /*0018*/ 	.byte	0x03, 0x50
        /*001a*/ 	.short	0x0000


	//----- nvinfo : EIATTR_MAXREG_COUNT
	.align		4
        /*001c*/ 	.byte	0x03, 0x1b
        /*001e*/ 	.short	0x00ff


	//----- nvinfo : EIATTR_MERCURY_ISA_VERSION
	.align		4
        /*0020*/ 	.byte	0x03, 0x5f
        /*0022*/ 	.short	0x0101


	//----- nvinfo : EIATTR_EXIT_INSTR_OFFSETS
	.align		4
        /*0024*/ 	.byte	0x04, 0x1c
        /*0026*/ 	.short	(.L_640 - .L_639)


	//   ....[0]....
.L_639:
        /*0028*/ 	.word	0x00000010


	//----- nvinfo : EIATTR_MAX_THREADS
	.align		4
.L_640:
        /*002c*/ 	.byte	0x04, 0x05
        /*002e*/ 	.short	(.L_642 - .L_641)
.L_641:
        /*0030*/ 	.word	0x00000100
        /*0034*/ 	.word	0x00000001
        /*0038*/ 	.word	0x00000001


	//----- nvinfo : EIATTR_CBANK_PARAM_SIZE
	.align		4
.L_642:
        /*003c*/ 	.byte	0x03, 0x19
        /*003e*/ 	.short	0x0278


	//----- nvinfo : EIATTR_PARAM_CBANK
	.align		4
        /*0040*/ 	.byte	0x04, 0x0a
        /*0042*/ 	.short	(.L_644 - .L_643)
	.align		4
.L_643:
        /*0044*/ 	.word	index@(.nv.constant0._ZN7cutlass13device_kernelIN5flash19enable_sm80_to_sm89INS1_16FlashAttnBwdSm80INS1_25CollectiveMainloopBwdSm80ILi2ELi2EN4cute5tupleIJNS5_1CILi64EEENS7_ILi128EEENS7_ILi96EEEEEENS_6half_tEfNS_4arch4Sm80ELb0ELb0ELb0ELb0ELb0ELb0ELb0ELb0ELi2ELi2ELi4ELi2ELb0EEENS1_24CollectiveEpilogueBwdGQAISB_fSE_Li256ELb0ELb0EEENS1_19SingleTileSchedulerILb0ELb0ELb0ELi128EEEEEEEEEvNT_6ParamsE)
        /*0048*/ 	.short	0x0210
        /*004a*/ 	.short	0x0278


	//----- nvinfo : EIATTR_SW_WAR
	.align		4
.L_644:
        /*004c*/ 	.byte	0x04, 0x36
        /*004e*/ 	.short	(.L_646 - .L_645)
.L_645:
        /*0050*/ 	.word	0x00000008
.L_646:


//--------------------- .nv.info._ZN7cutlass13device_kernelIN5flash19enable_sm80_to_sm89INS1_16FlashAttnBwdSm80INS1_25CollectiveMainloopBwdSm80ILi2ELi2EN4cute5tupleIJNS5_1CILi64EEENS7_ILi128EEENS7_ILi96EEEEEENS_6half_tEfNS_4arch4Sm80ELb0ELb0ELb0ELb0ELb1ELb0ELb0ELb0ELi2ELi2ELi4ELi2ELb0EEENS1_24CollectiveEpilogueBwdGQAISB_fSE_Li256ELb0ELb1EEENS1_19SingleTileSchedulerILb0ELb0ELb0ELi128EEEEEEEEEvNT_6ParamsE --------------------------
	.section	.nv.info._ZN7cutlass13device_kernelIN5flash19enable_sm80_to_sm89INS1_16FlashAttnBwdSm80INS1_25CollectiveMainloopBwdSm80ILi2ELi2EN4cute5tupleIJNS5_1CILi64EEENS7_ILi128EEENS7_ILi96EEEEEENS_6half_tEfNS_4arch4Sm80ELb0ELb0ELb0ELb0ELb1ELb0ELb0ELb0ELi2ELi2ELi4ELi2ELb0EEENS1_24CollectiveEpilogueBwdGQAISB_fSE_Li256ELb0ELb1EEENS1_19SingleTileSchedulerILb0ELb0ELb0ELi128EEEEEEEEEvNT_6ParamsE,"",@"SHT_CUDA_INFO"
	.sectionflags	@""
	.align	4


	//----- nvinfo : EIATTR_CUDA_API_VERSION
	.align		4
        /*0000*/ 	.byte	0x04, 0x37
        /*0002*/ 	.short	(.L_648 - .L_647)
.L_647:
        /*0004*/ 	.word	0x00000082


	//----- nvinfo : EIATTR_KPARAM_INFO
	.align		4
.L_648:
        /*0008*/ 	.byte	0x04, 0x17
        /*000a*/ 	.short	(.L_650 - .L_649)
.L_649:
        /*000c*/ 	.word	0x00000000
        /*0010*/ 	.short	0x0000
        /*0012*/ 	.short	0x0000
        /*0014*/ 	.byte	0x00, 0xf0, 0xe1, 0x09


	//----- nvinfo : EIATTR_SPARSE_MMA_MASK
	.align		4
.L_650:
        /*0018*/ 	.byte	0x03, 0x50
        /*001a*/ 	.short	0x0000


	//----- nvinfo : EIATTR_MAXREG_COUNT
	.align		4
        /*001c*/ 	.byte	0x03, 0x1b
        /*001e*/ 	.short	0x00ff


	//----- nvinfo : EIATTR_MERCURY_ISA_VERSION
	.align		4
        /*0020*/ 	.byte	0x03, 0x5f
        /*0022*/ 	.short	0x0101


	//----- nvinfo : EIATTR_EXIT_INSTR_OFFSETS
	.align		4
        /*0024*/ 	.byte	0x04, 0x1c
        /*0026*/ 	.short	(.L_652 - .L_651)


	//   ....[0]....
.L_651:
        /*0028*/ 	.word	0x00000010


	//----- nvinfo : EIATTR_MAX_THREADS
	.align		4
.L_652:
        /*002c*/ 	.byte	0x04, 0x05
        /*002e*/ 	.short	(.L_654 - .L_653)
.L_653:
        /*0030*/ 	.word	0x00000100
        /*0034*/ 	.word	0x00000001
        /*0038*/ 	.word	0x00000001


	//----- nvinfo : EIATTR_CBANK_PARAM_SIZE
	.align		4
.L_654:
        /*003c*/ 	.byte	0x03, 0x19
        /*003e*/ 	.short	0x0278


	//----- nvinfo : EIATTR_PARAM_CBANK
	.align		4
        /*0040*/ 	.byte	0x04, 0x0a
        /*0042*/ 	.short	(.L_656 - .L_655)
	.align		4
.L_655:
        /*0044*/ 	.word	index@(.nv.constant0._ZN7cutlass13device_kernelIN5flash19enable_sm80_to_sm89INS1_16FlashAttnBwdSm80INS1_25CollectiveMainloopBwdSm80ILi2ELi2EN4cute5tupleIJNS5_1CILi64EEENS7_ILi128EEENS7_ILi96EEEEEENS_6half_tEfNS_4arch4Sm80ELb0ELb0ELb0ELb0ELb1ELb0ELb0ELb0ELi2ELi2ELi4ELi2ELb0EEENS1_24CollectiveEpilogueBwdGQAISB_fSE_Li256ELb0ELb1EEENS1_19SingleTileSchedulerILb0ELb0ELb0ELi128EEEEEEEEEvNT_6ParamsE)
        /*0048*/ 	.short	0x0210
        /*004a*/ 	.short	0x0278


	//----- nvinfo : EIATTR_SW_WAR
	.align		4
.L_656:
        /*004c*/ 	.byte	0x04, 0x36
        /*004e*/ 	.short	(.L_658 - .L_657)
.L_657:
        /*0050*/ 	.word	0x00000008
.L_658:


//--------------------- .nv.info._ZN7cutlass13device_kernelIN5flash19enable_sm80_to_sm89INS1_16FlashAttnBwdSm80INS1_25CollectiveMainloopBwdSm80ILi2ELi2EN4cute5tupleIJNS5_1CILi64EEENS7_ILi128EEENS7_ILi96EEEEEENS_6half_tEfNS_4arch4Sm80ELb0ELb0ELb0ELb1ELb0ELb0ELb0ELb0ELi2ELi2ELi4ELi2ELb0EEENS1_21CollectiveEpilogueBwdISB_SC_SE_Li256ELb1ELb0ELi2EEENS1_19SingleTileSchedulerILb1ELb0ELb0ELi128EEEEEEEEEvNT_6ParamsE --------------------------
	.section	.nv.info._ZN7cutlass13device_kernelIN5flash19enable_sm80_to_sm89INS1_16FlashAttnBwdSm80INS1_25CollectiveMainloopBwdSm80ILi2ELi2EN4cute5tupleIJNS5_1CILi64EEENS7_ILi128EEENS7_ILi96EEEEEENS_6half_tEfNS_4arch4Sm80ELb0ELb0ELb0ELb1ELb0ELb0ELb0ELb0ELi2ELi2ELi4ELi2ELb0EEENS1_21CollectiveEpilogueBwdISB_SC_SE_Li256ELb1ELb0ELi2EEENS1_19SingleTileSchedulerILb1ELb0ELb0ELi128EEEEEEEEEvNT_6ParamsE,"",@"SHT_CUDA_INFO"
	.sectionflags	@""
	.align	4


	//----- nvinfo : EIATTR_CUDA_API_VERSION
	.align		4
        /*0000*/ 	.byte	0x04, 0x37
        /*0002*/ 	.short	(.L_660 - .L_659)
.L_659:
        /*0004*/ 	.word	0x00000082


	//----- nvinfo : EIATTR_KPARAM_INFO
	.align		4
.L_660:
        /*0008*/ 	.byte	0x04, 0x17
        /*000a*/ 	.short	(.L_662 - .L_661)
.L_661:
        /*000c*/ 	.word	0x00000000
        /*0010*/ 	.short	0x0000
        /*0012*/ 	.short	0x0000
        /*0014*/ 	.byte	0x00, 0xf0, 0xc1, 0x09


	//----- nvinfo : EIATTR_SPARSE_MMA_MASK
	.align		4
.L_662:
        /*0018*/ 	.byte	0x03, 0x50
        /*001a*/ 	.short	0x0000


	//----- nvinfo : EIATTR_MAXREG_COUNT
	.align		4
        /*001c*/ 	.byte	0x03, 0x1b
        /*001e*/ 	.short	0x00ff


	//----- nvinfo : EIATTR_MERCURY_ISA_VERSION
	.align		4
        /*0020*/ 	.byte	0x03, 0x5f
        /*0022*/ 	.short	0x0101


	//----- nvinfo : EIATTR_EXIT_INSTR_OFFSETS
	.align		4
        /*0024*/ 	.byte	0x04, 0x1c
        /*0026*/ 	.short	(.L_664 - .L_663)


	//   ....[0]....
.L_663:
        /*0028*/ 	.word	0x00000010


	//----- nvinfo : EIATTR_MAX_THREADS
	.align		4
.L_664:
        /*002c*/ 	.byte	0x04, 0x05
        /*002e*/ 	.short	(.L_666 - .L_665)
.L_665:
        /*0030*/ 	.word	0x00000100
        /*0034*/ 	.word	0x00000001
        /*0038*/ 	.word	0x00000001


	//----- nvinfo : EIATTR_CBANK_PARAM_SIZE
	.align		4
.L_666:
        /*003c*/ 	.byte	0x03, 0x19
        /*003e*/ 	.short	0x0270


	//----- nvinfo : EIATTR_PARAM_CBANK
	.align		4
        /*0040*/ 	.byte	0x04, 0x0a
        /*0042*/ 	.short	(.L_668 - .L_667)
	.align		4
.L_667:
        /*0044*/ 	.word	index@(.nv.constant0._ZN7cutlass13device_kernelIN5flash19enable_sm80_to_sm89INS1_16FlashAttnBwdSm80INS1_25CollectiveMainloopBwdSm80ILi2ELi2EN4cute5tupleIJNS5_1CILi64EEENS7_ILi128EEENS7_ILi96EEEEEENS_6half_tEfNS_4arch4Sm80ELb0ELb0ELb0ELb1ELb0ELb0ELb0ELb0ELi2ELi2ELi4ELi2ELb0EEENS1_21CollectiveEpilogueBwdISB_SC_SE_Li256ELb1ELb0ELi2EEENS1_19SingleTileSchedulerILb1ELb0ELb0ELi128EEEEEEEEEvNT_6ParamsE)
        /*0048*/ 	.short	0x0210
        /*004a*/ 	.short	0x0270


	//----- nvinfo : EIATTR_SW_WAR
	.align		4
.L_668:
        /*004c*/ 	.byte	0x04, 0x36
        /*004e*/ 	.short	(.L_670 - .L_669)
.L_669:
        /*0050*/ 	.word	0x00000008
.L_670:


//--------------------- .nv.info._ZN7cutlass13device_kernelIN5flash19enable_sm80_to_sm89INS1_16FlashAttnBwdSm80INS1_25CollectiveMainloopBwdSm80ILi2ELi2EN4cute5tupleIJNS5_1CILi64EEENS7_ILi128EEENS7_ILi96EEEEEENS_6half_tEfNS_4arch4Sm80ELb0ELb0ELb0ELb1ELb1ELb0ELb0ELb0ELi2ELi2ELi4ELi2ELb0EEENS1_21CollectiveEpilogueBwdISB_SC_SE_Li256ELb1ELb0ELi2EEENS1_19SingleTileSchedulerILb1ELb0ELb0ELi128EEEEEEEEEvNT_6ParamsE --------------------------
	.section	.nv.info._ZN7cutlass13device_kernelIN5flash19enable_sm80_to_sm89INS1_16FlashAttnBwdSm80INS1_25CollectiveMainloopBwdSm80ILi2ELi2EN4cute5tupleIJNS5_1CILi64EEENS7_ILi128EEENS7_ILi96EEEEEENS_6half_tEfNS_4arch4Sm80ELb0ELb0ELb0ELb1ELb1ELb0ELb0ELb0ELi2ELi2ELi4ELi2ELb0EEENS1_21CollectiveEpilogueBwdISB_SC_SE_Li256ELb1ELb0ELi2EEENS1_19SingleTileSchedulerILb1ELb0ELb0ELi128EEEEEEEEEvNT_6ParamsE,"",@"SHT_CUDA_INFO"
	.sectionflags	@""
	.align	4


	//----- nvinfo : EIATTR_CUDA_API_VERSION
	.align		4
        /*0000*/ 	.byte	0x04, 0x37
        /*0002*/ 	.short	(.L_672 - .L_671)
.L_671:
        /*0004*/ 	.word	0x00000082


	//----- nvinfo : EIATTR_KPARAM_INFO
	.align		4
.L_672:
        /*0008*/ 	.byte	0x04, 0x17
        /*000a*/ 	.short	(.L_674 - .L_673)
.L_673:
        /*000c*/ 	.word	0x00000000
        /*0010*/ 	.short	0x0000
        /*0012*/ 	.short	0x0000
        /*0014*/ 	.byte	0x00, 0xf0, 0xc1, 0x09


	//----- nvinfo : EIATTR_SPARSE_MMA_MASK
	.align		4
.L_674:
        /*0018*/ 	.byte	0x03, 0x50
        /*001a*/ 	.short	0x0000


	//----- nvinfo : EIATTR_MAXREG_COUNT
	.align		4
        /*001c*/ 	.byte	0x03, 0x1b
        /*001e*/ 	.short	0x00ff


	//----- nvinfo : EIATTR_MERCURY_ISA_VERSION
	.align		4
        /*0020*/ 	.byte	0x03, 0x5f
        /*0022*/ 	.short	0x0101


	//----- nvinfo : EIATTR_EXIT_INSTR_OFFSETS
	.align		4
        /*0024*/ 	.byte	0x04, 0x1c
        /*0026*/ 	.short	(.L_676 - .L_675)


	//   ....[0]....
.L_675:
        /*0028*/ 	.word	0x00000010


	//----- nvinfo : EIATTR_MAX_THREADS
	.align		4
.L_676:
        /*002c*/ 	.byte	0x04, 0x05
        /*002e*/ 	.short	(.L_678 - .L_677)
.L_677:
        /*0030*/ 	.word	0x00000100
        /*0034*/ 	.word	0x00000001
        /*0038*/ 	.word	0x00000001


	//----- nvinfo : EIATTR_CBANK_PARAM_SIZE
	.align		4
.L_678:
        /*003c*/ 	.byte	0x03, 0x19
        /*003e*/ 	.short	0x0270


	//----- nvinfo : EIATTR_PARAM_CBANK
	.align		4
        /*0040*/ 	.byte	0x04, 0x0a
        /*0042*/ 	.short	(.L_680 - .L_679)
	.align		4
.L_679:
        /*0044*/ 	.word	index@(.nv.constant0._ZN7cutlass13device_kernelIN5flash19enable_sm80_to_sm89INS1_16FlashAttnBwdSm80INS1_25CollectiveMainloopBwdSm80ILi2ELi2EN4cute5tupleIJNS5_1CILi64EEENS7_ILi128EEENS7_ILi96EEEEEENS_6half_tEfNS_4arch4Sm80ELb0ELb0ELb0ELb1ELb1ELb0ELb0ELb0ELi2ELi2ELi4ELi2ELb0EEENS1_21CollectiveEpilogueBwdISB_SC_SE_Li256ELb1ELb0ELi2EEENS1_19SingleTileSchedulerILb1ELb0ELb0ELi128EEEEEEEEEvNT_6ParamsE)
        /*0048*/ 	.short	0x0210
        /*004a*/ 	.short	0x0270


	//----- nvinfo : EIATTR_SW_WAR
	.align		4
.L_680:
        /*004c*/ 	.byte	0x04, 0x36
        /*004e*/ 	.short	(.L_682 - .L_681)
.L_681:
        /*0050*/ 	.word	0x00000008
.L_682:


//--------------------- .nv.info._ZN7cutlass13device_kernelIN5flash19enable_sm80_to_sm89INS1_16FlashAttnBwdSm80INS1_25CollectiveMainloopBwdSm80ILi2ELi2EN4cute5tupleIJNS5_1CILi64EEENS7_ILi128EEENS7_ILi96EEEEEENS_6half_tEfNS_4arch4Sm80ELb0ELb0ELb0ELb1ELb0ELb0ELb0ELb0ELi2ELi2ELi4ELi2ELb0EEENS1_24CollectiveEpilogueBwdGQAISB_fSE_Li256ELb1ELb0EEENS1_19SingleTileSchedulerILb1ELb0ELb0ELi128EEEEEEEEEvNT_6ParamsE --------------------------
	.section	.nv.info._ZN7cutlass13device_kernelIN5flash19enable_sm80_to_sm89INS1_16FlashAttnBwdSm80INS1_25CollectiveMainloopBwdSm80ILi2ELi2EN4cute5tupleIJNS5_1CILi64EEENS7_ILi128EEENS7_ILi96EEEEEENS_6half_tEfNS_4arch4Sm80ELb0ELb0ELb0ELb1ELb0ELb0ELb0ELb0ELi2ELi2ELi4ELi2ELb0EEENS1_24CollectiveEpilogueBwdGQAISB_fSE_Li256ELb1ELb0EEENS1_19SingleTileSchedulerILb1ELb0ELb0ELi128EEEEEEEEEvNT_6ParamsE,"",@"SHT_CUDA_INFO"
	.sectionflags	@""
	.align	4


	//----- nvinfo : EIATTR_CUDA_API_VERSION
	.align		4
        /*0000*/ 	.byte	0x04, 0x37
        /*0002*/ 	.short	(.L_684 - .L_683)
.L_683:
        /*0004*/ 	.word	0x00000082


	//----- nvinfo : EIATTR_KPARAM_INFO
	.align		4
.L_684:
        /*0008*/ 	.byte	0x04, 0x17
        /*000a*/ 	.short	(.L_686 - .L_685)
.L_685:
        /*000c*/ 	.word	0x00000000
        /*0010*/ 	.short	0x0000
        /*0012*/ 	.short	0x0000
        /*0014*/ 	.byte	0x00, 0xf0, 0xe1, 0x09


	//----- nvinfo : EIATTR_SPARSE_MMA_MASK
	.align		4
.L_686:
        /*0018*/ 	.byte	0x03, 0x50
        /*001a*/ 	.short	0x0000


	//----- nvinfo : EIATTR_MAXREG_COUNT
	.align		4
        /*001c*/ 	.byte	0x03, 0x1b
        /*001e*/ 	.short	0x00ff


	//----- nvinfo : EIATTR_MERCURY_ISA_VERSION
	.align		4
        /*0020*/ 	.byte	0x03, 0x5f
        /*0022*/ 	.short	0x0101


	//----- nvinfo : EIATTR_EXIT_INSTR_OFFSETS
	.align		4
        /*0024*/ 	.byte	0x04, 0x1c
        /*0026*/ 	.short	(.L_688 - .L_687)


	//   ....[0]....
.L_687:
        /*0028*/ 	.word	0x00000010


	//----- nvinfo : EIATTR_MAX_THREADS
	.align		4
.L_688:
        /*002c*/ 	.byte	0x04, 0x05
        /*002e*/ 	.short	(.L_690 - .L_689)
.L_689:
        /*0030*/ 	.word	0x00000100
        /*0034*/ 	.word	0x00000001
        /*0038*/ 	.word	0x00000001


	//----- nvinfo : EIATTR_CBANK_PARAM_SIZE
	.align		4
.L_690:
        /*003c*/ 	.byte	0x03, 0x19
        /*003e*/ 	.short	0x0278


	//----- nvinfo : EIATTR_PARAM_CBANK
	.align		4
        /*0040*/ 	.byte	0x04, 0x0a
        /*0042*/ 	.short	(.L_692 - .L_691)
	.align		4
.L_691:
        /*0044*/ 	.word	index@(.nv.constant0._ZN7cutlass13device_kernelIN5flash19enable_sm80_to_sm89INS1_16FlashAttnBwdSm80INS1_25CollectiveMainloopBwdSm80ILi2ELi2EN4cute5tupleIJNS5_1CILi64EEENS7_ILi128EEENS7_ILi96EEEEEENS_6half_tEfNS_4arch4Sm80ELb0ELb0ELb0ELb1ELb0ELb0ELb0ELb0ELi2ELi2ELi4ELi2ELb0EEENS1_24CollectiveEpilogueBwdGQAISB_fSE_Li256ELb1ELb0EEENS1_19SingleTileSchedulerILb1ELb0ELb0ELi128EEEEEEEEEvNT_6ParamsE)
        /*0048*/ 	.short	0x0210
        /*004a*/ 	.short	0x0278


	//----- nvinfo : EIATTR_SW_WAR
	.align		4
.L_692:
        /*004c*/ 	.byte	0x04, 0x36
        /*004e*/ 	.short	(.L_694 - .L_693)
.L_693:
        /*0050*/ 	.word	0x00000008
.L_694:


//--------------------- .nv.info._ZN7cutlass13device_kernelIN5flash19enable_sm80_to_sm89INS1_16FlashAttnBwdSm80INS1_25CollectiveMainloopBwdSm80ILi2ELi2EN4cute5tupleIJNS5_1CILi64EEENS7_ILi128EEENS7_ILi96EEEEEENS_6half_tEfNS_4arch4Sm80ELb0ELb0ELb0ELb1ELb1ELb0ELb0ELb0ELi2ELi2ELi4ELi2ELb0EEENS1_24CollectiveEpilogueBwdGQAISB_fSE_Li256ELb1ELb1EEENS1_19SingleTileSchedulerILb1ELb0ELb0ELi128EEEEEEEEEvNT_6ParamsE --------------------------
	.section	.nv.info._ZN7cutlass13device_kernelIN5flash19enable_sm80_to_sm89INS1_16FlashAttnBwdSm80INS1_25CollectiveMainloopBwdSm80ILi2ELi2EN4cute5tupleIJNS5_1CILi64EEENS7_ILi128EEENS7_ILi96EEEEEENS_6half_tEfNS_4arch4Sm80ELb0ELb0ELb0ELb1ELb1ELb0ELb0ELb0ELi2ELi2ELi4ELi2ELb0EEENS1_24CollectiveEpilogueBwdGQAISB_fSE_Li256ELb1ELb1EEENS1_19SingleTileSchedulerILb1ELb0ELb0ELi128EEEEEEEEEvNT_6ParamsE,"",@"SHT_CUDA_INFO"
	.sectionflags	@""
	.align	4


	//----- nvinfo : EIATTR_CUDA_API_VERSION
	.align		4
        /*0000*/ 	.byte	0x04, 0x37
        /*0002*/ 	.short	(.L_696 - .L_695)
.L_695:
        /*0004*/ 	.word	0x00000082


	//----- nvinfo : EIATTR_KPARAM_INFO
	.align		4
.L_696:
        /*0008*/ 	.byte	0x04, 0x17
        /*000a*/ 	.short	(.L_698 - .L_697)
.L_697:
        /*000c*/ 	.word	0x00000000
        /*0010*/ 	.short	0x0000
        /*0012*/ 	.short	0x0000
        /*0014*/ 	.byte	0x00, 0xf0, 0xe1, 0x09


	//----- nvinfo : EIATTR_SPARSE_MMA_MASK
	.align		4
.L_698:
        /*0018*/ 	.byte	0x03, 0x50
        /*001a*/ 	.short	0x0000


	//----- nvinfo : EIATTR_MAXREG_COUNT
	.align		4
        /*001c*/ 	.byte	0x03, 0x1b
        /*001e*/ 	.short	0x00ff


	//----- nvinfo : EIATTR_MERCURY_ISA_VERSION
	.align		4
        /*0020*/ 	.byte	0x03, 0x5f
        /*0022*/ 	.short	0x0101


	//----- nvinfo : EIATTR_EXIT_INSTR_OFFSETS
	.align		4
        /*0024*/ 	.byte	0x04, 0x1c
        /*0026*/ 	.short	(.L_700 - .L_699)


	//   ....[0]....
.L_699:
        /*0028*/ 	.word	0x00000010


	//----- nvinfo : EIATTR_MAX_THREADS
	.align		4
.L_700:
        /*002c*/ 	.byte	0x04, 0x05
        /*002e*/ 	.short	(.L_702 - .L_701)
.L_701:
        /*0030*/ 	.word	0x00000100
        /*0034*/ 	.word	0x00000001
        /*0038*/ 	.word	0x00000001


	//----- nvinfo : EIATTR_CBANK_PARAM_SIZE
	.align		4
.L_702:
        /*003c*/ 	.byte	0x03, 0x19
        /*003e*/ 	.short	0x0278


	//----- nvinfo : EIATTR_PARAM_CBANK
	.align		4
        /*0040*/ 	.byte	0x04, 0x0a
        /*0042*/ 	.short	(.L_704 - .L_703)
	.align		4
.L_703:
        /*0044*/ 	.word	index@(.nv.constant0._ZN7cutlass13device_kernelIN5flash19enable_sm80_to_sm89INS1_16FlashAttnBwdSm80INS1_25CollectiveMainloopBwdSm80ILi2ELi2EN4cute5tupleIJNS5_1CILi64EEENS7_ILi128EEENS7_ILi96EEEEEENS_6half_tEfNS_4arch4Sm80ELb0ELb0ELb0ELb1ELb1ELb0ELb0ELb0ELi2ELi2ELi4ELi2ELb0EEENS1_24CollectiveEpilogueBwdGQAISB_fSE_Li256ELb1ELb1EEENS1_19SingleTileSchedulerILb1ELb0ELb0ELi128EEEEEEEEEvNT_6ParamsE)
        /*0048*/ 	.short	0x0210
        /*004a*/ 	.short	0x0278


	//----- nvinfo : EIATTR_SW_WAR
	.align		4
.L_704:
        /*004c*/ 	.byte	0x04, 0x36
        /*004e*/ 	.short	(.L_706 - .L_705)
.L_705:
        /*0050*/ 	.word	0x00000008
.L_706:


//--------------------- .nv.info._ZN7cutlass13device_kernelIN5flash19enable_sm80_to_sm89INS1_16FlashAttnBwdSm80INS1_25CollectiveMainloopBwdSm80ILi2ELi2EN4cute5tupleIJNS5_1CILi64EEENS7_ILi128EEENS7_ILi96EEEEEENS_6half_tEfNS_4arch4Sm80ELb0ELb1ELb0ELb0ELb0ELb0ELb0ELb0ELi2ELi2ELi4ELi2ELb0EEENS1_21CollectiveEpilogueBwdISB_SC_SE_Li256ELb0ELb0ELi2EEENS1_19SingleTileSchedulerILb0ELb0ELb0ELi128EEEEEEEEEvNT_6ParamsE --------------------------
	.section	.nv.info._ZN7cutlass13device_kernelIN5flash19enable_sm80_to_sm89INS1_16FlashAttnBwdSm80INS1_25CollectiveMainloopBwdSm80ILi2ELi2EN4cute5tupleIJNS5_1CILi64EEENS7_ILi128EEENS7_ILi96EEEEEENS_6half_tEfNS_4arch4Sm80ELb0ELb1ELb0ELb0ELb0ELb0ELb0ELb0ELi2ELi2ELi4ELi2ELb0EEENS1_21CollectiveEpilogueBwdISB_SC_SE_Li256ELb0ELb0ELi2EEENS1_19SingleTileSchedulerILb0ELb0ELb0ELi128EEEEEEEEEvNT_6ParamsE,"",@"SHT_CUDA_INFO"
	.sectionflags	@""
	.align	4


	//----- nvinfo : EIATTR_CUDA_API_VERSION
	.align		4
        /*0000*/ 	.byte	0x04, 0x37
        /*0002*/ 	.short	(.L_708 - .L_707)
.L_707:
        /*0004*/ 	.word	0x00000082


	//----- nvinfo : EIATTR_KPARAM_INFO
	.align		4
.L_708:
        /*0008*/ 	.byte	0x04, 0x17
        /*000a*/ 	.short	(.L_710 - .L_709)
.L_709:
        /*000c*/ 	.word	0x00000000
        /*0010*/ 	.short	0x0000
        /*0012*/ 	.short	0x0000
        /*0014*/ 	.byte	0x00, 0xf0, 0xc1, 0x09


	//----- nvinfo : EIATTR_SPARSE_MMA_MASK
	.align		4
.L_710:
        /*0018*/ 	.byte	0x03, 0x50
        /*001a*/ 	.short	0x0000


	//----- nvinfo : EIATTR_MAXREG_COUNT
	.align		4
        /*001c*/ 	.byte	0x03, 0x1b
        /*001e*/ 	.short	0x00ff


	//----- nvinfo : EIATTR_MERCURY_ISA_VERSION
	.align		4
        /*0020*/ 	.byte	0x03, 0x5f
        /*0022*/ 	.short	0x0101


	//----- nvinfo : EIATTR_EXIT_INSTR_OFFSETS
	.align		4
        /*0024*/ 	.byte	0x04, 0x1c
        /*0026*/ 	.short	(.L_712 - .L_711)


	//   ....[0]....
.L_711:
        /*0028*/ 	.word	0x00000010


	//----- nvinfo : EIATTR_MAX_THREADS
	.align		4
.L_712:
        /*002c*/ 	.byte	0x04, 0x05
        /*002e*/ 	.short	(.L_714 - .L_713)
.L_713:
        /*0030*/ 	.word	0x00000100
        /*0034*/ 	.word	0x00000001
        /*0038*/ 	.word	0x00000001


	//----- nvinfo : EIATTR_CBANK_PARAM_SIZE
	.align		4
.L_714:
        /*003c*/ 	.byte	0x03, 0x19
        /*003e*/ 	.short	0x0270


	//----- nvinfo : EIATTR_PARAM_CBANK
	.align		4
        /*0040*/ 	.byte	0x04, 0x0a
        /*0042*/ 	.short	(.L_716 - .L_715)
	.align		4
.L_715:
        /*0044*/ 	.word	index@(.nv.constant0._ZN7cutlass13device_kernelIN5flash19enable_sm80_to_sm89INS1_16FlashAttnBwdSm80INS1_25CollectiveMainloopBwdSm80ILi2ELi2EN4cute5tupleIJNS5_1CILi64EEENS7_ILi128EEENS7_ILi96EEEEEENS_6half_tEfNS_4arch4Sm80ELb0ELb1ELb0ELb0ELb0ELb0ELb0ELb0ELi2ELi2ELi4ELi2ELb0EEENS1_21CollectiveEpilogueBwdISB_SC_SE_Li256ELb0ELb0ELi2EEENS1_19SingleTileSchedulerILb0ELb0ELb0ELi128EEEEEEEEEvNT_6ParamsE)
        /*0048*/ 	.short	0x0210
        /*004a*/ 	.short	0x0270


	//----- nvinfo : EIATTR_SW_WAR
	.align		4
.L_716:
        /*004c*/ 	.byte	0x04, 0x36
        /*004e*/ 	.short	(.L_718 - .L_717)
.L_717:
        /*0050*/ 	.word	0x00000008
.L_718:


//--------------------- .nv.info._ZN7cutlass13device_kernelIN5flash19enable_sm80_to_sm89INS1_16FlashAttnBwdSm80INS1_25CollectiveMainloopBwdSm80ILi2ELi2EN4cute5tupleIJNS5_1CILi64EEENS7_ILi128EEENS7_ILi96EEEEEENS_6half_tEfNS_4arch4Sm80ELb0ELb1ELb0ELb0ELb1ELb0ELb0ELb0ELi2ELi2ELi4ELi2ELb0EEENS1_21CollectiveEpilogueBwdISB_SC_SE_Li256ELb0ELb0ELi2EEENS1_19SingleTileSchedulerILb0ELb0ELb0ELi128EEEEEEEEEvNT_6ParamsE --------------------------
	.section	.nv.info._ZN7cutlass13device_kernelIN5flash19enable_sm80_to_sm89INS1_16FlashAttnBwdSm80INS1_25CollectiveMainloopBwdSm80ILi2ELi2EN4cute5tupleIJNS5_1CILi64EEENS7_ILi128EEENS7_ILi96EEEEEENS_6half_tEfNS_4arch4Sm80ELb0ELb1ELb0ELb0ELb1ELb0ELb0ELb0ELi2ELi2ELi4ELi2ELb0EEENS1_21CollectiveEpilogueBwdISB_SC_SE_Li256ELb0ELb0ELi2EEENS1_19SingleTileSchedulerILb0ELb0ELb0ELi128EEEEEEEEEvNT_6ParamsE,"",@"SHT_CUDA_INFO"
	.sectionflags	@""
	.align	4


	//----- nvinfo : EIATTR_CUDA_API_VERSION
	.align		4
        /*0000*/ 	.byte	0x04, 0x37
        /*0002*/ 	.short	(.L_720 - .L_719)
.L_719:
        /*0004*/ 	.word	0x00000082


	//----- nvinfo : EIATTR_KPARAM_INFO
	.align		4
.L_720:
        /*0008*/ 	.byte	0x04, 0x17
        /*000a*/ 	.short	(.L_722 - .L_721)
.L_721:
        /*000c*/ 	.word	0x00000000
        /*0010*/ 	.short	0x0000
        /*0012*/ 	.short	0x0000
        /*0014*/ 	.byte	0x00, 0xf0, 0xc1, 0x09


	//----- nvinfo : EIATTR_SPARSE_MMA_MASK
	.align		4
.L_722:
        /*0018*/ 	.byte	0x03, 0x50
        /*001a*/ 	.short	0x0000


	//----- nvinfo : EIATTR_MAXREG_COUNT
	.align		4
        /*001c*/ 	.byte	0x03, 0x1b
        /*001e*/ 	.short	0x00ff


	//----- nvinfo : EIATTR_MERCURY_ISA_VERSION
	.align		4
        /*0020*/ 	.byte	0x03, 0x5f
        /*0022*/ 	.short	0x0101


	//----- nvinfo : EIATTR_EXIT_INSTR_OFFSETS
	.align		4
        /*0024*/ 	.byte	0x04, 0x1c
        /*0026*/ 	.short	(.L_724 - .L_723)


	//   ....[0]....
.L_723:
        /*0028*/ 	.word	0x00000010


	//----- nvinfo : EIATTR_MAX_THREADS
	.align		4
.L_724:
        /*002c*/ 	.byte	0x04, 0x05
        /*002e*/ 	.short	(.L_726 - .L_725)
.L_725:
        /*0030*/ 	.word	0x00000100
        /*0034*/ 	.word	0x00000001
        /*0038*/ 	.word	0x00000001


	//----- nvinfo : EIATTR_CBANK_PARAM_SIZE
	.align		4
.L_726:
        /*003c*/ 	.byte	0x03, 0x19
        /*003e*/ 	.short	0x0270


	//----- nvinfo : EIATTR_PARAM_CBANK
	.align		4
        /*0040*/ 	.byte	0x04, 0x0a
        /*0042*/ 	.short	(.L_728 - .L_727)
	.align		4
.L_727:
        /*0044*/ 	.word	index@(.nv.constant0._ZN7cutlass13device_kernelIN5flash19enable_sm80_to_sm89INS1_16FlashAttnBwdSm80INS1_25CollectiveMainloopBwdSm80ILi2ELi2EN4cute5tupleIJNS5_1CILi64EEENS7_ILi128EEENS7_ILi96EEEEEENS_6half_tEfNS_4arch4Sm80ELb0ELb1ELb0ELb0ELb1ELb0ELb0ELb0ELi2ELi2ELi4ELi2ELb0EEENS1_21CollectiveEpilogueBwdISB_SC_SE_Li256ELb0ELb0ELi2EEENS1_19SingleTileSchedulerILb0ELb0ELb0ELi128EEEEEEEEEvNT_6ParamsE)
        /*0048*/ 	.short	0x0210
        /*004a*/ 	.short	0x0270


	//----- nvinfo : EIATTR_SW_WAR
	.align		4
.L_728:
        /*004c*/ 	.byte	0x04, 0x36
        /*004e*/ 	.short	(.L_730 - .L_729)
.L_729:
        /*0050*/ 	.word	0x00000008
.L_730:


//--------------------- .nv.info._ZN7cutlass13device_kernelIN5flash19enable_sm80_to_sm89INS1_16FlashAttnBwdSm80INS1_25CollectiveMainloopBwdSm80ILi2ELi2EN4cute5tupleIJNS5_1CILi64EEENS7_ILi128EEENS7_ILi96EEEEEENS_6half_tEfNS_4arch4Sm80ELb0ELb1ELb0ELb0ELb0ELb0ELb0ELb0ELi2ELi2ELi4ELi2ELb0EEENS1_24CollectiveEpilogueBwdGQAISB_fSE_Li256ELb0ELb0EEENS1_19SingleTileSchedulerILb0ELb0ELb0ELi128EEEEEEEEEvNT_6ParamsE --------------------------
	.section	.nv.info._ZN7cutlass13device_kernelIN5flash19enable_sm80_to_sm89INS1_16FlashAttnBwdSm80INS1_25CollectiveMainloopBwdSm80ILi2ELi2EN4cute5tupleIJNS5_1CILi64EEENS7_ILi128EEENS7_ILi96EEEEEENS_6half_tEfNS_4arch4Sm80ELb0ELb1ELb0ELb0ELb0ELb0ELb0ELb0ELi2ELi2ELi4ELi2ELb0EEENS1_24CollectiveEpilogueBwdGQAISB_fSE_Li256ELb0ELb0EEENS1_19SingleTileSchedulerILb0ELb0ELb0ELi128EEEEEEEEEvNT_6ParamsE,"",@"SHT_CUDA_INFO"
	.sectionflags	@""
	.align	4


	//----- nvinfo : EIATTR_CUDA_API_VERSION
	.align		4
        /*0000*/ 	.byte	0x04, 0x37
        /*0002*/ 	.short	(.L_732 - .L_731)
.L_731:
        /*0004*/ 	.word	0x00000082


	//----- nvinfo : EIATTR_KPARAM_INFO
	.align		4
.L_732:
        /*0008*/ 	.byte	0x04, 0x17
        /*000a*/ 	.short	(.L_734 - .L_733)
.L_733:
        /*000c*/ 	.word	0x00000000
        /*0010*/ 	.short	0x0000
        /*0012*/ 	.short	0x0000
        /*0014*/ 	.byte	0x00, 0xf0, 0xe1, 0x09


	//----- nvinfo : EIATTR_SPARSE_MMA_MASK
	.align		4
.L_734:
        /*0018*/ 	.byte	0x03, 0x50
        /*001a*/ 	.short	0x0000


	//----- nvinfo : EIATTR_MAXREG_COUNT
	.align		4
        /*001c*/ 	.byte	0x03, 0x1b
        /*001e*/ 	.short	0x00ff


	//----- nvinfo : EIATTR_MERCURY_ISA_VERSION
	.align		4
        /*0020*/ 	.byte	0x03, 0x5f
        /*0022*/ 	.short	0x0101


	//----- nvinfo : EIATTR_EXIT_INSTR_OFFSETS
	.align		4
        /*0024*/ 	.byte	0x04, 0x1c
        /*0026*/ 	.short	(.L_736 - .L_735)


	//   ....[0]....
.L_735:
        /*0028*/ 	.word	0x00000010


	//----- nvinfo : EIATTR_MAX_THREADS
	.align		4
.L_736:
        /*002c*/ 	.byte	0x04, 0x05
        /*002e*/ 	.short	(.L_738 - .L_737)
.L_737:
        /*0030*/ 	.word	0x00000100
        /*0034*/ 	.word	0x00000001
        /*0038*/ 	.word	0x00000001


	//----- nvinfo : EIATTR_CBANK_PARAM_SIZE
	.align		4
.L_738:
        /*003c*/ 	.byte	0x03, 0x19
        /*003e*/ 	.short	0x0278


	//----- nvinfo : EIATTR_PARAM_CBANK
	.align		4
        /*0040*/ 	.byte	0x04, 0x0a
        /*0042*/ 	.short	(.L_740 - .L_739)
	.align		4
.L_739:
        /*0044*/ 	.word	index@(.nv.constant0._ZN7cutlass13device_kernelIN5flash19enable_sm80_to_sm89INS1_16FlashAttnBwdSm80INS1_25CollectiveMainloopBwdSm80ILi2ELi2EN4cute5tupleIJNS5_1CILi64EEENS7_ILi128EEENS7_ILi96EEEEEENS_6half_tEfNS_4arch4Sm80ELb0ELb1ELb0ELb0ELb0ELb0ELb0ELb0ELi2ELi2ELi4ELi2ELb0EEENS1_24CollectiveEpilogueBwdGQAISB_fSE_Li256ELb0ELb0EEENS1_19SingleTileSchedulerILb0ELb0ELb0ELi128EEEEEEEEEvNT_6ParamsE)
        /*0048*/ 	.short	0x0210
        /*004a*/ 	.short	0x0278


	//----- nvinfo : EIATTR_SW_WAR
	.align		4
.L_740:
        /*004c*/ 	.byte	0x04, 0x36
        /*004e*/ 	.short	(.L_742 - .L_741)
.L_741:
        /*0050*/ 	.word	0x00000008
.L_742:


//--------------------- .nv.info._ZN7cutlass13device_kernelIN5flash19enable_sm80_to_sm89INS1_16FlashAttnBwdSm80INS1_25CollectiveMainloopBwdSm80ILi2ELi2EN4cute5tupleIJNS5_1CILi64EEENS7_ILi128EEENS7_ILi96EEEEEENS_6half_tEfNS_4arch4Sm80ELb0ELb1ELb0ELb0ELb1ELb0ELb0ELb0ELi2ELi2ELi4ELi2ELb0EEENS1_24CollectiveEpilogueBwdGQAISB_fSE_Li256ELb0ELb1EEENS1_19SingleTileSchedulerILb0ELb0ELb0ELi128EEEEEEEEEvNT_6ParamsE --------------------------
	.section	.nv.info._ZN7cutlass13device_kernelIN5flash19enable_sm80_to_sm89INS1_16FlashAttnBwdSm80INS1_25CollectiveMainloopBwdSm80ILi2ELi2EN4cute5tupleIJNS5_1CILi64EEENS7_ILi128EEENS7_ILi96EEEEEENS_6half_tEfNS_4arch4Sm80ELb0ELb1ELb0ELb0ELb1ELb0ELb0ELb0ELi2ELi2ELi4ELi2ELb0EEENS1_24CollectiveEpilogueBwdGQAISB_fSE_Li256ELb0ELb1EEENS1_19SingleTileSchedulerILb0ELb0ELb0ELi128EEEEEEEEEvNT_6ParamsE,"",@"SHT_CUDA_INFO"
	.sectionflags	@""
	.align	4


	//----- nvinfo : EIATTR_CUDA_API_VERSION
	.align		4
        /*0000*/ 	.byte	0x04, 0x37
        /*0002*/ 	.short	(.L_744 - .L_743)
.L_743:
        /*0004*/ 	.word	0x00000082


	//----- nvinfo : EIATTR_KPARAM_INFO
	.align		4
.L_744:
        /*0008*/ 	.byte	0x04, 0x17
        /*000a*/ 	.short	(.L_746 - .L_745)
.L_745:
        /*000c*/ 	.word	0x00000000
        /*0010*/ 	.short	0x0000
        /*0012*/ 	.short	0x0000
        /*0014*/ 	.byte	0x00, 0xf0, 0xe1, 0x09


	//----- nvinfo : EIATTR_SPARSE_MMA_MASK
	.align		4
.L_746:
        /*0018*/ 	.byte	0x03, 0x50
        /*001a*/ 	.short	0x0000


	//----- nvinfo : EIATTR_MAXREG_COUNT
	.align		4
        /*001c*/ 	.byte	0x03, 0x1b
        /*001e*/ 	.short	0x00ff


	//----- nvinfo : EIATTR_MERCURY_ISA_VERSION
	.align		4
        /*0020*/ 	.byte	0x03, 0x5f
        /*0022*/ 	.short	0x0101


	//----- nvinfo : EIATTR_EXIT_INSTR_OFFSETS
	.align		4
        /*0024*/ 	.byte	0x04, 0x1c
        /*0026*/ 	.short	(.L_748 - .L_747)


	//   ....[0]....
.L_747:
        /*0028*/ 	.word	0x00000010


	//----- nvinfo : EIATTR_MAX_THREADS
	.align		4
.L_748:
        /*002c*/ 	.byte	0x04, 0x05
        /*002e*/ 	.short	(.L_750 - .L_749)
.L_749:
        /*0030*/ 	.word	0x00000100
        /*0034*/ 	.word	0x00000001
        /*0038*/ 	.word	0x00000001


	//----- nvinfo : EIATTR_CBANK_PARAM_SIZE
	.align		4
.L_750:
        /*003c*/ 	.byte	0x03, 0x19
        /*003e*/ 	.short	0x0278


	//----- nvinfo : EIATTR_PARAM_CBANK
	.align		4
        /*0040*/ 	.byte	0x04, 0x0a
        /*0042*/ 	.short	(.L_752 - .L_751)
	.align		4
.L_751:
        /*0044*/ 	.word	index@(.nv.constant0._ZN7cutlass13device_kernelIN5flash19enable_sm80_to_sm89INS1_16FlashAttnBwdSm80INS1_25CollectiveMainloopBwdSm80ILi2ELi2EN4cute5tupleIJNS5_1CILi64EEENS7_ILi128EEENS7_ILi96EEEEEENS_6half_tEfNS_4arch4Sm80ELb0ELb1ELb0ELb0ELb1ELb0ELb0ELb0ELi2ELi2ELi4ELi2ELb0EEENS1_24CollectiveEpilogueBwdGQAISB_fSE_Li256ELb0ELb1EEENS1_19SingleTileSchedulerILb0ELb0ELb0ELi128EEEEEEEEEvNT_6ParamsE)
        /*0048*/ 	.short	0x0210
        /*004a*/ 	.short	0x0278


	//----- nvinfo : EIATTR_SW_WAR
	.align		4
.L_752:
        /*004c*/ 	.byte	0x04, 0x36
        /*004e*/ 	.short	(.L_754 - .L_753)
.L_753:
        /*0050*/ 	.word	0x00000008
.L_754:


//--------------------- .nv.info._ZN7cutlass13device_kernelIN5flash19enable_sm80_to_sm89INS1_16FlashAttnBwdSm80INS1_25CollectiveMainloopBwdSm80ILi2ELi2EN4cute5tupleIJNS5_1CILi64EEENS7_ILi128EEENS7_ILi96EEEEEENS_6half_tEfNS_4arch4Sm80ELb0ELb1ELb0ELb1ELb0ELb0ELb0ELb0ELi2ELi2ELi4ELi2ELb0EEENS1_21CollectiveEpilogueBwdISB_SC_SE_Li256ELb1ELb0ELi2EEENS1_19SingleTileSchedulerILb1ELb0ELb0ELi128EEEEEEEEEvNT_6ParamsE --------------------------
	.section	.nv.info._ZN7cutlass13device_kernelIN5flash19enable_sm80_to_sm89INS1_16FlashAttnBwdSm80INS1_25CollectiveMainloopBwdSm80ILi2ELi2EN4cute5tupleIJNS5_1CILi64EEENS7_ILi128EEENS7_ILi96EEEEEENS_6half_tEfNS_4arch4Sm80ELb0ELb1ELb0ELb1ELb0ELb0ELb0ELb0ELi2ELi2ELi4ELi2ELb0EEENS1_21CollectiveEpilogueBwdISB_SC_SE_Li256ELb1ELb0ELi2EEENS1_19SingleTileSchedulerILb1ELb0ELb0ELi128EEEEEEEEEvNT_6ParamsE,"",@"SHT_CUDA_INFO"
	.sectionflags	@""
	.align	4


	//----- nvinfo : EIATTR_CUDA_API_VERSION
	.align		4
        /*0000*/ 	.byte	0x04, 0x37
        /*0002*/ 	.short	(.L_756 - .L_755)
.L_755:
        /*0004*/ 	.word	0x00000082


	//----- nvinfo : EIATTR_KPARAM_INFO
	.align		4
.L_756:
        /*0008*/ 	.byte	0x04, 0x17
        /*000a*/ 	.short	(.L_758 - .L_757)
.L_757:
        /*000c*/ 	.word	0x00000000
        /*0010*/ 	.short	0x0000
        /*0012*/ 	.short	0x0000
        /*0014*/ 	.byte	0x00, 0xf0, 0xc1, 0x09


	//----- nvinfo : EIATTR_SPARSE_MMA_MASK
	.align		4
.L_758:
        /*0018*/ 	.byte	0x03, 0x50
        /*001a*/ 	.short	0x0000


	//----- nvinfo : EIATTR_MAXREG_COUNT
	.align		4
        /*001c*/ 	.byte	0x03, 0x1b
        /*001e*/ 	.short	0x00ff


	//----- nvinfo : EIATTR_MERCURY_ISA_VERSION
	.align		4
        /*0020*/ 	.byte	0x03, 0x5f
        /*0022*/ 	.short	0x0101


	//----- nvinfo : EIATTR_EXIT_INSTR_OFFSETS
	.align		4
        /*0024*/ 	.byte	0x04, 0x1c
        /*0026*/ 	.short	(.L_760 - .L_759)


	//   ....[0]....
.L_759:
        /*0028*/ 	.word	0x00000010


	//----- nvinfo : EIATTR_MAX_THREADS
	.align		4
.L_760:
        /*002c*/ 	.byte	0x04, 0x05
        /*002e*/ 	.short	(.L_762 - .L_761)
.L_761:
        /*0030*/ 	.word	0x00000100
        /*0034*/ 	.word	0x00000001
        /*0038*/ 	.word	0x00000001


	//----- nvinfo : EIATTR_CBANK_PARAM_SIZE
	.align		4
.L_762:
        /*003c*/ 	.byte	0x03, 0x19
        /*003e*/ 	.short	0x0270


	//----- nvinfo : EIATTR_PARAM_CBANK
	.align		4
        /*0040*/ 	.byte	0x04, 0x0a
        /*0042*/ 	.short	(.L_764 - .L_763)
	.align		4
.L_763:
        /*0044*/ 	.word	index@(.nv.constant0._ZN7cutlass13device_kernelIN5flash19enable_sm80_to_sm89INS1_16FlashAttnBwdSm80INS1_25CollectiveMainloopBwdSm80ILi2ELi2EN4cute5tupleIJNS5_1CILi64EEENS7_ILi128EEENS7_ILi96EEEEEENS_6half_tEfNS_4arch4Sm80ELb0ELb1ELb0ELb1ELb0ELb0ELb0ELb0ELi2ELi2ELi4ELi2ELb0EEENS1_21CollectiveEpilogueBwdISB_SC_SE_Li256ELb1ELb0ELi2EEENS1_19SingleTileSchedulerILb1ELb0ELb0ELi128EEEEEEEEEvNT_6ParamsE)
        /*0048*/ 	.short	0x0210
        /*004a*/ 	.short	0x0270


	//----- nvinfo : EIATTR_SW_WAR
	.align		4
.L_764:
        /*004c*/ 	.byte	0x04, 0x36
        /*004e*/ 	.short	(.L_766 - .L_765)
.L_765:
        /*0050*/ 	.word	0x00000008
.L_766:


//--------------------- .nv.info._ZN7cutlass13device_kernelIN5flash19enable_sm80_to_sm89INS1_16FlashAttnBwdSm80INS1_25CollectiveMainloopBwdSm80ILi2ELi2EN4cute5tupleIJNS5_1CILi64EEENS7_ILi128EEENS7_ILi96EEEEEENS_6half_tEfNS_4arch4Sm80ELb0ELb1ELb0ELb1ELb1ELb0ELb0ELb0ELi2ELi2ELi4ELi2ELb0EEENS1_21CollectiveEpilogueBwdISB_SC_SE_Li256ELb1ELb0ELi2EEENS1_19SingleTileSchedulerILb1ELb0ELb0ELi128EEEEEEEEEvNT_6ParamsE --------------------------
	.section	.nv.info._ZN7cutlass13device_kernelIN5flash19enable_sm80_to_sm89INS1_16FlashAttnBwdSm80INS1_25CollectiveMainloopBwdSm80ILi2ELi2EN4cute5tupleIJNS5_1CILi64EEENS7_ILi128EEENS7_ILi96EEEEEENS_6half_tEfNS_4arch4Sm80ELb0ELb1ELb0ELb1ELb1ELb0ELb0ELb0ELi2ELi2ELi4ELi2ELb0EEENS1_21CollectiveEpilogueBwdISB_SC_SE_Li256ELb1ELb0ELi2EEENS1_19SingleTileSchedulerILb1ELb0ELb0ELi128EEEEEEEEEvNT_6ParamsE,"",@"SHT_CUDA_INFO"
	.sectionflags	@""
	.align	4


	//----- nvinfo : EIATTR_CUDA_API_VERSION
	.align		4
        /*0000*/ 	.byte	0x04, 0x37
        /*0002*/ 	.short	(.L_768 - .L_767)
.L_767:
        /*0004*/ 	.word	0x00000082


	//----- nvinfo : EIATTR_KPARAM_INFO
	.align		4
.L_768:
        /*0008*/ 	.byte	0x04, 0x17
        /*000a*/ 	.short	(.L_770 - .L_769)
.L_769:
        /*000c*/ 	.word	0x00000000
        /*0010*/ 	.short	0x0000
        /*0012*/ 	.short	0x0000
        /*0014*/ 	.byte	0x00, 0xf0, 0xc1, 0x09


	//----- nvinfo : EIATTR_SPARSE_MMA_MASK
	.align		4
.L_770:
        /*0018*/ 	.byte	0x03, 0x50
        /*001a*/ 	.short	0x0000


	//----- nvinfo : EIATTR_MAXREG_COUNT
	.align		4
        /*001c*/ 	.byte	0x03, 0x1b
        /*001e*/ 	.short	0x00ff


	//----- nvinfo : EIATTR_MERCURY_ISA_VERSION
	.align		4
        /*0020*/ 	.byte	0x03, 0x5f
        /*0022*/ 	.short	0x0101


	//----- nvinfo : EIATTR_EXIT_INSTR_OFFSETS
	.align		4
        /*0024*/ 	.byte	0x04, 0x1c
        /*0026*/ 	.short	(.L_772 - .L_771)


	//   ....[0]....
.L_771:
        /*0028*/ 	.word	0x00000010


	//----- nvinfo : EIATTR_MAX_THREADS
	.align		4
.L_772:
        /*002c*/ 	.byte	0x04, 0x05
        /*002e*/ 	.short	(.L_774 - .L_773)
.L_773:
        /*0030*/ 	.word	0x00000100
        /*0034*/ 	.word	0x00000001
        /*0038*/ 	.word	0x00000001


	//----- nvinfo : EIATTR_CBANK_PARAM_SIZE
	.align		4
.L_774:
        /*003c*/ 	.byte	0x03, 0x19
        /*003e*/ 	.short	0x0270


	//----- nvinfo : EIATTR_PARAM_CBANK
	.align		4
        /*0040*/ 	.byte	0x04, 0x0a
        /*0042*/ 	.short	(.L_776 - .L_775)
	.align		4
.L_775:
        /*0044*/ 	.word	index@(.nv.constant0._ZN7cutlass13device_kernelIN5flash19enable_sm80_to_sm89INS1_16FlashAttnBwdSm80INS1_25CollectiveMainloopBwdSm80ILi2ELi2EN4cute5tupleIJNS5_1CILi64EEENS7_ILi128EEENS7_ILi96EEEEEENS_6half_tEfNS_4arch4Sm80ELb0ELb1ELb0ELb1ELb1ELb0ELb0ELb0ELi2ELi2ELi4ELi2ELb0EEENS1_21CollectiveEpilogueBwdISB_SC_SE_Li256ELb1ELb0ELi2EEENS1_19SingleTileSchedulerILb1ELb0ELb0ELi128EEEEEEEEEvNT_6ParamsE)
        /*0048*/ 	.short	0x0210
        /*004a*/ 	.short	0x0270


	//----- nvinfo : EIATTR_SW_WAR
	.align		4
.L_776:
        /*004c*/ 	.byte	0x04, 0x36
        /*004e*/ 	.short	(.L_778 - .L_777)
.L_777:
        /*0050*/ 	.word	0x00000008
.L_778:


//--------------------- .nv.info._ZN7cutlass13device_kernelIN5flash19enable_sm80_to_sm89INS1_16FlashAttnBwdSm80INS1_25CollectiveMainloopBwdSm80ILi2ELi2EN4cute5tupleIJNS5_1CILi64EEENS7_ILi128EEENS7_ILi96EEEEEENS_6half_tEfNS_4arch4Sm80ELb0ELb1ELb0ELb1ELb0ELb0ELb0ELb0ELi2ELi2ELi4ELi2ELb0EEENS1_24CollectiveEpilogueBwdGQAISB_fSE_Li256ELb1ELb0EEENS1_19SingleTileSchedulerILb1ELb0ELb0ELi128EEEEEEEEEvNT_6ParamsE --------------------------
	.section	.nv.info._ZN7cutlass13device_kernelIN5flash19enable_sm80_to_sm89INS1_16FlashAttnBwdSm80INS1_25CollectiveMainloopBwdSm80ILi2ELi2EN4cute5tupleIJNS5_1CILi64EEENS7_ILi128EEENS7_ILi96EEEEEENS_6half_tEfNS_4arch4Sm80ELb0ELb1ELb0ELb1ELb0ELb0ELb0ELb0ELi2ELi2ELi4ELi2ELb0EEENS1_24CollectiveEpilogueBwdGQAISB_fSE_Li256ELb1ELb0EEENS1_19SingleTileSchedulerILb1ELb0ELb0ELi128EEEEEEEEEvNT_6ParamsE,"",@"SHT_CUDA_INFO"
	.sectionflags	@""
	.align	4


	//----- nvinfo : EIATTR_CUDA_API_VERSION
	.align		4
        /*0000*/ 	.byte	0x04, 0x37
        /*0002*/ 	.short	(.L_780 - .L_779)
.L_779:
        /*0004*/ 	.word	0x00000082


	//----- nvinfo : EIATTR_KPARAM_INFO
	.align		4
.L_780:
        /*0008*/ 	.byte	0x04, 0x17
        /*000a*/ 	.short	(.L_782 - .L_781)
.L_781:
        /*000c*/ 	.word	0x00000000
        /*0010*/ 	.short	0x0000
        /*0012*/ 	.short	0x0000
        /*0014*/ 	.byte	0x00, 0xf0, 0xe1, 0x09


	//----- nvinfo : EIATTR_SPARSE_MMA_MASK
	.align		4
.L_782:
        /*0018*/ 	.byte	0x03, 0x50
        /*001a*/ 	.short	0x0000


	//----- nvinfo : EIATTR_MAXREG_COUNT
	.align		4
        /*001c*/ 	.byte	0x03, 0x1b
        /*001e*/ 	.short	0x00ff


	//----- nvinfo : EIATTR_MERCURY_ISA_VERSION
	.align		4
        /*0020*/ 	.byte	0x03, 0x5f
        /*0022*/ 	.short	0x0101


	//----- nvinfo : EIATTR_EXIT_INSTR_OFFSETS
	.align		4
        /*0024*/ 	.byte	0x04, 0x1c
        /*0026*/ 	.short	(.L_784 - .L_783)


	//   ....[0]....
.L_783:
        /*0028*/ 	.word	0x00000010


	//----- nvinfo : EIATTR_MAX_THREADS
	.align		4
.L_784:
        /*002c*/ 	.byte	0x04, 0x05
        /*002e*/ 	.short	(.L_786 - .L_785)
.L_785:
        /*0030*/ 	.word	0x00000100
        /*0034*/ 	.word	0x00000001
        /*0038*/ 	.word	0x00000001


	//----- nvinfo : EIATTR_CBANK_PARAM_SIZE
	.align		4
.L_786:
        /*003c*/ 	.byte	0x03, 0x19
        /*003e*/ 	.short	0x0278


	//----- nvinfo : EIATTR_PARAM_CBANK
	.align		4
        /*0040*/ 	.byte	0x04, 0x0a
        /*0042*/ 	.short	(.L_788 - .L_787)
	.align		4
.L_787:
        /*0044*/ 	.word	index@(.nv.constant0._ZN7cutlass13device_kernelIN5flash19enable_sm80_to_sm89INS1_16FlashAttnBwdSm80INS1_25CollectiveMainloopBwdSm80ILi2ELi2EN4cute5tupleIJNS5_1CILi64EEENS7_ILi128EEENS7_ILi96EEEEEENS_6half_tEfNS_4arch4Sm80ELb0ELb1ELb0ELb1ELb0ELb0ELb0ELb0ELi2ELi2ELi4ELi2ELb0EEENS1_24CollectiveEpilogueBwdGQAISB_fSE_Li256ELb1ELb0EEENS1_19SingleTileSchedulerILb1ELb0ELb0ELi128EEEEEEEEEvNT_6ParamsE)
        /*0048*/ 	.short	0x0210
        /*004a*/ 	.short	0x0278


	//----- nvinfo : EIATTR_SW_WAR
	.align		4
.L_788:
        /*004c*/ 	.byte	0x04, 0x36
        /*004e*/ 	.short	(.L_790 - .L_789)
.L_789:
        /*0050*/ 	.word	0x00000008
.L_790:


//--------------------- .nv.info._ZN7cutlass13device_kernelIN5flash19enable_sm80_to_sm89INS1_16FlashAttnBwdSm80INS1_25CollectiveMainloopBwdSm80ILi2ELi2EN4cute5tupleIJNS5_1CILi64EEENS7_ILi128EEENS7_ILi96EEEEEENS_6half_tEfNS_4arch4Sm80ELb0ELb1ELb0ELb1ELb1ELb0ELb0ELb0ELi2ELi2ELi4ELi2ELb0EEENS1_24CollectiveEpilogueBwdGQAISB_fSE_Li256ELb1ELb1EEENS1_19SingleTileSchedulerILb1ELb0ELb0ELi128EEEEEEEEEvNT_6ParamsE --------------------------
	.section	.nv.info._ZN7cutlass13device_kernelIN5flash19enable_sm80_to_sm89INS1_16FlashAttnBwdSm80INS1_25CollectiveMainloopBwdSm80ILi2ELi2EN4cute5tupleIJNS5_1CILi64EEENS7_ILi128EEENS7_ILi96EEEEEENS_6half_tEfNS_4arch4Sm80ELb0ELb1ELb0ELb1ELb1ELb0ELb0ELb0ELi2ELi2ELi4ELi2ELb0EEENS1_24CollectiveEpilogueBwdGQAISB_fSE_Li256ELb1ELb1EEENS1_19SingleTileSchedulerILb1ELb0ELb0ELi128EEEEEEEEEvNT_6ParamsE,"",@"SHT_CUDA_INFO"
	.sectionflags	@""
	.align	4


	//----- nvinfo : EIATTR_CUDA_API_VERSION
	.align		4
        /*0000*/ 	.byte	0x04, 0x37
        /*0002*/ 	.short	(.L_792 - .L_791)
.L_791:
        /*0004*/ 	.word	0x00000082


	//----- nvinfo : EIATTR_KPARAM_INFO
	.align		4
.L_792:
        /*0008*/ 	.byte	0x04, 0x17
        /*000a*/ 	.short	(.L_794 - .L_793)
.L_793:
        /*000c*/ 	.word	0x00000000
        /*0010*/ 	.short	0x0000
        /*0012*/ 	.short	0x0000
        /*0014*/ 	.byte	0x00, 0xf0, 0xe1, 0x09


	//----- nvinfo : EIATTR_SPARSE_MMA_MASK
	.align		4
.L_794:
        /*0018*/ 	.byte	0x03, 0x50
        /*001a*/ 	.short	0x0000


	//----- nvinfo : EIATTR_MAXREG_COUNT
	.align		4
        /*001c*/ 	.byte	0x03, 0x1b
        /*001e*/ 	.short	0x00ff


	//----- nvinfo : EIATTR_MERCURY_ISA_VERSION
	.align		4
        /*0020*/ 	.byte	0x03, 0x5f
        /*0022*/ 	.short	0x0101


	//----- nvinfo : EIATTR_EXIT_INSTR_OFFSETS
	.align		4
        /*0024*/ 	.byte	0x04, 0x1c
        /*0026*/ 	.short	(.L_796 - .L_795)


	//   ....[0]....
.L_795:
        /*0028*/ 	.word	0x00000010


	//----- nvinfo : EIATTR_MAX_THREADS
	.align		4
.L_796:
        /*002c*/ 	.byte	0x04, 0x05
        /*002e*/ 	.short	(.L_798 - .L_797)
.L_797:
        /*0030*/ 	.word	0x00000100
        /*0034*/ 	.word	0x00000001
        /*0038*/ 	.word	0x00000001


	//----- nvinfo : EIATTR_CBANK_PARAM_SIZE
	.align		4
.L_798:
        /*003c*/ 	.byte	0x03, 0x19
        /*003e*/ 	.short	0x0278


	//----- nvinfo : EIATTR_PARAM_CBANK
	.align		4
        /*0040*/ 	.byte	0x04, 0x0a
        /*0042*/ 	.short	(.L_800 - .L_799)
	.align		4
.L_799:
        /*0044*/ 	.word	index@(.nv.constant0._ZN7cutlass13device_kernelIN5flash19enable_sm80_to_sm89INS1_16FlashAttnBwdSm80INS1_25CollectiveMainloopBwdSm80ILi2ELi2EN4cute5tupleIJNS5_1CILi64EEENS7_ILi128EEENS7_ILi96EEEEEENS_6half_tEfNS_4arch4Sm80ELb0ELb1ELb0ELb1ELb1ELb0ELb0ELb0ELi2ELi2ELi4ELi2ELb0EEENS1_24CollectiveEpilogueBwdGQAISB_fSE_Li256ELb1ELb1EEENS1_19SingleTileSchedulerILb1ELb0ELb0ELi128EEEEEEEEEvNT_6ParamsE)
        /*0048*/ 	.short	0x0210
        /*004a*/ 	.short	0x0278


	//----- nvinfo : EIATTR_SW_WAR
	.align		4
.L_800:
        /*004c*/ 	.byte	0x04, 0x36
        /*004e*/ 	.short	(.L_802 - .L_801)
.L_801:
        /*0050*/ 	.word	0x00000008
.L_802:


//--------------------- .nv.info._ZN7cutlass13device_kernelIN5flash19enable_sm80_to_sm89INS1_16FlashAttnBwdSm80INS1_25CollectiveMainloopBwdSm80ILi2ELi2EN4cute5tupleIJNS5_1CILi64EEENS7_ILi128EEENS7_ILi96EEEEEENS_6half_tEfNS_4arch4Sm80ELb1ELb0ELb0ELb0ELb0ELb0ELb0ELb0ELi2ELi2ELi4ELi2ELb0EEENS1_21CollectiveEpilogueBwdISB_SC_SE_Li256ELb0ELb0ELi2EEENS1_25SingleTileBwdLPTSchedulerILb0ELi128ELb0EEEEEEEEEvNT_6ParamsE --------------------------
	.section	.nv.info._ZN7cutlass13device_kernelIN5flash19enable_sm80_to_sm89INS1_16FlashAttnBwdSm80INS1_25CollectiveMainloopBwdSm80ILi2ELi2EN4cute5tupleIJNS5_1CILi64EEENS7_ILi128EEENS7_ILi96EEEEEENS_6half_tEfNS_4arch4Sm80ELb1ELb0ELb0ELb0ELb0ELb0ELb0ELb0ELi2ELi2ELi4ELi2ELb0EEENS1_21CollectiveEpilogueBwdISB_SC_SE_Li256ELb0ELb0ELi2EEENS1_25SingleTileBwdLPTSchedulerILb0ELi128ELb0EEEEEEEEEvNT_6ParamsE,"",@"SHT_CUDA_INFO"
	.sectionflags	@""
	.align	4


	//----- nvinfo : EIATTR_CUDA_API_VERSION
	.align		4
        /*0000*/ 	.byte	0x04, 0x37
        /*0002*/ 	.short	(.L_804 - .L_803)
.L_803:
        /*0004*/ 	.word	0x00000082


	//----- nvinfo : EIATTR_KPARAM_INFO
	.align		4
.L_804:
        /*0008*/ 	.byte	0x04, 0x17
        /*000a*/ 	.short	(.L_806 - .L_805)
.L_805:
        /*000c*/ 	.word	0x00000000
        /*0010*/ 	.short	0x0000
        /*0012*/ 	.short	0x0000
        /*0014*/ 	.byte	0x00, 0xf0, 0x21, 0x0a


	//----- nvinfo : EIATTR_SPARSE_MMA_MASK
	.align		4
.L_806:
        /*0018*/ 	.byte	0x03, 0x50
        /*001a*/ 	.short	0x0000


	//----- nvinfo : EIATTR_MAXREG_COUNT
	.align		4
        /*001c*/ 	.byte	0x03, 0x1b
        /*001e*/ 	.short	0x00ff


	//----- nvinfo : EIATTR_MERCURY_ISA_VERSION
	.align		4
        /*0020*/ 	.byte	0x03, 0x5f
        /*0022*/ 	.short	0x0101


	//----- nvinfo : EIATTR_EXIT_INSTR_OFFSETS
	.align		4
        /*0024*/ 	.byte	0x04, 0x1c
        /*0026*/ 	.short	(.L_808 - .L_807)


	//   ....[0]....
.L_807:
        /*0028*/ 	.word	0x00000010


	//----- nvinfo : EIATTR_MAX_THREADS
	.align		4
.L_808:
        /*002c*/ 	.byte	0x04, 0x05
        /*002e*/ 	.short	(.L_810 - .L_809)
.L_809:
        /*0030*/ 	.word	0x00000100
        /*0034*/ 	.word	0x00000001
        /*0038*/ 	.word	0x00000001


	//----- nvinfo : EIATTR_CBANK_PARAM_SIZE
	.align		4
.L_810:
        /*003c*/ 	.byte	0x03, 0x19
        /*003e*/ 	.short	0x0288


	//----- nvinfo : EIATTR_PARAM_CBANK
	.align		4
        /*0040*/ 	.byte	0x04, 0x0a
        /*0042*/ 	.short	(.L_812 - .L_811)
	.align		4
.L_811:
        /*0044*/ 	.word	index@(.nv.constant0._ZN7cutlass13device_kernelIN5flash19enable_sm80_to_sm89INS1_16FlashAttnBwdSm80INS1_25CollectiveMainloopBwdSm80ILi2ELi2EN4cute5tupleIJNS5_1CILi64EEENS7_ILi128EEENS7_ILi96EEEEEENS_6half_tEfNS_4arch4Sm80ELb1ELb0ELb0ELb0ELb0ELb0ELb0ELb0ELi2ELi2ELi4ELi2ELb0EEENS1_21CollectiveEpilogueBwdISB_SC_SE_Li256ELb0ELb0ELi2EEENS1_25SingleTileBwdLPTSchedulerILb0ELi128ELb0EEEEEEEEEvNT_6ParamsE)
        /*0048*/ 	.short	0x0210
        /*004a*/ 	.short	0x0288


	//----- nvinfo : EIATTR_SW_WAR
	.align		4
.L_812:
        /*004c*/ 	.byte	0x04, 0x36
        /*004e*/ 	.short	(.L_814 - .L_813)
.L_813:
        /*0050*/ 	.word	0x00000008
.L_814:


//--------------------- .nv.info._ZN7cutlass13device_kernelIN5flash19enable_sm80_to_sm89INS1_16FlashAttnBwdSm80INS1_25CollectiveMainloopBwdSm80ILi2ELi2EN4cute5tupleIJNS5_1CILi64EEENS7_ILi128EEENS7_ILi96EEEEEENS_6half_tEfNS_4arch4Sm80ELb1ELb0ELb0ELb0ELb1ELb0ELb0ELb0ELi2ELi2ELi4ELi2ELb0EEENS1_21CollectiveEpilogueBwdISB_SC_SE_Li256ELb0ELb0ELi2EEENS1_25SingleTileBwdLPTSchedulerILb0ELi128ELb1EEEEEEEEEvNT_6ParamsE --------------------------
	.section	.nv.info._ZN7cutlass13device_kernelIN5flash19enable_sm80_to_sm89INS1_16FlashAttnBwdSm80INS1_25CollectiveMainloopBwdSm80ILi2ELi2EN4cute5tupleIJNS5_1CILi64EEENS7_ILi128EEENS7_ILi96EEEEEENS_6half_tEfNS_4arch4Sm80ELb1ELb0ELb0ELb0ELb1ELb0ELb0ELb0ELi2ELi2ELi4ELi2ELb0EEENS1_21CollectiveEpilogueBwdISB_SC_SE_Li256ELb0ELb0ELi2EEENS1_25SingleTileBwdLPTSchedulerILb0ELi128ELb1EEEEEEEEEvNT_6ParamsE,"",@"SHT_CUDA_INFO"
	.sectionflags	@""
	.align	4


	//----- nvinfo : EIATTR_CUDA_API_VERSION
	.align		4
        /*0000*/ 	.byte	0x04, 0x37
        /*0002*/ 	.short	(.L_816 - .L_815)
.L_815:
        /*0004*/ 	.word	0x00000082


	//----- nvinfo : EIATTR_KPARAM_INFO
	.align		4
.L_816:
        /*0008*/ 	.byte	0x04, 0x17
        /*000a*/ 	.short	(.L_818 - .L_817)
.L_817:
        /*000c*/ 	.word	0x00000000
        /*0010*/ 	.short	0x0000
        /*0012*/ 	.short	0x0000
        /*0014*/ 	.byte	0x00, 0xf0, 0x21, 0x0a


	//----- nvinfo : EIATTR_SPARSE_MMA_MASK
	.align		4
.L_818:
        /*0018*/ 	.byte	0x03, 0x50
        /*001a*/ 	.short	0x0000


	//----- nvinfo : EIATTR_MAXREG_COUNT
	.align		4
        /*001c*/ 	.byte	0x03, 0x1b
        /*001e*/ 	.short	0x00ff


	//----- nvinfo : EIATTR_MERCURY_ISA_VERSION
	.align		4
        /*0020*/ 	.byte	0x03, 0x5f
        /*0022*/ 	.short	0x0101


	//----- nvinfo : EIATTR_EXIT_INSTR_OFFSETS
	.align		4
        /*0024*/ 	.byte	0x04, 0x1c
        /*0026*/ 	.short	(.L_820 - .L_819)


	//   ....[0]....
.L_819:
        /*0028*/ 	.word	0x00000010


	//----- nvinfo : EIATTR_MAX_THREADS
	.align		4
.L_820:
        /*002c*/ 	.byte	0x04, 0x05
        /*002e*/ 	.short	(.L_822 - .L_821)
.L_821:
        /*0030*/ 	.word	0x00000100
        /*0034*/ 	.word	0x00000001
        /*0038*/ 	.word	0x00000001


	//----- nvinfo : EIATTR_CBANK_PARAM_SIZE
	.align		4
.L_822:
        /*003c*/ 	.byte	0x03, 0x19
        /*003e*/ 	.short	0x0288


	//----- nvinfo : EIATTR_PARAM_CBANK
	.align		4
        /*0040*/ 	.byte	0x04, 0x0a
        /*0042*/ 	.short	(.L_824 - .L_823)
	.align		4
.L_823:
        /*0044*/ 	.word	index@(.nv.constant0._ZN7cutlass13device_kernelIN5flash19enable_sm80_to_sm89INS1_16FlashAttnBwdSm80INS1_25CollectiveMainloopBwdSm80ILi2ELi2EN4cute5tupleIJNS5_1CILi64EEENS7_ILi128EEENS7_ILi96EEEEEENS_6half_tEfNS_4arch4Sm80ELb1ELb0ELb0ELb0ELb1ELb0ELb0ELb0ELi2ELi2ELi4ELi2ELb0EEENS1_21CollectiveEpilogueBwdISB_SC_SE_Li256ELb0ELb0ELi2EEENS1_25SingleTileBwdLPTSchedulerILb0ELi128ELb1EEEEEEEEEvNT_6ParamsE)
        /*0048*/ 	.short	0x0210
        /*004a*/ 	.short	0x0288


	//----- nvinfo : EIATTR_SW_WAR
	.align		4
.L_824:
        /*004c*/ 	.byte	0x04, 0x36
        /*004e*/ 	.short	(.L_826 - .L_825)
.L_825:
        /*0050*/ 	.word	0x00000008
.L_826:


//--------------------- .nv.info._ZN7cutlass13device_kernelIN5flash19enable_sm80_to_sm89INS1_16FlashAttnBwdSm80INS1_25CollectiveMainloopBwdSm80ILi2ELi2EN4cute5tupleIJNS5_1CILi64EEENS7_ILi128EEENS7_ILi96EEEEEENS_6half_tEfNS_4arch4Sm80ELb1ELb0ELb0ELb0ELb0ELb0ELb0ELb0ELi2ELi2ELi4ELi2ELb0EEENS1_24CollectiveEpilogueBwdGQAISB_fSE_Li256ELb0ELb0EEENS1_25SingleTileBwdLPTSchedulerILb0ELi128ELb0EEEEEEEEEvNT_6ParamsE --------------------------
	.section	.nv.info._ZN7cutlass13device_kernelIN5flash19enable_sm80_to_sm89INS1_16FlashAttnBwdSm80INS1_25CollectiveMainloopBwdSm80ILi2ELi2EN4cute5tupleIJNS5_1CILi64EEENS7_ILi128EEENS7_ILi96EEEEEENS_6half_tEfNS_4arch4Sm80ELb1ELb0ELb0ELb0ELb0ELb0ELb0ELb0ELi2ELi2ELi4ELi2ELb0EEENS1_24CollectiveEpilogueBwdGQAISB_fSE_Li256ELb0ELb0EEENS1_25SingleTileBwdLPTSchedulerILb0ELi128ELb0EEEEEEEEEvNT_6ParamsE,"",@"SHT_CUDA_INFO"
	.sectionflags	@""
	.align	4


	//----- nvinfo : EIATTR_CUDA_API_VERSION
	.align		4
        /*0000*/ 	.byte	0x04, 0x37
        /*0002*/ 	.short	(.L_828 - .L_827)
.L_827:
        /*0004*/ 	.word	0x00000082


	//----- nvinfo : EIATTR_KPARAM_INFO
	.align		4
.L_828:
        /*0008*/ 	.byte	0x04, 0x17
        /*000a*/ 	.short	(.L_830 - .L_829)
.L_829:
        /*000c*/ 	.word	0x00000000
        /*0010*/ 	.short	0x0000
        /*0012*/ 	.short	0x0000
        /*0014*/ 	.byte	0x00, 0xf0, 0x41, 0x0a


	//----- nvinfo : EIATTR_SPARSE_MMA_MASK
	.align		4
.L_830:
        /*0018*/ 	.byte	0x03, 0x50
        /*001a*/ 	.short	0x0000


	//----- nvinfo : EIATTR_MAXREG_COUNT
	.align		4
        /*001c*/ 	.byte	0x03, 0x1b
        /*001e*/ 	.short	0x00ff


	//----- nvinfo : EIATTR_MERCURY_ISA_VERSION
	.align		4
        /*0020*/ 	.byte	0x03, 0x5f
        /*0022*/ 	.short	0x0101


	//----- nvinfo : EIATTR_EXIT_INSTR_OFFSETS
	.align		4
        /*0024*/ 	.byte	0x04, 0x1c
        /*0026*/ 	.short	(.L_832 - .L_831)


	//   ....[0]....
.L_831:
        /*0028*/ 	.word	0x00000010


	//----- nvinfo : EIATTR_MAX_THREADS
	.align		4
.L_832:
        /*002c*/ 	.byte	0x04, 0x05
        /*002e*/ 	.short	(.L_834 - .L_833)
.L_833:
        /*0030*/ 	.word	0x00000100
        /*0034*/ 	.word	0x00000001
        /*0038*/ 	.word	0x00000001


	//----- nvinfo : EIATTR_CBANK_PARAM_SIZE
	.align		4
.L_834:
        /*003c*/ 	.byte	0x03, 0x19
        /*003e*/ 	.short	0x0290


	//----- nvinfo : EIATTR_PARAM_CBANK
	.align		4
        /*0040*/ 	.byte	0x04, 0x0a
        /*0042*/ 	.short	(.L_836 - .L_835)
	.align		4
.L_835:
        /*0044*/ 	.word	index@(.nv.constant0._ZN7cutlass13device_kernelIN5flash19enable_sm80_to_sm89INS1_16FlashAttnBwdSm80INS1_25CollectiveMainloopBwdSm80ILi2ELi2EN4cute5tupleIJNS5_1CILi64EEENS7_ILi128EEENS7_ILi96EEEEEENS_6half_tEfNS_4arch4Sm80ELb1ELb0ELb0ELb0ELb0ELb0ELb0ELb0ELi2ELi2ELi4ELi2ELb0EEENS1_24CollectiveEpilogueBwdGQAISB_fSE_Li256ELb0ELb0EEENS1_25SingleTileBwdLPTSchedulerILb0ELi128ELb0EEEEEEEEEvNT_6ParamsE)
        /*0048*/ 	.short	0x0210
        /*004a*/ 	.short	0x0290


	//----- nvinfo : EIATTR_SW_WAR
	.align		4
.L_836:
        /*004c*/ 	.byte	0x04, 0x36
        /*004e*/ 	.short	(.L_838 - .L_837)
.L_837:
        /*0050*/ 	.word	0x00000008
.L_838:


//--------------------- .nv.info._ZN7cutlass13device_kernelIN5flash19enable_sm80_to_sm89INS1_16FlashAttnBwdSm80INS1_25CollectiveMainloopBwdSm80ILi2ELi2EN4cute5tupleIJNS5_1CILi64EEENS7_ILi128EEENS7_ILi96EEEEEENS_6half_tEfNS_4arch4Sm80ELb1ELb0ELb0ELb0ELb1ELb0ELb0ELb0ELi2ELi2ELi4ELi2ELb0EEENS1_24CollectiveEpilogueBwdGQAISB_fSE_Li256ELb0ELb1EEENS1_25SingleTileBwdLPTSchedulerILb0ELi128ELb1EEEEEEEEEvNT_6ParamsE --------------------------
	.section	.nv.info._ZN7cutlass13device_kernelIN5flash19enable_sm80_to_sm89INS1_16FlashAttnBwdSm80INS1_25CollectiveMainloopBwdSm80ILi2ELi2EN4cute5tupleIJNS5_1CILi64EEENS7_ILi128EEENS7_ILi96EEEEEENS_6half_tEfNS_4arch4Sm80ELb1ELb0ELb0ELb0ELb1ELb0ELb0ELb0ELi2ELi2ELi4ELi2ELb0EEENS1_24CollectiveEpilogueBwdGQAISB_fSE_Li256ELb0ELb1EEENS1_25SingleTileBwdLPTSchedulerILb0ELi128ELb1EEEEEEEEEvNT_6ParamsE,"",@"SHT_CUDA_INFO"
	.sectionflags	@""
	.align	4


	//----- nvinfo : EIATTR_CUDA_API_VERSION
	.align		4
        /*0000*/ 	.byte	0x04, 0x37
        /*0002*/ 	.short	(.L_840 - .L_839)
.L_839:
        /*0004*/ 	.word	0x00000082


	//----- nvinfo : EIATTR_KPARAM_INFO
	.align		4
.L_840:
        /*0008*/ 	.byte	0x04, 0x17
        /*000a*/ 	.short	(.L_842 - .L_841)
.L_841:
        /*000c*/ 	.word	0x00000000
        /*0010*/ 	.short	0x0000
        /*0012*/ 	.short	0x0000
        /*0014*/ 	.byte	0x00, 0xf0, 0x41, 0x0a


	//----- nvinfo : EIATTR_SPARSE_MMA_MASK
	.align		4
.L_842:
        /*0018*/ 	.byte	0x03, 0x50
        /*001a*/ 	.short	0x0000


	//----- nvinfo : EIATTR_MAXREG_COUNT
	.align		4
        /*001c*/ 	.byte	0x03, 0x1b
        /*001e*/ 	.short	0x00ff


	//----- nvinfo : EIATTR_MERCURY_ISA_VERSION
	.align		4
        /*0020*/ 	.byte	0x03, 0x5f
        /*0022*/ 	.short	0x0101


	//----- nvinfo : EIATTR_EXIT_INSTR_OFFSETS
	.align		4
        /*0024*/ 	.byte	0x04, 0x1c
        /*0026*/ 	.short	(.L_844 - .L_843)


	//   ....[0]....
.L_843:
        /*0028*/ 	.word	0x00000010


	//----- nvinfo : EIATTR_MAX_THREADS
	.align		4
.L_844:
        /*002c*/ 	.byte	0x04, 0x05
        /*002e*/ 	.short	(.L_846 - .L_845)
.L_845:
        /*0030*/ 	.word	0x00000100
        /*0034*/ 	.word	0x00000001
        /*0038*/ 	.word	0x00000001


	//----- nvinfo : EIATTR_CBANK_PARAM_SIZE
	.align		4
.L_846:
        /*003c*/ 	.byte	0x03, 0x19
        /*003e*/ 	.short	0x0290


	//----- nvinfo : EIATTR_PARAM_CBANK
	.align		4
        /*0040*/ 	.byte	0x04, 0x0a
        /*0042*/ 	.short	(.L_848 - .L_847)
	.align		4
.L_847:
        /*0044*/ 	.word	index@(.nv.constant0._ZN7cutlass13device_kernelIN5flash19enable_sm80_to_sm89INS1_16FlashAttnBwdSm80INS1_25CollectiveMainloopBwdSm80ILi2ELi2EN4cute5tupleIJNS5_1CILi64EEENS7_ILi128EEENS7_ILi96EEEEEENS_6half_tEfNS_4arch4Sm80ELb1ELb0ELb0ELb0ELb1ELb0ELb0ELb0ELi2ELi2ELi4ELi2ELb0EEENS1_24CollectiveEpilogueBwdGQAISB_fSE_Li256ELb0ELb1EEENS1_25SingleTileBwdLPTSchedulerILb0ELi128ELb1EEEEEEEEEvNT_6ParamsE)
        /*0048*/ 	.short	0x0210
        /*004a*/ 	.short	0x0290


	//----- nvinfo : EIATTR_SW_WAR
	.align		4
.L_848:
        /*004c*/ 	.byte	0x04, 0x36
        /*004e*/ 	.short	(.L_850 - .L_849)
.L_849:
        /*0050*/ 	.word	0x00000008
.L_850:


//--------------------- .nv.info._ZN7cutlass13device_kernelIN5flash22FlashAttnBwdPreprocessIN4cute5tupleIJNS3_1CILi64EEENS5_ILi96EEEEEENS_6half_tEfNS_4arch4Sm80ELb1ELb0EEEEEvNT_6ParamsE --------------------------
	.section	.nv.info._ZN7cutlass13device_kernelIN5flash22FlashAttnBwdPreprocessIN4cute5tupleIJNS3_1CILi64EEENS5_ILi96EEEEEENS_6half_tEfNS_4arch4Sm80ELb1ELb0EEEEEvNT_6ParamsE,"",@"SHT_CUDA_INFO"
	.sectionflags	@""
	.align	4


	//----- nvinfo : EIATTR_CUDA_API_VERSION
	.align		4
        /*0000*/ 	.byte	0x04, 0x37
        /*0002*/ 	.short	(.L_852 - .L_851)
.L_851:
        /*0004*/ 	.word	0x00000082


	//----- nvinfo : EIATTR_KPARAM_INFO
	.align		4
.L_852:
        /*0008*/ 	.byte	0x04, 0x17
        /*000a*/ 	.short	(.L_854 - .L_853)
.L_853:
        /*000c*/ 	.word	0x00000000
        /*0010*/ 	.short	0x0000
        /*0012*/ 	.short	0x0000
        /*0014*/ 	.byte	0x00, 0xf0, 0xc1, 0x03


	//----- nvinfo : EIATTR_SPARSE_MMA_MASK
	.align		4
.L_854:
        /*0018*/ 	.byte	0x03, 0x50
        /*001a*/ 	.short	0x0000


	//----- nvinfo : EIATTR_MAXREG_COUNT
	.align		4
        /*001c*/ 	.byte	0x03, 0x1b
        /*001e*/ 	.short	0x0080


	//----- nvinfo : EIATTR_MERCURY_ISA_VERSION
	.align		4
        /*0020*/ 	.byte	0x03, 0x5f
        /*0022*/ 	.short	0x0101


	//----- nvinfo : EIATTR_COOP_GROUP_MASK_REGIDS
	.align		4
        /*0024*/ 	.byte	0x04, 0x29
        /*0026*/ 	.short	(.L_856 - .L_855)


	//   ....[0]....
.L_855:
        /*0028*/ 	.word	0xffffffff


	//   ....[1]....
        /*002c*/ 	.word	0xffffffff


	//----- nvinfo : EIATTR_COOP_GROUP_INSTR_OFFSETS
	.align		4
.L_856:
        /*0030*/ 	.byte	0x04, 0x28
        /*0032*/ 	.short	(.L_858 - .L_857)


	//   ....[0]....
.L_857:
        /*0034*/ 	.word	0x00000cf0


	//   ....[1]....
        /*0038*/ 	.word	0x00000d10


	//----- nvinfo : EIATTR_EXIT_INSTR_OFFSETS
	.align		4
.L_858:
        /*003c*/ 	.byte	0x04, 0x1c
        /*003e*/ 	.short	(.L_860 - .L_859)


	//   ....[0]....
.L_859:
        /*0040*/ 	.word	0x00001260


	//   ....[1]....
        /*0044*/ 	.word	0x000012e0


	//----- nvinfo : EIATTR_MAX_THREADS
	.align		4
.L_860:
        /*0048*/ 	.byte	0x04, 0x05
        /*004a*/ 	.short	(.L_862 - .L_861)
.L_861:
        /*004c*/ 	.word	0x00000100
        /*0050*/ 	.word	0x00000001
        /*0054*/ 	.word	0x00000001


	//----- nvinfo : EIATTR_CRS_STACK_SIZE
	.align		4
.L_862:
        /*0058*/ 	.byte	0x04, 0x1e
        /*005a*/ 	.short	(.L_864 - .L_863)
.L_863:
        /*005c*/ 	.word	0x00000000


	//----- nvinfo : EIATTR_CBANK_PARAM_SIZE
	.align		4
.L_864:
        /*0060*/ 	.byte	0x03, 0x19
        /*0062*/ 	.short	0x00f0


	//----- nvinfo : EIATTR_PARAM_CBANK
	.align		4
        /*0064*/ 	.byte	0x04, 0x0a
        /*0066*/ 	.short	(.L_866 - .L_865)
	.align		4
.L_865:
        /*0068*/ 	.word	index@(.nv.constant0._ZN7cutlass13device_kernelIN5flash22FlashAttnBwdPreprocessIN4cute5tupleIJNS3_1CILi64EEENS5_ILi96EEEEEENS_6half_tEfNS_4arch4Sm80ELb1ELb0EEEEEvNT_6ParamsE)
        /*006c*/ 	.short	0x0210
        /*006e*/ 	.short	0x00f0


	//----- nvinfo : EIATTR_SW_WAR
	.align		4
.L_866:
        /*0070*/ 	.byte	0x04, 0x36
        /*0072*/ 	.short	(.L_868 - .L_867)
.L_867:
        /*0074*/ 	.word	0x00000008
.L_868:


//--------------------- .nv.info._ZN7cutlass13device_kernelIN5flash19enable_sm80_to_sm89INS1_16FlashAttnBwdSm80INS1_25CollectiveMainloopBwdSm80ILi2ELi2EN4cute5tupleIJNS5_1CILi64EEENS7_ILi128EEENS7_ILi96EEEEEENS_6half_tEfNS_4arch4Sm80ELb1ELb0ELb0ELb1ELb0ELb0ELb0ELb0ELi2ELi2ELi4ELi2ELb0EEENS1_21CollectiveEpilogueBwdISB_SC_SE_Li256ELb1ELb0ELi2EEENS1_25SingleTileBwdLPTSchedulerILb1ELi128ELb0EEEEEEEEEvNT_6ParamsE --------------------------
	.section	.nv.info._ZN7cutlass13device_kernelIN5flash19enable_sm80_to_sm89INS1_16FlashAttnBwdSm80INS1_25CollectiveMainloopBwdSm80ILi2ELi2EN4cute5tupleIJNS5_1CILi64EEENS7_ILi128EEENS7_ILi96EEEEEENS_6half_tEfNS_4arch4Sm80ELb1ELb0ELb0ELb1ELb0ELb0ELb0ELb0ELi2ELi2ELi4ELi2ELb0EEENS1_21CollectiveEpilogueBwdISB_SC_SE_Li256ELb1ELb0ELi2EEENS1_25SingleTileBwdLPTSchedulerILb1ELi128ELb0EEEEEEEEEvNT_6ParamsE,"",@"SHT_CUDA_INFO"
	.sectionflags	@""
	.align	4


	//----- nvinfo : EIATTR_CUDA_API_VERSION
	.align		4
        /*0000*/ 	.byte	0x04, 0x37
        /*0002*/ 	.short	(.L_870 - .L_869)
.L_869:
        /*0004*/ 	.word	0x00000082


	//----- nvinfo : EIATTR_KPARAM_INFO
	.align		4
.L_870:
        /*0008*/ 	.byte	0x04, 0x17
        /*000a*/ 	.short	(.L_872 - .L_871)
.L_871:
        /*000c*/ 	.word	0x00000000
        /*0010*/ 	.short	0x0000
        /*0012*/ 	.short	0x0000
        /*0014*/ 	.byte	0x00, 0xf0, 0x21, 0x0a


	//----- nvinfo : EIATTR_SPARSE_MMA_MASK
	.align		4
.L_872:
        /*0018*/ 	.byte	0x03, 0x50
        /*001a*/ 	.short	0x0000


	//----- nvinfo : EIATTR_MAXREG_COUNT
	.align		4
        /*001c*/ 	.byte	0x03, 0x1b
        /*001e*/ 	.short	0x00ff


	//----- nvinfo : EIATTR_MERCURY_ISA_VERSION
	.align		4
        /*0020*/ 	.byte	0x03, 0x5f
        /*0022*/ 	.short	0x0101


	//----- nvinfo : EIATTR_EXIT_INSTR_OFFSETS
	.align		4
        /*0024*/ 	.byte	0x04, 0x1c
        /*0026*/ 	.short	(.L_874 - .L_873)


	//   ....[0]....
.L_873:
        /*0028*/ 	.word	0x00000010


	//----- nvinfo : EIATTR_MAX_THREADS
	.align		4
.L_874:
        /*002c*/ 	.byte	0x04, 0x05
        /*002e*/ 	.short	(.L_876 - .L_875)
.L_875:
        /*0030*/ 	.word	0x00000100
        /*0034*/ 	.word	0x00000001
        /*0038*/ 	.word	0x00000001


	//----- nvinfo : EIATTR_CBANK_PARAM_SIZE
	.align		4
.L_876:
        /*003c*/ 	.byte	0x03, 0x19
        /*003e*/ 	.short	0x0288


	//----- nvinfo : EIATTR_PARAM_CBANK
	.align		4
        /*0040*/ 	.byte	0x04, 0x0a
        /*0042*/ 	.short	(.L_878 - .L_877)
	.align		4
.L_877:
        /*0044*/ 	.word	index@(.nv.constant0._ZN7cutlass13device_kernelIN5flash19enable_sm80_to_sm89INS1_16FlashAttnBwdSm80INS1_25CollectiveMainloopBwdSm80ILi2ELi2EN4cute5tupleIJNS5_1CILi64EEENS7_ILi128EEENS7_ILi96EEEEEENS_6half_tEfNS_4arch4Sm80ELb1ELb0ELb0ELb1ELb0ELb0ELb0ELb0ELi2ELi2ELi4ELi2ELb0EEENS1_21CollectiveEpilogueBwdISB_SC_SE_Li256ELb1ELb0ELi2EEENS1_25SingleTileBwdLPTSchedulerILb1ELi128ELb0EEEEEEEEEvNT_6ParamsE)
        /*0048*/ 	.short	0x0210
        /*004a*/ 	.short	0x0288


	//----- nvinfo : EIATTR_SW_WAR
	.align		4
.L_878:
        /*004c*/ 	.byte	0x04, 0x36
        /*004e*/ 	.short	(.L_880 - .L_879)
.L_879:
        /*0050*/ 	.word	0x00000008
.L_880:


//--------------------- .nv.info._ZN7cutlass13device_kernelIN5flash19enable_sm80_to_sm89INS1_16FlashAttnBwdSm80INS1_25CollectiveMainloopBwdSm80ILi2ELi2EN4cute5tupleIJNS5_1CILi64EEENS7_ILi128EEENS7_ILi96EEEEEENS_6half_tEfNS_4arch4Sm80ELb1ELb0ELb0ELb1ELb1ELb0ELb0ELb0ELi2ELi2ELi4ELi2ELb0EEENS1_21CollectiveEpilogueBwdISB_SC_SE_Li256ELb1ELb0ELi2EEENS1_25SingleTileBwdLPTSchedulerILb1ELi128ELb1EEEEEEEEEvNT_6ParamsE --------------------------
	.section	.nv.info._ZN7cutlass13device_kernelIN5flash19enable_sm80_to_sm89INS1_16FlashAttnBwdSm80INS1_25CollectiveMainloopBwdSm80ILi2ELi2EN4cute5tupleIJNS5_1CILi64EEENS7_ILi128EEENS7_ILi96EEEEEENS_6half_tEfNS_4arch4Sm80ELb1ELb0ELb0ELb1ELb1ELb0ELb0ELb0ELi2ELi2ELi4ELi2ELb0EEENS1_21CollectiveEpilogueBwdISB_SC_SE_Li256ELb1ELb0ELi2EEENS1_25SingleTileBwdLPTSchedulerILb1ELi128ELb1EEEEEEEEEvNT_6ParamsE,"",@"SHT_CUDA_INFO"
	.sectionflags	@""
	.align	4


	//----- nvinfo : EIATTR_CUDA_API_VERSION
	.align		4
        /*0000*/ 	.byte	0x04, 0x37
        /*0002*/ 	.short	(.L_882 - .L_881)
.L_881:
        /*0004*/ 	.word	0x00000082


	//----- nvinfo : EIATTR_KPARAM_INFO
	.align		4
.L_882:
        /*0008*/ 	.byte	0x04, 0x17
        /*000a*/ 	.short	(.L_884 - .L_883)
.L_883:
        /*000c*/ 	.word	0x00000000
        /*0010*/ 	.short	0x0000
        /*0012*/ 	.short	0x0000
        /*0014*/ 	.byte	0x00, 0xf0, 0x21, 0x0a


	//----- nvinfo : EIATTR_SPARSE_MMA_MASK
	.align		4
.L_884:
        /*0018*/ 	.byte	0x03, 0x50
        /*001a*/ 	.short	0x0000


	//----- nvinfo : EIATTR_MAXREG_COUNT
	.align		4
        /*001c*/ 	.byte	0x03, 0x1b
        /*001e*/ 	.short	0x00ff


	//----- nvinfo : EIATTR_MERCURY_ISA_VERSION
	.align		4
        /*0020*/ 	.byte	0x03, 0x5f
        /*0022*/ 	.short	0x0101


	//----- nvinfo : EIATTR_EXIT_INSTR_OFFSETS
	.align		4
        /*0024*/ 	.byte	0x04, 0x1c
        /*0026*/ 	.short	(.L_886 - .L_885)


	//   ....[0]....
.L_885:
        /*0028*/ 	.word	0x00000010


	//----- nvinfo : EIATTR_MAX_THREADS
	.align		4
.L_886:
        /*002c*/ 	.byte	0x04, 0x05
        /*002e*/ 	.short	(.L_888 - .L_887)
.L_887:
        /*0030*/ 	.word	0x00000100
        /*0034*/ 	.word	0x00000001
        /*0038*/ 	.word	0x00000001


	//----- nvinfo : EIATTR_CBANK_PARAM_SIZE
	.align		4
.L_888:
        /*003c*/ 	.byte	0x03, 0x19
        /*003e*/ 	.short	0x0288


	//----- nvinfo : EIATTR_PARAM_CBANK
	.align		4
        /*0040*/ 	.byte	0x04, 0x0a
        /*0042*/ 	.short	(.L_890 - .L_889)
	.align		4
.L_889:
        /*0044*/ 	.word	index@(.nv.constant0._ZN7cutlass13device_kernelIN5flash19enable_sm80_to_sm89INS1_16FlashAttnBwdSm80INS1_25CollectiveMainloopBwdSm80ILi2ELi2EN4cute5tupleIJNS5_1CILi64EEENS7_ILi128EEENS7_ILi96EEEEEENS_6half_tEfNS_4arch4Sm80ELb1ELb0ELb0ELb1ELb1ELb0ELb0ELb0ELi2ELi2ELi4ELi2ELb0EEENS1_21CollectiveEpilogueBwdISB_SC_SE_Li256ELb1ELb0ELi2EEENS1_25SingleTileBwdLPTSchedulerILb1ELi128ELb1EEEEEEEEEvNT_6ParamsE)
        /*0048*/ 	.short	0x0210
        /*004a*/ 	.short	0x0288


	//----- nvinfo : EIATTR_SW_WAR
	.align		4
.L_890:
        /*004c*/ 	.byte	0x04, 0x36
        /*004e*/ 	.short	(.L_892 - .L_891)
.L_891:
        /*0050*/ 	.word	0x00000008
.L_892:


//--------------------- .nv.info._ZN7cutlass13device_kernelIN5flash19enable_sm80_to_sm89INS1_16FlashAttnBwdSm80INS1_25CollectiveMainloopBwdSm80ILi2ELi2EN4cute5tupleIJNS5_1CILi64EEENS7_ILi128EEENS7_ILi96EEEEEENS_6half_tEfNS_4arch4Sm80ELb1ELb0ELb0ELb1ELb0ELb0ELb0ELb0ELi2ELi2ELi4ELi2ELb0EEENS1_24CollectiveEpilogueBwdGQAISB_fSE_Li256ELb1ELb0EEENS1_25SingleTileBwdLPTSchedulerILb1ELi128ELb0EEEEEEEEEvNT_6ParamsE --------------------------
	.section	.nv.info._ZN7cutlass13device_kernelIN5flash19enable_sm80_to_sm89INS1_16FlashAttnBwdSm80INS1_25CollectiveMainloopBwdSm80ILi2ELi2EN4cute5tupleIJNS5_1CILi64EEENS7_ILi128EEENS7_ILi96EEEEEENS_6half_tEfNS_4arch4Sm80ELb1ELb0ELb0ELb1ELb0ELb0ELb0ELb0ELi2ELi2ELi4ELi2ELb0EEENS1_24CollectiveEpilogueBwdGQAISB_fSE_Li256ELb1ELb0EEENS1_25SingleTileBwdLPTSchedulerILb1ELi128ELb0EEEEEEEEEvNT_6ParamsE,"",@"SHT_CUDA_INFO"
	.sectionflags	@""
	.align	4


	//----- nvinfo : EIATTR_CUDA_API_VERSION
	.align		4
        /*0000*/ 	.byte	0x04, 0x37
        /*0002*/ 	.short	(.L_894 - .L_893)
.L_893:
        /*0004*/ 	.word	0x00000082


	//----- nvinfo : EIATTR_KPARAM_INFO
	.align		4
.L_894:
        /*0008*/ 	.byte	0x04, 0x17
        /*000a*/ 	.short	(.L_896 - .L_895)
.L_895:
        /*000c*/ 	.word	0x00000000
        /*0010*/ 	.short	0x0000
        /*0012*/ 	.short	0x0000
        /*0014*/ 	.byte	0x00, 0xf0, 0x41, 0x0a


	//----- nvinfo : EIATTR_SPARSE_MMA_MASK
	.align		4
.L_896:
        /*0018*/ 	.byte	0x03, 0x50
        /*001a*/ 	.short	0x0000


	//----- nvinfo : EIATTR_MAXREG_COUNT
	.align		4
        /*001c*/ 	.byte	0x03, 0x1b
        /*001e*/ 	.short	0x00ff


	//----- nvinfo : EIATTR_MERCURY_ISA_VERSION
	.align		4
        /*0020*/ 	.byte	0x03, 0x5f
        /*0022*/ 	.short	0x0101


	//----- nvinfo : EIATTR_EXIT_INSTR_OFFSETS
	.align		4
        /*0024*/ 	.byte	0x04, 0x1c
        /*0026*/ 	.short	(.L_898 - .L_897)


	//   ....[0]....
.L_897:
        /*0028*/ 	.word	0x00000010


	//----- nvinfo : EIATTR_MAX_THREADS
	.align		4
.L_898:
        /*002c*/ 	.byte	0x04, 0x05
        /*002e*/ 	.short	(.L_900 - .L_899)
.L_899:
        /*0030*/ 	.word	0x00000100
        /*0034*/ 	.word	0x00000001
        /*0038*/ 	.word	0x00000001


	//----- nvinfo : EIATTR_CBANK_PARAM_SIZE
	.align		4
.L_900:
        /*003c*/ 	.byte	0x03, 0x19
        /*003e*/ 	.short	0x0290


	//----- nvinfo : EIATTR_PARAM_CBANK
	.align		4
        /*0040*/ 	.byte	0x04, 0x0a
        /*0042*/ 	.short	(.L_902 - .L_901)
	.align		4
.L_901:
        /*0044*/ 	.word	index@(.nv.constant0._ZN7cutlass13device_kernelIN5flash19enable_sm80_to_sm89INS1_16FlashAttnBwdSm80INS1_25CollectiveMainloopBwdSm80ILi2ELi2EN4cute5tupleIJNS5_1CILi64EEENS7_ILi128EEENS7_ILi96EEEEEENS_6half_tEfNS_4arch4Sm80ELb1ELb0ELb0ELb1ELb0ELb0ELb0ELb0ELi2ELi2ELi4ELi2ELb0EEENS1_24CollectiveEpilogueBwdGQAISB_fSE_Li256ELb1ELb0EEENS1_25SingleTileBwdLPTSchedulerILb1ELi128ELb0EEEEEEEEEvNT_6ParamsE)
        /*0048*/ 	.short	0x0210
        /*004a*/ 	.short	0x0290


	//----- nvinfo : EIATTR_SW_WAR
	.align		4
.L_902:
        /*004c*/ 	.byte	0x04, 0x36
        /*004e*/ 	.short	(.L_904 - .L_903)
.L_903:
        /*0050*/ 	.word	0x00000008
.L_904:


//--------------------- .nv.info._ZN7cutlass13device_kernelIN5flash32FlashAttnBwdPostprocessConvertdQIN4cute5tupleIJNS3_1CILi128EEENS5_ILi96EEEEEENS_6half_tEfNS_4arch4Sm80ELi256ENS3_8TiledMMAINS3_8MMA_AtomIJNS3_28SM80_16x8x16_F32F16F16F32_TNEEEENS3_6LayoutINS4_IJNS5_ILi4EEENS5_ILi2EEENS5_ILi1EEEEEENS4_IJSJ_SH_NS5_ILi0EEEEEEEENS4_IJNS5_ILi64EEENS5_ILi32EEENS5_ILi16EEEEEEEELb0EEEEEvNT_6ParamsE --------------------------
	.section	.nv.info._ZN7cutlass13device_kernelIN5flash32FlashAttnBwdPostprocessConvertdQIN4cute5tupleIJNS3_1CILi128EEENS5_ILi96EEEEEENS_6half_tEfNS_4arch4Sm80ELi256ENS3_8TiledMMAINS3_8MMA_AtomIJNS3_28SM80_16x8x16_F32F16F16F32_TNEEEENS3_6LayoutINS4_IJNS5_ILi4EEENS5_ILi2EEENS5_ILi1EEEEEENS4_IJSJ_SH_NS5_ILi0EEEEEEEENS4_IJNS5_ILi64EEENS5_ILi32EEENS5_ILi16EEEEEEEELb0EEEEEvNT_6ParamsE,"",@"SHT_CUDA_INFO"
	.sectionflags	@""
	.align	4


	//----- nvinfo : EIATTR_CUDA_API_VERSION
	.align		4
        /*0000*/ 	.byte	0x04, 0x37
        /*0002*/ 	.short	(.L_906 - .L_905)
.L_905:
        /*0004*/ 	.word	0x00000082


	//----- nvinfo : EIATTR_KPARAM_INFO
	.align		4
.L_906:
        /*0008*/ 	.byte	0x04, 0x17
        /*000a*/ 	.short	(.L_908 - .L_907)
.L_907:
        /*000c*/ 	.word	0x00000000
        /*0010*/ 	.short	0x0000
        /*0012*/ 	.short	0x0000
        /*0014*/ 	.byte	0x00, 0xf0, 0xc1, 0x01


	//----- nvinfo : EIATTR_SPARSE_MMA_MASK
	.align		4
.L_908:
        /*0018*/ 	.byte	0x03, 0x50
        /*001a*/ 	.short	0x0000


	//----- nvinfo : EIATTR_MAXREG_COUNT
	.align		4
        /*001c*/ 	.byte	0x03, 0x1b
        /*001e*/ 	.short	0x0080


	//----- nvinfo : EIATTR_NUM_BARRIERS
	.align		4
        /*0020*/ 	.byte	0x02, 0x4c
        /*0022*/ 	.byte	0x01
	.zero		1


	//----- nvinfo : EIATTR_MERCURY_ISA_VERSION
	.align		4
        /*0024*/ 	.byte	0x03, 0x5f
        /*0026*/ 	.short	0x0101


	//----- nvinfo : EIATTR_EXIT_INSTR_OFFSETS
	.align		4
        /*0028*/ 	.byte	0x04, 0x1c
        /*002a*/ 	.short	(.L_910 - .L_909)


	//   ....[0]....
.L_909:
        /*002c*/ 	.word	0x000001b0


	//   ....[1]....
        /*0030*/ 	.word	0x00001490


	//   ....[2]....
        /*0034*/ 	.word	0x00001680


	//   ....[3]....
        /*0038*/ 	.word	0x000016a0


	//----- nvinfo : EIATTR_MAX_THREADS
	.align		4
.L_910:
        /*003c*/ 	.byte	0x04, 0x05
        /*003e*/ 	.short	(.L_912 - .L_911)
.L_911:
        /*0040*/ 	.word	0x00000100
        /*0044*/ 	.word	0x00000001
        /*0048*/ 	.word	0x00000001


	//----- nvinfo : EIATTR_CRS_STACK_SIZE
	.align		4
.L_912:
        /*004c*/ 	.byte	0x04, 0x1e
        /*004e*/ 	.short	(.L_914 - .L_913)
.L_913:
        /*0050*/ 	.word	0x00000000


	//----- nvinfo : EIATTR_CBANK_PARAM_SIZE
	.align		4
.L_914:
        /*0054*/ 	.byte	0x03, 0x19
        /*0056*/ 	.short	0x0070


	//----- nvinfo : EIATTR_PARAM_CBANK
	.align		4
        /*0058*/ 	.byte	0x04, 0x0a
        /*005a*/ 	.short	(.L_916 - .L_915)
	.align		4
.L_915:
        /*005c*/ 	.word	index@(.nv.constant0._ZN7cutlass13device_kernelIN5flash32FlashAttnBwdPostprocessConvertdQIN4cute5tupleIJNS3_1CILi128EEENS5_ILi96EEEEEENS_6half_tEfNS_4arch4Sm80ELi256ENS3_8TiledMMAINS3_8MMA_AtomIJNS3_28SM80_16x8x16_F32F16F16F32_TNEEEENS3_6LayoutINS4_IJNS5_ILi4EEENS5_ILi2EEENS5_ILi1EEEEEENS4_IJSJ_SH_NS5_ILi0EEEEEEEENS4_IJNS5_ILi64EEENS5_ILi32EEENS5_ILi16EEEEEEEELb0EEEEEvNT_6ParamsE)
        /*0060*/ 	.short	0x0210
        /*0062*/ 	.short	0x0070


	//----- nvinfo : EIATTR_SW_WAR
	.align		4
.L_916:
        /*0064*/ 	.byte	0x04, 0x36
        /*0066*/ 	.short	(.L_918 - .L_917)
.L_917:
        /*0068*/ 	.word	0x00000008
.L_918:


//--------------------- .nv.info._ZN7cutlass13device_kernelIN5flash32FlashAttnBwdPostprocessConvertdQIN4cute5tupleIJNS3_1CILi64EEENS5_ILi96EEEEEENS_6half_tEfNS_4arch4Sm80ELi256ENS3_8TiledMMAINS3_8MMA_AtomIJNS3_28SM80_16x8x16_F32F16F16F32_TNEEEENS3_6LayoutINS4_IJNS5_ILi2EEENS5_ILi4EEENS5_ILi1EEEEEENS4_IJSJ_SH_NS5_ILi0EEEEEEEENS4_IJNS5_ILi32EEESO_NS5_ILi16EEEEEEEELb0EEEEEvNT_6ParamsE --------------------------
	.section	.nv.info._ZN7cutlass13device_kernelIN5flash32FlashAttnBwdPostprocessConvertdQIN4cute5tupleIJNS3_1CILi64EEENS5_ILi96EEEEEENS_6half_tEfNS_4arch4Sm80ELi256ENS3_8TiledMMAINS3_8MMA_AtomIJNS3_28SM80_16x8x16_F32F16F16F32_TNEEEENS3_6LayoutINS4_IJNS5_ILi2EEENS5_ILi4EEENS5_ILi1EEEEEENS4_IJSJ_SH_NS5_ILi0EEEEEEEENS4_IJNS5_ILi32EEESO_NS5_ILi16EEEEEEEELb0EEEEEvNT_6ParamsE,"",@"SHT_CUDA_INFO"
	.sectionflags	@""
	.align	4


	//----- nvinfo : EIATTR_CUDA_API_VERSION
	.align		4
        /*0000*/ 	.byte	0x04, 0x37
        /*0002*/ 	.short	(.L_920 - .L_919)
.L_919:
        /*0004*/ 	.word	0x00000082


	//----- nvinfo : EIATTR_KPARAM_INFO
	.align		4
.L_920:
        /*0008*/ 	.byte	0x04, 0x17
        /*000a*/ 	.short	(.L_922 - .L_921)
.L_921:
        /*000c*/ 	.word	0x00000000
        /*0010*/ 	.short	0x0000
        /*0012*/ 	.short	0x0000
        /*0014*/ 	.byte	0x00, 0xf0, 0xc1, 0x01


	//----- nvinfo : EIATTR_SPARSE_MMA_MASK
	.align		4
.L_922:
        /*0018*/ 	.byte	0x03, 0x50
        /*001a*/ 	.short	0x0000


	//----- nvinfo : EIATTR_MAXREG_COUNT
	.align		4
        /*001c*/ 	.byte	0x03, 0x1b
        /*001e*/ 	.short	0x0080


	//----- nvinfo : EIATTR_NUM_BARRIERS
	.align		4
        /*0020*/ 	.byte	0x02, 0x4c
        /*0022*/ 	.byte	0x01
	.zero		1


	//----- nvinfo : EIATTR_MERCURY_ISA_VERSION
	.align		4
        /*0024*/ 	.byte	0x03, 0x5f
        /*0026*/ 	.short	0x0101


	//----- nvinfo : EIATTR_EXIT_INSTR_OFFSETS
	.align		4
        /*0028*/ 	.byte	0x04, 0x1c
        /*002a*/ 	.short	(.L_924 - .L_923)


	//   ....[0]....
.L_923:
        /*002c*/ 	.word	0x000001b0


	//   ....[1]....
        /*0030*/ 	.word	0x00000bf0


	//   ....[2]....
        /*0034*/ 	.word	0x00000f00


	//   ....[3]....
        /*0038*/ 	.word	0x00000f30


	//----- nvinfo : EIATTR_MAX_THREADS
	.align		4
.L_924:
        /*003c*/ 	.byte	0x04, 0x05
        /*003e*/ 	.short	(.L_926 - .L_925)
.L_925:
        /*0040*/ 	.word	0x00000100
        /*0044*/ 	.word	0x00000001
        /*0048*/ 	.word	0x00000001


	//----- nvinfo : EIATTR_CBANK_PARAM_SIZE
	.align		4
.L_926:
        /*004c*/ 	.byte	0x03, 0x19
        /*004e*/ 	.short	0x0070


	//----- nvinfo : EIATTR_PARAM_CBANK
	.align		4
        /*0050*/ 	.byte	0x04, 0x0a
        /*0052*/ 	.short	(.L_928 - .L_927)
	.align		4
.L_927:
        /*0054*/ 	.word	index@(.nv.constant0._ZN7cutlass13device_kernelIN5flash32FlashAttnBwdPostprocessConvertdQIN4cute5tupleIJNS3_1CILi64EEENS5_ILi96EEEEEENS_6half_tEfNS_4arch4Sm80ELi256ENS3_8TiledMMAINS3_8MMA_AtomIJNS3_28SM80_16x8x16_F32F16F16F32_TNEEEENS3_6LayoutINS4_IJNS5_ILi2EEENS5_ILi4EEENS5_ILi1EEEEEENS4_IJSJ_SH_NS5_ILi0EEEEEEEENS4_IJNS5_ILi32EEESO_NS5_ILi16EEEEEEEELb0EEEEEvNT_6ParamsE)
        /*0058*/ 	.short	0x0210
        /*005a*/ 	.short	0x0070


	//----- nvinfo : EIATTR_SW_WAR
	.align		4
.L_928:
        /*005c*/ 	.byte	0x04, 0x36
        /*005e*/ 	.short	(.L_930 - .L_929)
.L_929:
        /*0060*/ 	.word	0x00000008
.L_930:


//--------------------- .nv.info._ZN7cutlass13device_kernelIN5flash19enable_sm80_to_sm89INS1_16FlashAttnBwdSm80INS1_25CollectiveMainloopBwdSm80ILi2ELi2EN4cute5tupleIJNS5_1CILi64EEENS7_ILi128EEENS7_ILi96EEEEEENS_6half_tEfNS_4arch4Sm80ELb1ELb0ELb0ELb1ELb1ELb0ELb0ELb0ELi2ELi2ELi4ELi2ELb0EEENS1_24CollectiveEpilogueBwdGQAISB_fSE_Li256ELb1ELb1EEENS1_25SingleTileBwdLPTSchedulerILb1ELi128ELb1EEEEEEEEEvNT_6ParamsE --------------------------
	.section	.nv.info._ZN7cutlass13device_kernelIN5flash19enable_sm80_to_sm89INS1_16FlashAttnBwdSm80INS1_25CollectiveMainloopBwdSm80ILi2ELi2EN4cute5tupleIJNS5_1CILi64EEENS7_ILi128EEENS7_ILi96EEEEEENS_6half_tEfNS_4arch4Sm80ELb1ELb0ELb0ELb1ELb1ELb0ELb0ELb0ELi2ELi2ELi4ELi2ELb0EEENS1_24CollectiveEpilogueBwdGQAISB_fSE_Li256ELb1ELb1EEENS1_25SingleTileBwdLPTSchedulerILb1ELi128ELb1EEEEEEEEEvNT_6ParamsE,"",@"SHT_CUDA_INFO"
	.sectionflags	@""
	.align	4


	//----- nvinfo : EIATTR_CUDA_API_VERSION
	.align		4
        /*0000*/ 	.byte	0x04, 0x37
        /*0002*/ 	.short	(.L_932 - .L_931)
.L_931:
        /*0004*/ 	.word	0x00000082


	//----- nvinfo : EIATTR_KPARAM_INFO
	.align		4
.L_932:
        /*0008*/ 	.byte	0x04, 0x17
        /*000a*/ 	.short	(.L_934 - .L_933)
.L_933:
        /*000c*/ 	.word	0x00000000
        /*0010*/ 	.short	0x0000
        /*0012*/ 	.short	0x0000
        /*0014*/ 	.byte	0x00, 0xf0, 0x41, 0x0a


	//----- nvinfo : EIATTR_SPARSE_MMA_MASK
	.align		4
.L_934:
        /*0018*/ 	.byte	0x03, 0x50
        /*001a*/ 	.short	0x0000


	//----- nvinfo : EIATTR_MAXREG_COUNT
	.align		4
        /*001c*/ 	.byte	0x03, 0x1b
        /*001e*/ 	.short	0x00ff


	//----- nvinfo : EIATTR_MERCURY_ISA_VERSION
	.align		4
        /*0020*/ 	.byte	0x03, 0x5f
        /*0022*/ 	.short	0x0101


	//----- nvinfo : EIATTR_EXIT_INSTR_OFFSETS
	.align		4
        /*0024*/ 	.byte	0x04, 0x1c
        /*0026*/ 	.short	(.L_936 - .L_935)


	//   ....[0]....
.L_935:
        /*0028*/ 	.word	0x00000010


	//----- nvinfo : EIATTR_MAX_THREADS
	.align		4
.L_936:
        /*002c*/ 	.byte	0x04, 0x05
        /*002e*/ 	.short	(.L_938 - .L_937)
.L_937:
        /*0030*/ 	.word	0x00000100
        /*0034*/ 	.word	0x00000001
        /*0038*/ 	.word	0x00000001


	//----- nvinfo : EIATTR_CBANK_PARAM_SIZE
	.align		4
.L_938:
        /*003c*/ 	.byte	0x03, 0x19
        /*003e*/ 	.short	0x0290


	//----- nvinfo : EIATTR_PARAM_CBANK
	.align		4
        /*0040*/ 	.byte	0x04, 0x0a
        /*0042*/ 	.short	(.L_940 - .L_939)
	.align		4
.L_939:
        /*0044*/ 	.word	index@(.nv.constant0._ZN7cutlass13device_kernelIN5flash19enable_sm80_to_sm89INS1_16FlashAttnBwdSm80INS1_25CollectiveMainloopBwdSm80ILi2ELi2EN4cute5tupleIJNS5_1CILi64EEENS7_ILi128EEENS7_ILi96EEEEEENS_6half_tEfNS_4arch4Sm80ELb1ELb0ELb0ELb1ELb1ELb0ELb0ELb0ELi2ELi2ELi4ELi2ELb0EEENS1_24CollectiveEpilogueBwdGQAISB_fSE_Li256ELb1ELb1EEENS1_25SingleTileBwdLPTSchedulerILb1ELi128ELb1EEEEEEEEEvNT_6ParamsE)
        /*0048*/ 	.short	0x0210
        /*004a*/ 	.short	0x0290


	//----- nvinfo : EIATTR_SW_WAR
	.align		4
.L_940:
        /*004c*/ 	.byte	0x04, 0x36
        /*004e*/ 	.short	(.L_942 - .L_941)
.L_941:
        /*0050*/ 	.word	0x00000008
.L_942:


//--------------------- .nv.info._ZN7cutlass13device_kernelIN5flash22FlashAttnBwdPreprocessIN4cute5tupleIJNS3_1CILi64EEENS5_ILi96EEEEEENS_6half_tEfNS_4arch4Sm80ELb1ELb1EEEEEvNT_6ParamsE --------------------------
	.section	.nv.info._ZN7cutlass13device_kernelIN5flash22FlashAttnBwdPreprocessIN4cute5tupleIJNS3_1CILi64EEENS5_ILi96EEEEEENS_6half_tEfNS_4arch4Sm80ELb1ELb1EEEEEvNT_6ParamsE,"",@"SHT_CUDA_INFO"
	.sectionflags	@""
	.align	4


	//----- nvinfo : EIATTR_CUDA_API_VERSION
	.align		4
        /*0000*/ 	.byte	0x04, 0x37
        /*0002*/ 	.short	(.L_944 - .L_943)
.L_943:
        /*0004*/ 	.word	0x00000082


	//----- nvinfo : EIATTR_KPARAM_INFO
	.align		4
.L_944:
        /*0008*/ 	.byte	0x04, 0x17
        /*000a*/ 	.short	(.L_946 - .L_945)
.L_945:
        /*000c*/ 	.word	0x00000000
        /*0010*/ 	.short	0x0000
        /*0012*/ 	.short	0x0000
        /*0014*/ 	.byte	0x00, 0xf0, 0xc1, 0x03


	//----- nvinfo : EIATTR_SPARSE_MMA_MASK
	.align		4
.L_946:
        /*0018*/ 	.byte	0x03, 0x50
        /*001a*/ 	.short	0x0000


	//----- nvinfo : EIATTR_MAXREG_COUNT
	.align		4
        /*001c*/ 	.byte	0x03, 0x1b
        /*001e*/ 	.short	0x0080


	//----- nvinfo : EIATTR_MERCURY_ISA_VERSION
	.align		4
        /*0020*/ 	.byte	0x03, 0x5f
        /*0022*/ 	.short	0x0101


	//----- nvinfo : EIATTR_COOP_GROUP_MASK_REGIDS
	.align		4
        /*0024*/ 	.byte	0x04, 0x29
        /*0026*/ 	.short	(.L_948 - .L_947)


	//   ....[0]....
.L_947:
        /*0028*/ 	.word	0xffffffff


	//   ....[1]....
        /*002c*/ 	.word	0xffffffff


	//----- nvinfo : EIATTR_COOP_GROUP_INSTR_OFFSETS
	.align		4
.L_948:
        /*0030*/ 	.byte	0x04, 0x28
        /*0032*/ 	.short	(.L_950 - .L_949)


	//   ....[0]....
.L_949:
        /*0034*/ 	.word	0x00000e60


	//   ....[1]....
        /*0038*/ 	.word	0x00000ec0


	//----- nvinfo : EIATTR_EXIT_INSTR_OFFSETS
	.align		4
.L_950:
        /*003c*/ 	.byte	0x04, 0x1c
        /*003e*/ 	.short	(.L_952 - .L_951)


	//   ....[0]....
.L_951:
        /*0040*/ 	.word	0x000001c0


	//   ....[1]....
        /*0044*/ 	.word	0x00001430


	//   ....[2]....
        /*0048*/ 	.word	0x000014b0


	//----- nvinfo : EIATTR_MAX_THREADS
	.align		4
.L_952:
        /*004c*/ 	.byte	0x04, 0x05
        /*004e*/ 	.short	(.L_954 - .L_953)
.L_953:
        /*0050*/ 	.word	0x00000100
        /*0054*/ 	.word	0x00000001
        /*0058*/ 	.word	0x00000001


	//----- nvinfo : EIATTR_CRS_STACK_SIZE
	.align		4
.L_954:
        /*005c*/ 	.byte	0x04, 0x1e
        /*005e*/ 	.short	(.L_956 - .L_955)
.L_955:
        /*0060*/ 	.word	0x00000000


	//----- nvinfo : EIATTR_CBANK_PARAM_SIZE
	.align		4
.L_956:
        /*0064*/ 	.byte	0x03, 0x19
        /*0066*/ 	.short	0x00f0


	//----- nvinfo : EIATTR_PARAM_CBANK
	.align		4
        /*0068*/ 	.byte	0x04, 0x0a
        /*006a*/ 	.short	(.L_958 - .L_957)
	.align		4
.L_957:
        /*006c*/ 	.word	index@(.nv.constant0._ZN7cutlass13device_kernelIN5flash22FlashAttnBwdPreprocessIN4cute5tupleIJNS3_1CILi64EEENS5_ILi96EEEEEENS_6half_tEfNS_4arch4Sm80ELb1ELb1EEEEEvNT_6ParamsE)
        /*0070*/ 	.short	0x0210
        /*0072*/ 	.short	0x00f0


	//----- nvinfo : EIATTR_SW_WAR
	.align		4
.L_958:
        /*0074*/ 	.byte	0x04, 0x36
        /*0076*/ 	.short	(.L_960 - .L_959)
.L_959:
        /*0078*/ 	.word	0x00000008
.L_960:


//--------------------- .nv.callgraph             --------------------------
	.section	.nv.callgraph,"",@"SHT_CUDA_CALLGRAPH"
	.align	4
	.sectionentsize	8
	.align		4
        /*0000*/ 	.word	0x00000000
	.align		4
        /*0004*/ 	.word	0xffffffff
	.align		4
        /*0008*/ 	.word	0x00000000
	.align		4
        /*000c*/ 	.word	0xfffffffe
	.align		4
        /*0010*/ 	.word	0x00000000
	.align		4
        /*0014*/ 	.word	0xfffffffd
	.align		4
        /*0018*/ 	.word	0x00000000
	.align		4
        /*001c*/ 	.word	0xfffffffc


//--------------------- .nv.constant4             --------------------------
	.section	.nv.constant4,"a",@progbits
	.align	8
	.align		8
.nv.constant4:
        /*0000*/ 	.dword	_ZN65_INTERNAL_1b1d66f1_29_flash_bwd_hdim96_fp16_sm80_cu_1f2e7571_28204cuda3std3__45__cpo5beginE
	.align		8
        /*0008*/ 	.dword	_ZN65_INTERNAL_1b1d66f1_29_flash_bwd_hdim96_fp16_sm80_cu_1f2e7571_28204cuda3std3__45__cpo3endE
	.align		8
        /*0010*/ 	.dword	_ZN65_INTERNAL_1b1d66f1_29_flash_bwd_hdim96_fp16_sm80_cu_1f2e7571_28204cuda3std3__45__cpo6cbeginE
	.align		8
        /*0018*/ 	.dword	_ZN65_INTERNAL_1b1d66f1_29_flash_bwd_hdim96_fp16_sm80_cu_1f2e7571_28204cuda3std3__45__cpo4cendE
	.align		8
        /*0020*/ 	.dword	_ZN65_INTERNAL_1b1d66f1_29_flash_bwd_hdim96_fp16_sm80_cu_1f2e7571_28204cuda3std3__467_GLOBAL__N__1b1d66f1_29_flash_bwd_hdim96_fp16_sm80_cu_1f2e7571_28206ignoreE
	.align		8
        /*0028*/ 	.dword	_ZN65_INTERNAL_1b1d66f1_29_flash_bwd_hdim96_fp16_sm80_cu_1f2e7571_28204cuda3std3__419piecewise_constructE
	.align		8
        /*0030*/ 	.dword	_ZN65_INTERNAL_1b1d66f1_29_flash_bwd_hdim96_fp16_sm80_cu_1f2e7571_28204cuda3std3__48in_placeE
	.align		8
        /*0038*/ 	.dword	_ZN65_INTERNAL_1b1d66f1_29_flash_bwd_hdim96_fp16_sm80_cu_1f2e7571_28204cuda3std6ranges3__45__cpo4swapE
	.align		8
        /*0040*/ 	.dword	_ZN65_INTERNAL_1b1d66f1_29_flash_bwd_hdim96_fp16_sm80_cu_1f2e7571_28204cuda3std6ranges3__45__cpo9iter_moveE
	.align		8
        /*0048*/ 	.dword	_ZN65_INTERNAL_1b1d66f1_29_flash_bwd_hdim96_fp16_sm80_cu_1f2e7571_28204cute7productE
	.align		8
        /*0050*/ 	.dword	_ZN65_INTERNAL_1b1d66f1_29_flash_bwd_hdim96_fp16_sm80_cu_1f2e7571_28204cute1_E


//--------------------- .text._ZN7cutlass13device_kernelIN5flash19enable_sm80_to_sm89INS1_16FlashAttnBwdSm80INS1_25CollectiveMainloopBwdSm80ILi2ELi1EN4cute5tupleIJNS5_1CILi64EEENS7_ILi128EEENS7_ILi96EEEEEENS_6half_tEfNS_4arch4Sm80ELb0ELb0ELb0ELb0ELb0ELb0ELb0ELb0ELi2ELi2ELi4ELi2ELb1EEENS1_21CollectiveEpilogueBwdISB_SC_SE_Li256ELb0ELb0ELi2EEENS1_19SingleTileSchedulerILb0ELb0ELb0ELi128EEEEEEEEEvNT_6ParamsE --------------------------
	.section	.text._ZN7cutlass13device_kernelIN5flash19enable_sm80_to_sm89INS1_16FlashAttnBwdSm80INS1_25CollectiveMainloopBwdSm80ILi2ELi1EN4cute5tupleIJNS5_1CILi64EEENS7_ILi128EEENS7_ILi96EEEEEENS_6half_tEfNS_4arch4Sm80ELb0ELb0ELb0ELb0ELb0ELb0ELb0ELb0ELi2ELi2ELi4ELi2ELb1EEENS1_21CollectiveEpilogueBwdISB_SC_SE_Li256ELb0ELb0ELi2EEENS1_19SingleTileSchedulerILb0ELb0ELb0ELi128EEEEEEEEEvNT_6ParamsE,"ax",@progbits
	.align	128
.text._ZN7cutlass13device_kernelIN5flash19enable_sm80_to_sm89INS1_16FlashAttnBwdSm80INS1_25CollectiveMainloopBwdSm80ILi2ELi1EN4cute5tupleIJNS5_1CILi64EEENS7_ILi128EEENS7_ILi96EEEEEENS_6half_tEfNS_4arch4Sm80ELb0ELb0ELb0ELb0ELb0ELb0ELb0ELb0ELi2ELi2ELi4ELi2ELb1EEENS1_21CollectiveEpilogueBwdISB_SC_SE_Li256ELb0ELb0ELi2EEENS1_19SingleTileSchedulerILb0ELb0ELb0ELi128EEEEEEEEEvNT_6ParamsE:
        .type           _ZN7cutlass13device_kernelIN5flash19enable_sm80_to_sm89INS1_16FlashAttnBwdSm80INS1_25CollectiveMainloopBwdSm80ILi2ELi1EN4cute5tupleIJNS5_1CILi64EEENS7_ILi128EEENS7_ILi96EEEEEENS_6half_tEfNS_4arch4Sm80ELb0ELb0ELb0ELb0ELb0ELb0ELb0ELb0ELi2ELi2ELi4ELi2ELb1EEENS1_21CollectiveEpilogueBwdISB_SC_SE_Li256ELb0ELb0ELi2EEENS1_19SingleTileSchedulerILb0ELb0ELb0ELi128EEEEEEEEEvNT_6ParamsE,@function
        .size           _ZN7cutlass13device_kernelIN5flash19enable_sm80_to_sm89INS1_16FlashAttnBwdSm80INS1_25CollectiveMainloopBwdSm80ILi2ELi1EN4cute5tupleIJNS5_1CILi64EEENS7_ILi128EEENS7_ILi96EEEEEENS_6half_tEfNS_4arch4Sm80ELb0ELb0ELb0ELb0ELb0ELb0ELb0ELb0ELi2ELi2ELi4ELi2ELb1EEENS1_21CollectiveEpilogueBwdISB_SC_SE_Li256ELb0ELb0ELi2EEENS1_19SingleTileSchedulerILb0ELb0ELb0ELi128EEEEEEEEEvNT_6ParamsE,(.L_x_77 - _ZN7cutlass13device_kernelIN5flash19enable_sm80_to_sm89INS1_16FlashAttnBwdSm80INS1_25CollectiveMainloopBwdSm80ILi2ELi1EN4cute5tupleIJNS5_1CILi64EEENS7_ILi128EEENS7_ILi96EEEEEENS_6half_tEfNS_4arch4Sm80ELb0ELb0ELb0ELb0ELb0ELb0ELb0ELb0ELi2ELi2ELi4ELi2ELb1EEENS1_21CollectiveEpilogueBwdISB_SC_SE_Li256ELb0ELb0ELi2EEENS1_19SingleTileSchedulerILb0ELb0ELb0ELi128EEEEEEEEEvNT_6ParamsE)
        .other          _ZN7cutlass13device_kernelIN5flash19enable_sm80_to_sm89INS1_16FlashAttnBwdSm80INS1_25CollectiveMainloopBwdSm80ILi2ELi1EN4cute5tupleIJNS5_1CILi64EEENS7_ILi128EEENS7_ILi96EEEEEENS_6half_tEfNS_4arch4Sm80ELb0ELb0ELb0ELb0ELb0ELb0ELb0ELb0ELi2ELi2ELi4ELi2ELb1EEENS1_21CollectiveEpilogueBwdISB_SC_SE_Li256ELb0ELb0ELi2EEENS1_19SingleTileSchedulerILb0ELb0ELb0ELi128EEEEEEEEEvNT_6ParamsE,@"STO_CUDA_ENTRY STV_DEFAULT"
_ZN7cutlass13device_kernelIN5flash19enable_sm80_to_sm89INS1_16FlashAttnBwdSm80INS1_25CollectiveMainloopBwdSm80ILi2ELi1EN4cute5tupleIJNS5_1CILi64EEENS7_ILi128EEENS7_ILi96EEEEEENS_6half_tEfNS_4arch4Sm80ELb0ELb0ELb0ELb0ELb0ELb0ELb0ELb0ELi2ELi2ELi4ELi2ELb1EEENS1_21CollectiveEpilogueBwdISB_SC_SE_Li256ELb0ELb0ELi2EEENS1_19SingleTileSchedulerILb0ELb0ELb0ELi128EEEEEEEEEvNT_6ParamsE:
[----:B------:R-:W-:Y:S01]  /*0000*/  LDC R1, c[0x0][0x28] ;  /* 0x00000a00ff017b82 */ /* 0x000fe20000000800 */
[----:B------:R-:W-:Y:S05]  /*0010*/  EXIT ;  /* 0x000000000000794d */ /* 0x000fea0003800000 */
.L_x_0:
[----:B------:R-:W-:-:S00]  /*0020*/  BRA `(.L_x_0) ;  /* 0xfffffffc00fc7947 */ /* 0x000fc0000383ffff */
[----:B------:R-:W-:-:S00]  /*0030*/  NOP ;  /* 0x0000000000007918 */ /* 0x000fc00000000000 */
        /* <DEDUP_REMOVED lines=12> */
.L_x_77:


//--------------------- .text._ZN7cutlass13device_kernelIN5flash19enable_sm80_to_sm89INS1_16FlashAttnBwdSm80INS1_25CollectiveMainloopBwdSm80ILi2ELi1EN4cute5tupleIJNS5_1CILi64EEENS7_ILi128EEENS7_ILi96EEEEEENS_6half_tEfNS_4arch4Sm80ELb0ELb0ELb0ELb0ELb1ELb0ELb0ELb0ELi2ELi2ELi4ELi2ELb1EEENS1_21CollectiveEpilogueBwdISB_SC_SE_Li256ELb0ELb0ELi2EEENS1_19SingleTileSchedulerILb0ELb0ELb0ELi128EEEEEEEEEvNT_6ParamsE --------------------------
	.section	.text._ZN7cutlass13device_kernelIN5flash19enable_sm80_to_sm89INS1_16FlashAttnBwdSm80INS1_25CollectiveMainloopBwdSm80ILi2ELi1EN4cute5tupleIJNS5_1CILi64EEENS7_ILi128EEENS7_ILi96EEEEEENS_6half_tEfNS_4arch4Sm80ELb0ELb0ELb0ELb0ELb1ELb0ELb0ELb0ELi2ELi2ELi4ELi2ELb1EEENS1_21CollectiveEpilogueBwdISB_SC_SE_Li256ELb0ELb0ELi2EEENS1_19SingleTileSchedulerILb0ELb0ELb0ELi128EEEEEEEEEvNT_6ParamsE,"ax",@progbits
	.align	128
.text._ZN7cutlass13device_kernelIN5flash19enable_sm80_to_sm89INS1_16FlashAttnBwdSm80INS1_25CollectiveMainloopBwdSm80ILi2ELi1EN4cute5tupleIJNS5_1CILi64EEENS7_ILi128EEENS7_ILi96EEEEEENS_6half_tEfNS_4arch4Sm80ELb0ELb0ELb0ELb0ELb1ELb0ELb0ELb0ELi2ELi2ELi4ELi2ELb1EEENS1_21CollectiveEpilogueBwdISB_SC_SE_Li256ELb0ELb0ELi2EEENS1_19SingleTileSchedulerILb0ELb0ELb0ELi128EEEEEEEEEvNT_6ParamsE:
        .type           _ZN7cutlass13device_kernelIN5flash19enable_sm80_to_sm89INS1_16FlashAttnBwdSm80INS1_25CollectiveMainloopBwdSm80ILi2ELi1EN4cute5tupleIJNS5_1CILi64EEENS7_ILi128EEENS7_ILi96EEEEEENS_6half_tEfNS_4arch4Sm80ELb0ELb0ELb0ELb0ELb1ELb0ELb0ELb0ELi2ELi2ELi4ELi2ELb1EEENS1_21CollectiveEpilogueBwdISB_SC_SE_Li256ELb0ELb0ELi2EEENS1_19SingleTileSchedulerILb0ELb0ELb0ELi128EEEEEEEEEvNT_6ParamsE,@function
        .size           _ZN7cutlass13device_kernelIN5flash19enable_sm80_to_sm89INS1_16FlashAttnBwdSm80INS1_25CollectiveMainloopBwdSm80ILi2ELi1EN4cute5tupleIJNS5_1CILi64EEENS7_ILi128EEENS7_ILi96EEEEEENS_6half_tEfNS_4arch4Sm80ELb0ELb0ELb0ELb0ELb1ELb0ELb0ELb0ELi2ELi2ELi4ELi2ELb1EEENS1_21CollectiveEpilogueBwdISB_SC_SE_Li256ELb0ELb0ELi2EEENS1_19SingleTileSchedulerILb0ELb0ELb0ELi128EEEEEEEEEvNT_6ParamsE,(.L_x_78 - _ZN7cutlass13device_kernelIN5flash19enable_sm80_to_sm89INS1_16FlashAttnBwdSm80INS1_25CollectiveMainloopBwdSm80ILi2ELi1EN4cute5tupleIJNS5_1CILi64EEENS7_ILi128EEENS7_ILi96EEEEEENS_6half_tEfNS_4arch4Sm80ELb0ELb0ELb0ELb0ELb1ELb0ELb0ELb0ELi2ELi2ELi4ELi2ELb1EEENS1_21CollectiveEpilogueBwdISB_SC_SE_Li256ELb0ELb0ELi2EEENS1_19SingleTileSchedulerILb0ELb0ELb0ELi128EEEEEEEEEvNT_6ParamsE)
        .other          _ZN7cutlass13device_kernelIN5flash19enable_sm80_to_sm89INS1_16FlashAttnBwdSm80INS1_25CollectiveMainloopBwdSm80ILi2ELi1EN4cute5tupleIJNS5_1CILi64EEENS7_ILi128EEENS7_ILi96EEEEEENS_6half_tEfNS_4arch4Sm80ELb0ELb0ELb0ELb0ELb1ELb0ELb0ELb0ELi2ELi2ELi4ELi2ELb1EEENS1_21CollectiveEpilogueBwdISB_SC_SE_Li256ELb0ELb0ELi2EEENS1_19SingleTileSchedulerILb0ELb0ELb0ELi128EEEEEEEEEvNT_6ParamsE,@"STO_CUDA_ENTRY STV_DEFAULT"
_ZN7cutlass13device_kernelIN5flash19enable_sm80_to_sm89INS1_16FlashAttnBwdSm80INS1_25CollectiveMainloopBwdSm80ILi2ELi1EN4cute5tupleIJNS5_1CILi64EEENS7_ILi128EEENS7_ILi96EEEEEENS_6half_tEfNS_4arch4Sm80ELb0ELb0ELb0ELb0ELb1ELb0ELb0ELb0ELi2ELi2ELi4ELi2ELb1EEENS1_21CollectiveEpilogueBwdISB_SC_SE_Li256ELb0ELb0ELi2EEENS1_19SingleTileSchedulerILb0ELb0ELb0ELi128EEEEEEEEEvNT_6ParamsE:
[----:B------:R-:W-:Y:S01]  /*0000*/  LDC R1, c[0x0][0x28] ;  /* 0x00000a00ff017b82 */ /* 0x000fe20000000800 */
[----:B------:R-:W-:Y:S05]  /*0010*/  EXIT ;  /* 0x000000000000794d */ /* 0x000fea0003800000 */
.L_x_1:
        /* <DEDUP_REMOVED lines=14> */
.L_x_78:


//--------------------- .text._ZN7cutlass13device_kernelIN5flash19enable_sm80_to_sm89INS1_16FlashAttnBwdSm80INS1_25CollectiveMainloopBwdSm80ILi2ELi1EN4cute5tupleIJNS5_1CILi64EEENS7_ILi128EEENS7_ILi96EEEEEENS_6half_tEfNS_4arch4Sm80ELb0ELb0ELb0ELb0ELb0ELb0ELb0ELb0ELi2ELi2ELi4ELi2ELb1EEENS1_24CollectiveEpilogueBwdGQAISB_fSE_Li256ELb0ELb0EEENS1_19SingleTileSchedulerILb0ELb0ELb0ELi128EEEEEEEEEvNT_6ParamsE --------------------------
	.section	.text._ZN7cutlass13device_kernelIN5flash19enable_sm80_to_sm89INS1_16FlashAttnBwdSm80INS1_25CollectiveMainloopBwdSm80ILi2ELi1EN4cute5tupleIJNS5_1CILi64EEENS7_ILi128EEENS7_ILi96EEEEEENS_6half_tEfNS_4arch4Sm80ELb0ELb0ELb0ELb0ELb0ELb0ELb0ELb0ELi2ELi2ELi4ELi2ELb1EEENS1_24CollectiveEpilogueBwdGQAISB_fSE_Li256ELb0ELb0EEENS1_19SingleTileSchedulerILb0ELb0ELb0ELi128EEEEEEEEEvNT_6ParamsE,"ax",@progbits
	.align	128
.text._ZN7cutlass13device_kernelIN5flash19enable_sm80_to_sm89INS1_16FlashAttnBwdSm80INS1_25CollectiveMainloopBwdSm80ILi2ELi1EN4cute5tupleIJNS5_1CILi64EEENS7_ILi128EEENS7_ILi96EEEEEENS_6half_tEfNS_4arch4Sm80ELb0ELb0ELb0ELb0ELb0ELb0ELb0ELb0ELi2ELi2ELi4ELi2ELb1EEENS1_24CollectiveEpilogueBwdGQAISB_fSE_Li256ELb0ELb0EEENS1_19SingleTileSchedulerILb0ELb0ELb0ELi128EEEEEEEEEvNT_6ParamsE:
        .type           _ZN7cutlass13device_kernelIN5flash19enable_sm80_to_sm89INS1_16FlashAttnBwdSm80INS1_25CollectiveMainloopBwdSm80ILi2ELi1EN4cute5tupleIJNS5_1CILi64EEENS7_ILi128EEENS7_ILi96EEEEEENS_6half_tEfNS_4arch4Sm80ELb0ELb0ELb0ELb0ELb0ELb0ELb0ELb0ELi2ELi2ELi4ELi2ELb1EEENS1_24CollectiveEpilogueBwdGQAISB_fSE_Li256ELb0ELb0EEENS1_19SingleTileSchedulerILb0ELb0ELb0ELi128EEEEEEEEEvNT_6ParamsE,@function
        .size           _ZN7cutlass13device_kernelIN5flash19enable_sm80_to_sm89INS1_16FlashAttnBwdSm80INS1_25CollectiveMainloopBwdSm80ILi2ELi1EN4cute5tupleIJNS5_1CILi64EEENS7_ILi128EEENS7_ILi96EEEEEENS_6half_tEfNS_4arch4Sm80ELb0ELb0ELb0ELb0ELb0ELb0ELb0ELb0ELi2ELi2ELi4ELi2ELb1EEENS1_24CollectiveEpilogueBwdGQAISB_fSE_Li256ELb0ELb0EEENS1_19SingleTileSchedulerILb0ELb0ELb0ELi128EEEEEEEEEvNT_6ParamsE,(.L_x_79 - _ZN7cutlass13device_kernelIN5flash19enable_sm80_to_sm89INS1_16FlashAttnBwdSm80INS1_25CollectiveMainloopBwdSm80ILi2ELi1EN4cute5tupleIJNS5_1CILi64EEENS7_ILi128EEENS7_ILi96EEEEEENS_6half_tEfNS_4arch4Sm80ELb0ELb0ELb0ELb0ELb0ELb0ELb0ELb0ELi2ELi2ELi4ELi2ELb1EEENS1_24CollectiveEpilogueBwdGQAISB_fSE_Li256ELb0ELb0EEENS1_19SingleTileSchedulerILb0ELb0ELb0ELi128EEEEEEEEEvNT_6ParamsE)
        .other          _ZN7cutlass13device_kernelIN5flash19enable_sm80_to_sm89INS1_16FlashAttnBwdSm80INS1_25CollectiveMainloopBwdSm80ILi2ELi1EN4cute5tupleIJNS5_1CILi64EEENS7_ILi128EEENS7_ILi96EEEEEENS_6half_tEfNS_4arch4Sm80ELb0ELb0ELb0ELb0ELb0ELb0ELb0ELb0ELi2ELi2ELi4ELi2ELb1EEENS1_24CollectiveEpilogueBwdGQAISB_fSE_Li256ELb0ELb0EEENS1_19SingleTileSchedulerILb0ELb0ELb0ELi128EEEEEEEEEvNT_6ParamsE,@"STO_CUDA_ENTRY STV_DEFAULT"
_ZN7cutlass13device_kernelIN5flash19enable_sm80_to_sm89INS1_16FlashAttnBwdSm80INS1_25CollectiveMainloopBwdSm80ILi2ELi1EN4cute5tupleIJNS5_1CILi64EEENS7_ILi128EEENS7_ILi96EEEEEENS_6half_tEfNS_4arch4Sm80ELb0ELb0ELb0ELb0ELb0ELb0ELb0ELb0ELi2ELi2ELi4ELi2ELb1EEENS1_24CollectiveEpilogueBwdGQAISB_fSE_Li256ELb0ELb0EEENS1_19SingleTileSchedulerILb0ELb0ELb0ELi128EEEEEEEEEvNT_6ParamsE:
[----:B------:R-:W-:Y:S01]  /*0000*/  LDC R1, c[0x0][0x28] ;  /* 0x00000a00ff017b82 */ /* 0x000fe20000000800 */
[----:B------:R-:W-:Y:S05]  /*0010*/  EXIT ;  /* 0x000000000000794d */ /* 0x000fea0003800000 */
.L_x_2:
        /* <DEDUP_REMOVED lines=14> */
.L_x_79:


//--------------------- .text._ZN7cutlass13device_kernelIN5flash19enable_sm80_to_sm89INS1_16FlashAttnBwdSm80INS1_25CollectiveMainloopBwdSm80ILi2ELi1EN4cute5tupleIJNS5_1CILi64EEENS7_ILi128EEENS7_ILi96EEEEEENS_6half_tEfNS_4arch4Sm80ELb0ELb0ELb0ELb0ELb1ELb0ELb0ELb0ELi2ELi2ELi4ELi2ELb1EEENS1_24CollectiveEpilogueBwdGQAISB_fSE_Li256ELb0ELb1EEENS1_19SingleTileSchedulerILb0ELb0ELb0ELi128EEEEEEEEEvNT_6ParamsE --------------------------
	.section	.text._ZN7cutlass13device_kernelIN5flash19enable_sm80_to_sm89INS1_16FlashAttnBwdSm80INS1_25CollectiveMainloopBwdSm80ILi2ELi1EN4cute5tupleIJNS5_1CILi64EEENS7_ILi128EEENS7_ILi96EEEEEENS_6half_tEfNS_4arch4Sm80ELb0ELb0ELb0ELb0ELb1ELb0ELb0ELb0ELi2ELi2ELi4ELi2ELb1EEENS1_24CollectiveEpilogueBwdGQAISB_fSE_Li256ELb0ELb1EEENS1_19SingleTileSchedulerILb0ELb0ELb0ELi128EEEEEEEEEvNT_6ParamsE,"ax",@progbits
	.align	128
.text._ZN7cutlass13device_kernelIN5flash19enable_sm80_to_sm89INS1_16FlashAttnBwdSm80INS1_25CollectiveMainloopBwdSm80ILi2ELi1EN4cute5tupleIJNS5_1CILi64EEENS7_ILi128EEENS7_ILi96EEEEEENS_6half_tEfNS_4arch4Sm80ELb0ELb0ELb0ELb0ELb1ELb0ELb0ELb0ELi2ELi2ELi4ELi2ELb1EEENS1_24CollectiveEpilogueBwdGQAISB_fSE_Li256ELb0ELb1EEENS1_19SingleTileSchedulerILb0ELb0ELb0ELi128EEEEEEEEEvNT_6ParamsE:
        .type           _ZN7cutlass13device_kernelIN5flash19enable_sm80_to_sm89INS1_16FlashAttnBwdSm80INS1_25CollectiveMainloopBwdSm80ILi2ELi1EN4cute5tupleIJNS5_1CILi64EEENS7_ILi128EEENS7_ILi96EEEEEENS_6half_tEfNS_4arch4Sm80ELb0ELb0ELb0ELb0ELb1ELb0ELb0ELb0ELi2ELi2ELi4ELi2ELb1EEENS1_24CollectiveEpilogueBwdGQAISB_fSE_Li256ELb0ELb1EEENS1_19SingleTileSchedulerILb0ELb0ELb0ELi128EEEEEEEEEvNT_6ParamsE,@function
        .size           _ZN7cutlass13device_kernelIN5flash19enable_sm80_to_sm89INS1_16FlashAttnBwdSm80INS1_25CollectiveMainloopBwdSm80ILi2ELi1EN4cute5tupleIJNS5_1CILi64EEENS7_ILi128EEENS7_ILi96EEEEEENS_6half_tEfNS_4arch4Sm80ELb0ELb0ELb0ELb0ELb1ELb0ELb0ELb0ELi2ELi2ELi4ELi2ELb1EEENS1_24CollectiveEpilogueBwdGQAISB_fSE_Li256ELb0ELb1EEENS1_19SingleTileSchedulerILb0ELb0ELb0ELi128EEEEEEEEEvNT_6ParamsE,(.L_x_80 - _ZN7cutlass13device_kernelIN5flash19enable_sm80_to_sm89INS1_16FlashAttnBwdSm80INS1_25CollectiveMainloopBwdSm80ILi2ELi1EN4cute5tupleIJNS5_1CILi64EEENS7_ILi128EEENS7_ILi96EEEEEENS_6half_tEfNS_4arch4Sm80ELb0ELb0ELb0ELb0ELb1ELb0ELb0ELb0ELi2ELi2ELi4ELi2ELb1EEENS1_24CollectiveEpilogueBwdGQAISB_fSE_Li256ELb0ELb1EEENS1_19SingleTileSchedulerILb0ELb0ELb0ELi128EEEEEEEEEvNT_6ParamsE)
        .other          _ZN7cutlass13device_kernelIN5flash19enable_sm80_to_sm89INS1_16FlashAttnBwdSm80INS1_25CollectiveMainloopBwdSm80ILi2ELi1EN4cute5tupleIJNS5_1CILi64EEENS7_ILi128EEENS7_ILi96EEEEEENS_6half_tEfNS_4arch4Sm80ELb0ELb0ELb0ELb0ELb1ELb0ELb0ELb0ELi2ELi2ELi4ELi2ELb1EEENS1_24CollectiveEpilogueBwdGQAISB_fSE_Li256ELb0ELb1EEENS1_19SingleTileSchedulerILb0ELb0ELb0ELi128EEEEEEEEEvNT_6ParamsE,@"STO_CUDA_ENTRY STV_DEFAULT"
_ZN7cutlass13device_kernelIN5flash19enable_sm80_to_sm89INS1_16FlashAttnBwdSm80INS1_25CollectiveMainloopBwdSm80ILi2ELi1EN4cute5tupleIJNS5_1CILi64EEENS7_ILi128EEENS7_ILi96EEEEEENS_6half_tEfNS_4arch4Sm80ELb0ELb0ELb0ELb0ELb1ELb0ELb0ELb0ELi2ELi2ELi4ELi2ELb1EEENS1_24CollectiveEpilogueBwdGQAISB_fSE_Li256ELb0ELb1EEENS1_19SingleTileSchedulerILb0ELb0ELb0ELi128EEEEEEEEEvNT_6ParamsE:
[----:B------:R-:W-:Y:S01]  /*0000*/  LDC R1, c[0x0][0x28] ;  /* 0x00000a00ff017b82 */ /* 0x000fe20000000800 */
[----:B------:R-:W-:Y:S05]  /*0010*/  EXIT ;  /* 0x000000000000794d */ /* 0x000fea0003800000 */
.L_x_3:
        /* <DEDUP_REMOVED lines=14> */
.L_x_80:


//--------------------- .text._ZN7cutlass13device_kernelIN5flash19enable_sm80_to_sm89INS1_16FlashAttnBwdSm80INS1_25CollectiveMainloopBwdSm80ILi2ELi1EN4cute5tupleIJNS5_1CILi64EEENS7_ILi128EEENS7_ILi96EEEEEENS_6half_tEfNS_4arch4Sm80ELb0ELb0ELb0ELb1ELb0ELb0ELb0ELb0ELi2ELi2ELi4ELi2ELb1EEENS1_21CollectiveEpilogueBwdISB_SC_SE_Li256ELb1ELb0ELi2EEENS1_19SingleTileSchedulerILb1ELb0ELb0ELi128EEEEEEEEEvNT_6ParamsE --------------------------
	.section	.text._ZN7cutlass13device_kernelIN5flash19enable_sm80_to_sm89INS1_16FlashAttnBwdSm80INS1_25CollectiveMainloopBwdSm80ILi2ELi1EN4cute5tupleIJNS5_1CILi64EEENS7_ILi128EEENS7_ILi96EEEEEENS_6half_tEfNS_4arch4Sm80ELb0ELb0ELb0ELb1ELb0ELb0ELb0ELb0ELi2ELi2ELi4ELi2ELb1EEENS1_21CollectiveEpilogueBwdISB_SC_SE_Li256ELb1ELb0ELi2EEENS1_19SingleTileSchedulerILb1ELb0ELb0ELi128EEEEEEEEEvNT_6ParamsE,"ax",@progbits
	.align	128
.text._ZN7cutlass13device_kernelIN5flash19enable_sm80_to_sm89INS1_16FlashAttnBwdSm80INS1_25CollectiveMainloopBwdSm80ILi2ELi1EN4cute5tupleIJNS5_1CILi64EEENS7_ILi128EEENS7_ILi96EEEEEENS_6half_tEfNS_4arch4Sm80ELb0ELb0ELb0ELb1ELb0ELb0ELb0ELb0ELi2ELi2ELi4ELi2ELb1EEENS1_21CollectiveEpilogueBwdISB_SC_SE_Li256ELb1ELb0ELi2EEENS1_19SingleTileSchedulerILb1ELb0ELb0ELi128EEEEEEEEEvNT_6ParamsE:
        .type           _ZN7cutlass13device_kernelIN5flash19enable_sm80_to_sm89INS1_16FlashAttnBwdSm80INS1_25CollectiveMainloopBwdSm80ILi2ELi1EN4cute5tupleIJNS5_1CILi64EEENS7_ILi128EEENS7_ILi96EEEEEENS_6half_tEfNS_4arch4Sm80ELb0ELb0ELb0ELb1ELb0ELb0ELb0ELb0ELi2ELi2ELi4ELi2ELb1EEENS1_21CollectiveEpilogueBwdISB_SC_SE_Li256ELb1ELb0ELi2EEENS1_19SingleTileSchedulerILb1ELb0ELb0ELi128EEEEEEEEEvNT_6ParamsE,@function
        .size           _ZN7cutlass13device_kernelIN5flash19enable_sm80_to_sm89INS1_16FlashAttnBwdSm80INS1_25CollectiveMainloopBwdSm80ILi2ELi1EN4cute5tupleIJNS5_1CILi64EEENS7_ILi128EEENS7_ILi96EEEEEENS_6half_tEfNS_4arch4Sm80ELb0ELb0ELb0ELb1ELb0ELb0ELb0ELb0ELi2ELi2ELi4ELi2ELb1EEENS1_21CollectiveEpilogueBwdISB_SC_SE_Li256ELb1ELb0ELi2EEENS1_19SingleTileSchedulerILb1ELb0ELb0ELi128EEEEEEEEEvNT_6ParamsE,(.L_x_81 - _ZN7cutlass13device_kernelIN5flash19enable_sm80_to_sm89INS1_16FlashAttnBwdSm80INS1_25CollectiveMainloopBwdSm80ILi2ELi1EN4cute5tupleIJNS5_1CILi64EEENS7_ILi128EEENS7_ILi96EEEEEENS_6half_tEfNS_4arch4Sm80ELb0ELb0ELb0ELb1ELb0ELb0ELb0ELb0ELi2ELi2ELi4ELi2ELb1EEENS1_21CollectiveEpilogueBwdISB_SC_SE_Li256ELb1ELb0ELi2EEENS1_19SingleTileSchedulerILb1ELb0ELb0ELi128EEEEEEEEEvNT_6ParamsE)
        .other          _ZN7cutlass13device_kernelIN5flash19enable_sm80_to_sm89INS1_16FlashAttnBwdSm80INS1_25CollectiveMainloopBwdSm80ILi2ELi1EN4cute5tupleIJNS5_1CILi64EEENS7_ILi128EEENS7_ILi96EEEEEENS_6half_tEfNS_4arch4Sm80ELb0ELb0ELb0ELb1ELb0ELb0ELb0ELb0ELi2ELi2ELi4ELi2ELb1EEENS1_21CollectiveEpilogueBwdISB_SC_SE_Li256ELb1ELb0ELi2EEENS1_19SingleTileSchedulerILb1ELb0ELb0ELi128EEEEEEEEEvNT_6ParamsE,@"STO_CUDA_ENTRY STV_DEFAULT"
_ZN7cutlass13device_kernelIN5flash19enable_sm80_to_sm89INS1_16FlashAttnBwdSm80INS1_25CollectiveMainloopBwdSm80ILi2ELi1EN4cute5tupleIJNS5_1CILi64EEENS7_ILi128EEENS7_ILi96EEEEEENS_6half_tEfNS_4arch4Sm80ELb0ELb0ELb0ELb1ELb0ELb0ELb0ELb0ELi2ELi2ELi4ELi2ELb1EEENS1_21CollectiveEpilogueBwdISB_SC_SE_Li256ELb1ELb0ELi2EEENS1_19SingleTileSchedulerILb1ELb0ELb0ELi128EEEEEEEEEvNT_6ParamsE:
[----:B------:R-:W-:Y:S01]  /*0000*/  LDC R1, c[0x0][0x28] ;  /* 0x00000a00ff017b82 */ /* 0x000fe20000000800 */
[----:B------:R-:W-:Y:S05]  /*0010*/  EXIT ;  /* 0x000000000000794d */ /* 0x000fea0003800000 */
.L_x_4:
        /* <DEDUP_REMOVED lines=14> */
.L_x_81:


//--------------------- .text._ZN7cutlass13device_kernelIN5flash19enable_sm80_to_sm89INS1_16FlashAttnBwdSm80INS1_25CollectiveMainloopBwdSm80ILi2ELi1EN4cute5tupleIJNS5_1CILi64EEENS7_ILi128EEENS7_ILi96EEEEEENS_6half_tEfNS_4arch4Sm80ELb0ELb0ELb0ELb1ELb1ELb0ELb0ELb0ELi2ELi2ELi4ELi2ELb1EEENS1_21CollectiveEpilogueBwdISB_SC_SE_Li256ELb1ELb0ELi2EEENS1_19SingleTileSchedulerILb1ELb0ELb0ELi128EEEEEEEEEvNT_6ParamsE --------------------------
	.section	.text._ZN7cutlass13device_kernelIN5flash19enable_sm80_to_sm89INS1_16FlashAttnBwdSm80INS1_25CollectiveMainloopBwdSm80ILi2ELi1EN4cute5tupleIJNS5_1CILi64EEENS7_ILi128EEENS7_ILi96EEEEEENS_6half_tEfNS_4arch4Sm80ELb0ELb0ELb0ELb1ELb1ELb0ELb0ELb0ELi2ELi2ELi4ELi2ELb1EEENS1_21CollectiveEpilogueBwdISB_SC_SE_Li256ELb1ELb0ELi2EEENS1_19SingleTileSchedulerILb1ELb0ELb0ELi128EEEEEEEEEvNT_6ParamsE,"ax",@progbits
	.align	128
.text._ZN7cutlass13device_kernelIN5flash19enable_sm80_to_sm89INS1_16FlashAttnBwdSm80INS1_25CollectiveMainloopBwdSm80ILi2ELi1EN4cute5tupleIJNS5_1CILi64EEENS7_ILi128EEENS7_ILi96EEEEEENS_6half_tEfNS_4arch4Sm80ELb0ELb0ELb0ELb1ELb1ELb0ELb0ELb0ELi2ELi2ELi4ELi2ELb1EEENS1_21CollectiveEpilogueBwdISB_SC_SE_Li256ELb1ELb0ELi2EEENS1_19SingleTileSchedulerILb1ELb0ELb0ELi128EEEEEEEEEvNT_6ParamsE:
        .type           _ZN7cutlass13device_kernelIN5flash19enable_sm80_to_sm89INS1_16FlashAttnBwdSm80INS1_25CollectiveMainloopBwdSm80ILi2ELi1EN4cute5tupleIJNS5_1CILi64EEENS7_ILi128EEENS7_ILi96EEEEEENS_6half_tEfNS_4arch4Sm80ELb0ELb0ELb0ELb1ELb1ELb0ELb0ELb0ELi2ELi2ELi4ELi2ELb1EEENS1_21CollectiveEpilogueBwdISB_SC_SE_Li256ELb1ELb0ELi2EEENS1_19SingleTileSchedulerILb1ELb0ELb0ELi128EEEEEEEEEvNT_6ParamsE,@function
        .size           _ZN7cutlass13device_kernelIN5flash19enable_sm80_to_sm89INS1_16FlashAttnBwdSm80INS1_25CollectiveMainloopBwdSm80ILi2ELi1EN4cute5tupleIJNS5_1CILi64EEENS7_ILi128EEENS7_ILi96EEEEEENS_6half_tEfNS_4arch4Sm80ELb0ELb0ELb0ELb1ELb1ELb0ELb0ELb0ELi2ELi2ELi4ELi2ELb1EEENS1_21CollectiveEpilogueBwdISB_SC_SE_Li256ELb1ELb0ELi2EEENS1_19SingleTileSchedulerILb1ELb0ELb0ELi128EEEEEEEEEvNT_6ParamsE,(.L_x_82 - _ZN7cutlass13device_kernelIN5flash19enable_sm80_to_sm89INS1_16FlashAttnBwdSm80INS1_25CollectiveMainloopBwdSm80ILi2ELi1EN4cute5tupleIJNS5_1CILi64EEENS7_ILi128EEENS7_ILi96EEEEEENS_6half_tEfNS_4arch4Sm80ELb0ELb0ELb0ELb1ELb1ELb0ELb0ELb0ELi2ELi2ELi4ELi2ELb1EEENS1_21CollectiveEpilogueBwdISB_SC_SE_Li256ELb1ELb0ELi2EEENS1_19SingleTileSchedulerILb1ELb0ELb0ELi128EEEEEEEEEvNT_6ParamsE)
        .other          _ZN7cutlass13device_kernelIN5flash19enable_sm80_to_sm89INS1_16FlashAttnBwdSm80INS1_25CollectiveMainloopBwdSm80ILi2ELi1EN4cute5tupleIJNS5_1CILi64EEENS7_ILi128EEENS7_ILi96EEEEEENS_6half_tEfNS_4arch4Sm80ELb0ELb0ELb0ELb1ELb1ELb0ELb0ELb0ELi2ELi2ELi4ELi2ELb1EEENS1_21CollectiveEpilogueBwdISB_SC_SE_Li256ELb1ELb0ELi2EEENS1_19SingleTileSchedulerILb1ELb0ELb0ELi128EEEEEEEEEvNT_6ParamsE,@"STO_CUDA_ENTRY STV_DEFAULT"
_ZN7cutlass13device_kernelIN5flash19enable_sm80_to_sm89INS1_16FlashAttnBwdSm80INS1_25CollectiveMainloopBwdSm80ILi2ELi1EN4cute5tupleIJNS5_1CILi64EEENS7_ILi128EEENS7_ILi96EEEEEENS_6half_tEfNS_4arch4Sm80ELb0ELb0ELb0ELb1ELb1ELb0ELb0ELb0ELi2ELi2ELi4ELi2ELb1EEENS1_21CollectiveEpilogueBwdISB_SC_SE_Li256ELb1ELb0ELi2EEENS1_19SingleTileSchedulerILb1ELb0ELb0ELi128EEEEEEEEEvNT_6ParamsE:
[----:B------:R-:W-:Y:S01]  /*0000*/  LDC R1, c[0x0][0x28] ;  /* 0x00000a00ff017b82 */ /* 0x000fe20000000800 */
[----:B------:R-:W-:Y:S05]  /*0010*/  EXIT ;  /* 0x000000000000794d */ /* 0x000fea0003800000 */
.L_x_5:
        /* <DEDUP_REMOVED lines=14> */
.L_x_82:


//--------------------- .text._ZN7cutlass13device_kernelIN5flash19enable_sm80_to_sm89INS1_16FlashAttnBwdSm80INS1_25CollectiveMainloopBwdSm80ILi2ELi1EN4cute5tupleIJNS5_1CILi64EEENS7_ILi128EEENS7_ILi96EEEEEENS_6half_tEfNS_4arch4Sm80ELb0ELb0ELb0ELb1ELb0ELb0ELb0ELb0ELi2ELi2ELi4ELi2ELb1EEENS1_24CollectiveEpilogueBwdGQAISB_fSE_Li256ELb1ELb0EEENS1_19SingleTileSchedulerILb1ELb0ELb0ELi128EEEEEEEEEvNT_6ParamsE --------------------------
	.section	.text._ZN7cutlass13device_kernelIN5flash19enable_sm80_to_sm89INS1_16FlashAttnBwdSm80INS1_25CollectiveMainloopBwdSm80ILi2ELi1EN4cute5tupleIJNS5_1CILi64EEENS7_ILi128EEENS7_ILi96EEEEEENS_6half_tEfNS_4arch4Sm80ELb0ELb0ELb0ELb1ELb0ELb0ELb0ELb0ELi2ELi2ELi4ELi2ELb1EEENS1_24CollectiveEpilogueBwdGQAISB_fSE_Li256ELb1ELb0EEENS1_19SingleTileSchedulerILb1ELb0ELb0ELi128EEEEEEEEEvNT_6ParamsE,"ax",@progbits
	.align	128
.text._ZN7cutlass13device_kernelIN5flash19enable_sm80_to_sm89INS1_16FlashAttnBwdSm80INS1_25CollectiveMainloopBwdSm80ILi2ELi1EN4cute5tupleIJNS5_1CILi64EEENS7_ILi128EEENS7_ILi96EEEEEENS_6half_tEfNS_4arch4Sm80ELb0ELb0ELb0ELb1ELb0ELb0ELb0ELb0ELi2ELi2ELi4ELi2ELb1EEENS1_24CollectiveEpilogueBwdGQAISB_fSE_Li256ELb1ELb0EEENS1_19SingleTileSchedulerILb1ELb0ELb0ELi128EEEEEEEEEvNT_6ParamsE:
        .type           _ZN7cutlass13device_kernelIN5flash19enable_sm80_to_sm89INS1_16FlashAttnBwdSm80INS1_25CollectiveMainloopBwdSm80ILi2ELi1EN4cute5tupleIJNS5_1CILi64EEENS7_ILi128EEENS7_ILi96EEEEEENS_6half_tEfNS_4arch4Sm80ELb0ELb0ELb0ELb1ELb0ELb0ELb0ELb0ELi2ELi2ELi4ELi2ELb1EEENS1_24CollectiveEpilogueBwdGQAISB_fSE_Li256ELb1ELb0EEENS1_19SingleTileSchedulerILb1ELb0ELb0ELi128EEEEEEEEEvNT_6ParamsE,@function
        .size           _ZN7cutlass13device_kernelIN5flash19enable_sm80_to_sm89INS1_16FlashAttnBwdSm80INS1_25CollectiveMainloopBwdSm80ILi2ELi1EN4cute5tupleIJNS5_1CILi64EEENS7_ILi128EEENS7_ILi96EEEEEENS_6half_tEfNS_4arch4Sm80ELb0ELb0ELb0ELb1ELb0ELb0ELb0ELb0ELi2ELi2ELi4ELi2ELb1EEENS1_24CollectiveEpilogueBwdGQAISB_fSE_Li256ELb1ELb0EEENS1_19SingleTileSchedulerILb1ELb0ELb0ELi128EEEEEEEEEvNT_6ParamsE,(.L_x_83 - _ZN7cutlass13device_kernelIN5flash19enable_sm80_to_sm89INS1_16FlashAttnBwdSm80INS1_25CollectiveMainloopBwdSm80ILi2ELi1EN4cute5tupleIJNS5_1CILi64EEENS7_ILi128EEENS7_ILi96EEEEEENS_6half_tEfNS_4arch4Sm80ELb0ELb0ELb0ELb1ELb0ELb0ELb0ELb0ELi2ELi2ELi4ELi2ELb1EEENS1_24CollectiveEpilogueBwdGQAISB_fSE_Li256ELb1ELb0EEENS1_19SingleTileSchedulerILb1ELb0ELb0ELi128EEEEEEEEEvNT_6ParamsE)
        .other          _ZN7cutlass13device_kernelIN5flash19enable_sm80_to_sm89INS1_16FlashAttnBwdSm80INS1_25CollectiveMainloopBwdSm80ILi2ELi1EN4cute5tupleIJNS5_1CILi64EEENS7_ILi128EEENS7_ILi96EEEEEENS_6half_tEfNS_4arch4Sm80ELb0ELb0ELb0ELb1ELb0ELb0ELb0ELb0ELi2ELi2ELi4ELi2ELb1EEENS1_24CollectiveEpilogueBwdGQAISB_fSE_Li256ELb1ELb0EEENS1_19SingleTileSchedulerILb1ELb0ELb0ELi128EEEEEEEEEvNT_6ParamsE,@"STO_CUDA_ENTRY STV_DEFAULT"
_ZN7cutlass13device_kernelIN5flash19enable_sm80_to_sm89INS1_16FlashAttnBwdSm80INS1_25CollectiveMainloopBwdSm80ILi2ELi1EN4cute5tupleIJNS5_1CILi64EEENS7_ILi128EEENS7_ILi96EEEEEENS_6half_tEfNS_4arch4Sm80ELb0ELb0ELb0ELb1ELb0ELb0ELb0ELb0ELi2ELi2ELi4ELi2ELb1EEENS1_24CollectiveEpilogueBwdGQAISB_fSE_Li256ELb1ELb0EEENS1_19SingleTileSchedulerILb1ELb0ELb0ELi128EEEEEEEEEvNT_6ParamsE:
[----:B------:R-:W-:Y:S01]  /*0000*/  LDC R1, c[0x0][0x28] ;  /* 0x00000a00ff017b82 */ /* 0x000fe20000000800 */
[----:B------:R-:W-:Y:S05]  /*0010*/  EXIT ;  /* 0x000000000000794d */ /* 0x000fea0003800000 */
.L_x_6:
        /* <DEDUP_REMOVED lines=14> */
.L_x_83:


//--------------------- .text._ZN7cutlass13device_kernelIN5flash19enable_sm80_to_sm89INS1_16FlashAttnBwdSm80INS1_25CollectiveMainloopBwdSm80ILi2ELi1EN4cute5tupleIJNS5_1CILi64EEENS7_ILi128EEENS7_ILi96EEEEEENS_6half_tEfNS_4arch4Sm80ELb0ELb0ELb0ELb1ELb1ELb0ELb0ELb0ELi2ELi2ELi4ELi2ELb1EEENS1_24CollectiveEpilogueBwdGQAISB_fSE_Li256ELb1ELb1EEENS1_19SingleTileSchedulerILb1ELb0ELb0ELi128EEEEEEEEEvNT_6ParamsE --------------------------
	.section	.text._ZN7cutlass13device_kernelIN5flash19enable_sm80_to_sm89INS1_16FlashAttnBwdSm80INS1_25CollectiveMainloopBwdSm80ILi2ELi1EN4cute5tupleIJNS5_1CILi64EEENS7_ILi128EEENS7_ILi96EEEEEENS_6half_tEfNS_4arch4Sm80ELb0ELb0ELb0ELb1ELb1ELb0ELb0ELb0ELi2ELi2ELi4ELi2ELb1EEENS1_24CollectiveEpilogueBwdGQAISB_fSE_Li256ELb1ELb1EEENS1_19SingleTileSchedulerILb1ELb0ELb0ELi128EEEEEEEEEvNT_6ParamsE,"ax",@progbits
	.align	128
.text._ZN7cutlass13device_kernelIN5flash19enable_sm80_to_sm89INS1_16FlashAttnBwdSm80INS1_25CollectiveMainloopBwdSm80ILi2ELi1EN4cute5tupleIJNS5_1CILi64EEENS7_ILi128EEENS7_ILi96EEEEEENS_6half_tEfNS_4arch4Sm80ELb0ELb0ELb0ELb1ELb1ELb0ELb0ELb0ELi2ELi2ELi4ELi2ELb1EEENS1_24CollectiveEpilogueBwdGQAISB_fSE_Li256ELb1ELb1EEENS1_19SingleTileSchedulerILb1ELb0ELb0ELi128EEEEEEEEEvNT_6ParamsE:
        .type           _ZN7cutlass13device_kernelIN5flash19enable_sm80_to_sm89INS1_16FlashAttnBwdSm80INS1_25CollectiveMainloopBwdSm80ILi2ELi1EN4cute5tupleIJNS5_1CILi64EEENS7_ILi128EEENS7_ILi96EEEEEENS_6half_tEfNS_4arch4Sm80ELb0ELb0ELb0ELb1ELb1ELb0ELb0ELb0ELi2ELi2ELi4ELi2ELb1EEENS1_24CollectiveEpilogueBwdGQAISB_fSE_Li256ELb1ELb1EEENS1_19SingleTileSchedulerILb1ELb0ELb0ELi128EEEEEEEEEvNT_6ParamsE,@function
        .size           _ZN7cutlass13device_kernelIN5flash19enable_sm80_to_sm89INS1_16FlashAttnBwdSm80INS1_25CollectiveMainloopBwdSm80ILi2ELi1EN4cute5tupleIJNS5_1CILi64EEENS7_ILi128EEENS7_ILi96EEEEEENS_6half_tEfNS_4arch4Sm80ELb0ELb0ELb0ELb1ELb1ELb0ELb0ELb0ELi2ELi2ELi4ELi2ELb1EEENS1_24CollectiveEpilogueBwdGQAISB_fSE_Li256ELb1ELb1EEENS1_19SingleTileSchedulerILb1ELb0ELb0ELi128EEEEEEEEEvNT_6ParamsE,(.L_x_84 - _ZN7cutlass13device_kernelIN5flash19enable_sm80_to_sm89INS1_16FlashAttnBwdSm80INS1_25CollectiveMainloopBwdSm80ILi2ELi1EN4cute5tupleIJNS5_1CILi64EEENS7_ILi128EEENS7_ILi96EEEEEENS_6half_tEfNS_4arch4Sm80ELb0ELb0ELb0ELb1ELb1ELb0ELb0ELb0ELi2ELi2ELi4ELi2ELb1EEENS1_24CollectiveEpilogueBwdGQAISB_fSE_Li256ELb1ELb1EEENS1_19SingleTileSchedulerILb1ELb0ELb0ELi128EEEEEEEEEvNT_6ParamsE)
        .other          _ZN7cutlass13device_kernelIN5flash19enable_sm80_to_sm89INS1_16FlashAttnBwdSm80INS1_25CollectiveMainloopBwdSm80ILi2ELi1EN4cute5tupleIJNS5_1CILi64EEENS7_ILi128EEENS7_ILi96EEEEEENS_6half_tEfNS_4arch4Sm80ELb0ELb0ELb0ELb1ELb1ELb0ELb0ELb0ELi2ELi2ELi4ELi2ELb1EEENS1_24CollectiveEpilogueBwdGQAISB_fSE_Li256ELb1ELb1EEENS1_19SingleTileSchedulerILb1ELb0ELb0ELi128EEEEEEEEEvNT_6ParamsE,@"STO_CUDA_ENTRY STV_DEFAULT"
_ZN7cutlass13device_kernelIN5flash19enable_sm80_to_sm89INS1_16FlashAttnBwdSm80INS1_25CollectiveMainloopBwdSm80ILi2ELi1EN4cute5tupleIJNS5_1CILi64EEENS7_ILi128EEENS7_ILi96EEEEEENS_6half_tEfNS_4arch4Sm80ELb0ELb0ELb0ELb1ELb1ELb0ELb0ELb0ELi2ELi2ELi4ELi2ELb1EEENS1_24CollectiveEpilogueBwdGQAISB_fSE_Li256ELb1ELb1EEENS1_19SingleTileSchedulerILb1ELb0ELb0ELi128EEEEEEEEEvNT_6ParamsE:
[----:B------:R-:W-:Y:S01]  /*0000*/  LDC R1, c[0x0][0x28] ;  /* 0x00000a00ff017b82 */ /* 0x000fe20000000800 */
[----:B------:R-:W-:Y:S05]  /*0010*/  EXIT ;  /* 0x000000000000794d */ /* 0x000fea0003800000 */
.L_x_7:
        /* <DEDUP_REMOVED lines=14> */
.L_x_84:


//--------------------- .text._ZN7cutlass13device_kernelIN5flash19enable_sm80_to_sm89INS1_16FlashAttnBwdSm80INS1_25CollectiveMainloopBwdSm80ILi2ELi1EN4cute5tupleIJNS5_1CILi64EEENS7_ILi128EEENS7_ILi96EEEEEENS_6half_tEfNS_4arch4Sm80ELb0ELb1ELb0ELb0ELb0ELb0ELb0ELb0ELi2ELi2ELi4ELi2ELb1EEENS1_21CollectiveEpilogueBwdISB_SC_SE_Li256ELb0ELb0ELi2EEENS1_19SingleTileSchedulerILb0ELb0ELb0ELi128EEEEEEEEEvNT_6ParamsE --------------------------
	.section	.text._ZN7cutlass13device_kernelIN5flash19enable_sm80_to_sm89INS1_16FlashAttnBwdSm80INS1_25CollectiveMainloopBwdSm80ILi2ELi1EN4cute5tupleIJNS5_1CILi64EEENS7_ILi128EEENS7_ILi96EEEEEENS_6half_tEfNS_4arch4Sm80ELb0ELb1ELb0ELb0ELb0ELb0ELb0ELb0ELi2ELi2ELi4ELi2ELb1EEENS1_21CollectiveEpilogueBwdISB_SC_SE_Li256ELb0ELb0ELi2EEENS1_19SingleTileSchedulerILb0ELb0ELb0ELi128EEEEEEEEEvNT_6ParamsE,"ax",@progbits
	.align	128
.text._ZN7cutlass13device_kernelIN5flash19enable_sm80_to_sm89INS1_16FlashAttnBwdSm80INS1_25CollectiveMainloopBwdSm80ILi2ELi1EN4cute5tupleIJNS5_1CILi64EEENS7_ILi128EEENS7_ILi96EEEEEENS_6half_tEfNS_4arch4Sm80ELb0ELb1ELb0ELb0ELb0ELb0ELb0ELb0ELi2ELi2ELi4ELi2ELb1EEENS1_21CollectiveEpilogueBwdISB_SC_SE_Li256ELb0ELb0ELi2EEENS1_19SingleTileSchedulerILb0ELb0ELb0ELi128EEEEEEEEEvNT_6ParamsE:
        .type           _ZN7cutlass13device_kernelIN5flash19enable_sm80_to_sm89INS1_16FlashAttnBwdSm80INS1_25CollectiveMainloopBwdSm80ILi2ELi1EN4cute5tupleIJNS5_1CILi64EEENS7_ILi128EEENS7_ILi96EEEEEENS_6half_tEfNS_4arch4Sm80ELb0ELb1ELb0ELb0ELb0ELb0ELb0ELb0ELi2ELi2ELi4ELi2ELb1EEENS1_21CollectiveEpilogueBwdISB_SC_SE_Li256ELb0ELb0ELi2EEENS1_19SingleTileSchedulerILb0ELb0ELb0ELi128EEEEEEEEEvNT_6ParamsE,@function
        .size           _ZN7cutlass13device_kernelIN5flash19enable_sm80_to_sm89INS1_16FlashAttnBwdSm80INS1_25CollectiveMainloopBwdSm80ILi2ELi1EN4cute5tupleIJNS5_1CILi64EEENS7_ILi128EEENS7_ILi96EEEEEENS_6half_tEfNS_4arch4Sm80ELb0ELb1ELb0ELb0ELb0ELb0ELb0ELb0ELi2ELi2ELi4ELi2ELb1EEENS1_21CollectiveEpilogueBwdISB_SC_SE_Li256ELb0ELb0ELi2EEENS1_19SingleTileSchedulerILb0ELb0ELb0ELi128EEEEEEEEEvNT_6ParamsE,(.L_x_85 - _ZN7cutlass13device_kernelIN5flash19enable_sm80_to_sm89INS1_16FlashAttnBwdSm80INS1_25CollectiveMainloopBwdSm80ILi2ELi1EN4cute5tupleIJNS5_1CILi64EEENS7_ILi128EEENS7_ILi96EEEEEENS_6half_tEfNS_4arch4Sm80ELb0ELb1ELb0ELb0ELb0ELb0ELb0ELb0ELi2ELi2ELi4ELi2ELb1EEENS1_21CollectiveEpilogueBwdISB_SC_SE_Li256ELb0ELb0ELi2EEENS1_19SingleTileSchedulerILb0ELb0ELb0ELi128EEEEEEEEEvNT_6ParamsE)
        .other          _ZN7cutlass13device_kernelIN5flash19enable_sm80_to_sm89INS1_16FlashAttnBwdSm80INS1_25CollectiveMainloopBwdSm80ILi2ELi1EN4cute5tupleIJNS5_1CILi64EEENS7_ILi128EEENS7_ILi96EEEEEENS_6half_tEfNS_4arch4Sm80ELb0ELb1ELb0ELb0ELb0ELb0ELb0ELb0ELi2ELi2ELi4ELi2ELb1EEENS1_21CollectiveEpilogueBwdISB_SC_SE_Li256ELb0ELb0ELi2EEENS1_19SingleTileSchedulerILb0ELb0ELb0ELi128EEEEEEEEEvNT_6ParamsE,@"STO_CUDA_ENTRY STV_DEFAULT"
_ZN7cutlass13device_kernelIN5flash19enable_sm80_to_sm89INS1_16FlashAttnBwdSm80INS1_25CollectiveMainloopBwdSm80ILi2ELi1EN4cute5tupleIJNS5_1CILi64EEENS7_ILi128EEENS7_ILi96EEEEEENS_6half_tEfNS_4arch4Sm80ELb0ELb1ELb0ELb0ELb0ELb0ELb0ELb0ELi2ELi2ELi4ELi2ELb1EEENS1_21CollectiveEpilogueBwdISB_SC_SE_Li256ELb0ELb0ELi2EEENS1_19SingleTileSchedulerILb0ELb0ELb0ELi128EEEEEEEEEvNT_6ParamsE:
[----:B------:R-:W-:Y:S01]  /*0000*/  LDC R1, c[0x0][0x28] ;  /* 0x00000a00ff017b82 */ /* 0x000fe20000000800 */
[----:B------:R-:W-:Y:S05]  /*0010*/  EXIT ;  /* 0x000000000000794d */ /* 0x000fea0003800000 */
.L_x_8:
        /* <DEDUP_REMOVED lines=14> */
.L_x_85:


//--------------------- .text._ZN7cutlass13device_kernelIN5flash19enable_sm80_to_sm89INS1_16FlashAttnBwdSm80INS1_25CollectiveMainloopBwdSm80ILi2ELi1EN4cute5tupleIJNS5_1CILi64EEENS7_ILi128EEENS7_ILi96EEEEEENS_6half_tEfNS_4arch4Sm80ELb0ELb1ELb0ELb0ELb1ELb0ELb0ELb0ELi2ELi2ELi4ELi2ELb1EEENS1_21CollectiveEpilogueBwdISB_SC_SE_Li256ELb0ELb0ELi2EEENS1_19SingleTileSchedulerILb0ELb0ELb0ELi128EEEEEEEEEvNT_6ParamsE --------------------------
	.section	.text._ZN7cutlass13device_kernelIN5flash19enable_sm80_to_sm89INS1_16FlashAttnBwdSm80INS1_25CollectiveMainloopBwdSm80ILi2ELi1EN4cute5tupleIJNS5_1CILi64EEENS7_ILi128EEENS7_ILi96EEEEEENS_6half_tEfNS_4arch4Sm80ELb0ELb1ELb0ELb0ELb1ELb0ELb0ELb0ELi2ELi2ELi4ELi2ELb1EEENS1_21CollectiveEpilogueBwdISB_SC_SE_Li256ELb0ELb0ELi2EEENS1_19SingleTileSchedulerILb0ELb0ELb0ELi128EEEEEEEEEvNT_6ParamsE,"ax",@progbits
	.align	128
.text._ZN7cutlass13device_kernelIN5flash19enable_sm80_to_sm89INS1_16FlashAttnBwdSm80INS1_25CollectiveMainloopBwdSm80ILi2ELi1EN4cute5tupleIJNS5_1CILi64EEENS7_ILi128EEENS7_ILi96EEEEEENS_6half_tEfNS_4arch4Sm80ELb0ELb1ELb0ELb0ELb1ELb0ELb0ELb0ELi2ELi2ELi4ELi2ELb1EEENS1_21CollectiveEpilogueBwdISB_SC_SE_Li256ELb0ELb0ELi2EEENS1_19SingleTileSchedulerILb0ELb0ELb0ELi128EEEEEEEEEvNT_6ParamsE:
        .type           _ZN7cutlass13device_kernelIN5flash19enable_sm80_to_sm89INS1_16FlashAttnBwdSm80INS1_25CollectiveMainloopBwdSm80ILi2ELi1EN4cute5tupleIJNS5_1CILi64EEENS7_ILi128EEENS7_ILi96EEEEEENS_6half_tEfNS_4arch4Sm80ELb0ELb1ELb0ELb0ELb1ELb0ELb0ELb0ELi2ELi2ELi4ELi2ELb1EEENS1_21CollectiveEpilogueBwdISB_SC_SE_Li256ELb0ELb0ELi2EEENS1_19SingleTileSchedulerILb0ELb0ELb0ELi128EEEEEEEEEvNT_6ParamsE,@function
        .size           _ZN7cutlass13device_kernelIN5flash19enable_sm80_to_sm89INS1_16FlashAttnBwdSm80INS1_25CollectiveMainloopBwdSm80ILi2ELi1EN4cute5tupleIJNS5_1CILi64EEENS7_ILi128EEENS7_ILi96EEEEEENS_6half_tEfNS_4arch4Sm80ELb0ELb1ELb0ELb0ELb1ELb0ELb0ELb0ELi2ELi2ELi4ELi2ELb1EEENS1_21CollectiveEpilogueBwdISB_SC_SE_Li256ELb0ELb0ELi2EEENS1_19SingleTileSchedulerILb0ELb0ELb0ELi128EEEEEEEEEvNT_6ParamsE,(.L_x_86 - _ZN7cutlass13device_kernelIN5flash19enable_sm80_to_sm89INS1_16FlashAttnBwdSm80INS1_25CollectiveMainloopBwdSm80ILi2ELi1EN4cute5tupleIJNS5_1CILi64EEENS7_ILi128EEENS7_ILi96EEEEEENS_6half_tEfNS_4arch4Sm80ELb0ELb1ELb0ELb0ELb1ELb0ELb0ELb0ELi2ELi2ELi4ELi2ELb1EEENS1_21CollectiveEpilogueBwdISB_SC_SE_Li256ELb0ELb0ELi2EEENS1_19SingleTileSchedulerILb0ELb0ELb0ELi128EEEEEEEEEvNT_6ParamsE)
        .other          _ZN7cutlass13device_kernelIN5flash19enable_sm80_to_sm89INS1_16FlashAttnBwdSm80INS1_25CollectiveMainloopBwdSm80ILi2ELi1EN4cute5tupleIJNS5_1CILi64EEENS7_ILi128EEENS7_ILi96EEEEEENS_6half_tEfNS_4arch4Sm80ELb0ELb1ELb0ELb0ELb1ELb0ELb0ELb0ELi2ELi2ELi4ELi2ELb1EEENS1_21CollectiveEpilogueBwdISB_SC_SE_Li256ELb0ELb0ELi2EEENS1_19SingleTileSchedulerILb0ELb0ELb0ELi128EEEEEEEEEvNT_6ParamsE,@"STO_CUDA_ENTRY STV_DEFAULT"
_ZN7cutlass13device_kernelIN5flash19enable_sm80_to_sm89INS1_16FlashAttnBwdSm80INS1_25CollectiveMainloopBwdSm80ILi2ELi1EN4cute5tupleIJNS5_1CILi64EEENS7_ILi128EEENS7_ILi96EEEEEENS_6half_tEfNS_4arch4Sm80ELb0ELb1ELb0ELb0ELb1ELb0ELb0ELb0ELi2ELi2ELi4ELi2ELb1EEENS1_21CollectiveEpilogueBwdISB_SC_SE_Li256ELb0ELb0ELi2EEENS1_19SingleTileSchedulerILb0ELb0ELb0ELi128EEEEEEEEEvNT_6ParamsE:
[----:B------:R-:W-:Y:S01]  /*0000*/  LDC R1, c[0x0][0x28] ;  /* 0x00000a00ff017b82 */ /* 0x000fe20000000800 */
[----:B------:R-:W-:Y:S05]  /*0010*/  EXIT ;  /* 0x000000000000794d */ /* 0x000fea0003800000 */
.L_x_9:
        /* <DEDUP_REMOVED lines=14> */
.L_x_86:


//--------------------- .text._ZN7cutlass13device_kernelIN5flash19enable_sm80_to_sm89INS1_16FlashAttnBwdSm80INS1_25CollectiveMainloopBwdSm80ILi2ELi1EN4cute5tupleIJNS5_1CILi64EEENS7_ILi128EEENS7_ILi96EEEEEENS_6half_tEfNS_4arch4Sm80ELb0ELb1ELb0ELb0ELb0ELb0ELb0ELb0ELi2ELi2ELi4ELi2ELb1EEENS1_24CollectiveEpilogueBwdGQAISB_fSE_Li256ELb0ELb0EEENS1_19SingleTileSchedulerILb0ELb0ELb0ELi128EEEEEEEEEvNT_6ParamsE --------------------------
	.section	.text._ZN7cutlass13device_kernelIN5flash19enable_sm80_to_sm89INS1_16FlashAttnBwdSm80INS1_25CollectiveMainloopBwdSm80ILi2ELi1EN4cute5tupleIJNS5_1CILi64EEENS7_ILi128EEENS7_ILi96EEEEEENS_6half_tEfNS_4arch4Sm80ELb0ELb1ELb0ELb0ELb0ELb0ELb0ELb0ELi2ELi2ELi4ELi2ELb1EEENS1_24CollectiveEpilogueBwdGQAISB_fSE_Li256ELb0ELb0EEENS1_19SingleTileSchedulerILb0ELb0ELb0ELi128EEEEEEEEEvNT_6ParamsE,"ax",@progbits
	.align	128
.text._ZN7cutlass13device_kernelIN5flash19enable_sm80_to_sm89INS1_16FlashAttnBwdSm80INS1_25CollectiveMainloopBwdSm80ILi2ELi1EN4cute5tupleIJNS5_1CILi64EEENS7_ILi128EEENS7_ILi96EEEEEENS_6half_tEfNS_4arch4Sm80ELb0ELb1ELb0ELb0ELb0ELb0ELb0ELb0ELi2ELi2ELi4ELi2ELb1EEENS1_24CollectiveEpilogueBwdGQAISB_fSE_Li256ELb0ELb0EEENS1_19SingleTileSchedulerILb0ELb0ELb0ELi128EEEEEEEEEvNT_6ParamsE:
        .type           _ZN7cutlass13device_kernelIN5flash19enable_sm80_to_sm89INS1_16FlashAttnBwdSm80INS1_25CollectiveMainloopBwdSm80ILi2ELi1EN4cute5tupleIJNS5_1CILi64EEENS7_ILi128EEENS7_ILi96EEEEEENS_6half_tEfNS_4arch4Sm80ELb0ELb1ELb0ELb0ELb0ELb0ELb0ELb0ELi2ELi2ELi4ELi2ELb1EEENS1_24CollectiveEpilogueBwdGQAISB_fSE_Li256ELb0ELb0EEENS1_19SingleTileSchedulerILb0ELb0ELb0ELi128EEEEEEEEEvNT_6ParamsE,@function
        .size           _ZN7cutlass13device_kernelIN5flash19enable_sm80_to_sm89INS1_16FlashAttnBwdSm80INS1_25CollectiveMainloopBwdSm80ILi2ELi1EN4cute5tupleIJNS5_1CILi64EEENS7_ILi128EEENS7_ILi96EEEEEENS_6half_tEfNS_4arch4Sm80ELb0ELb1ELb0ELb0ELb0ELb0ELb0ELb0ELi2ELi2ELi4ELi2ELb1EEENS1_24CollectiveEpilogueBwdGQAISB_fSE_Li256ELb0ELb0EEENS1_19SingleTileSchedulerILb0ELb0ELb0ELi128EEEEEEEEEvNT_6ParamsE,(.L_x_87 - _ZN7cutlass13device_kernelIN5flash19enable_sm80_to_sm89INS1_16FlashAttnBwdSm80INS1_25CollectiveMainloopBwdSm80ILi2ELi1EN4cute5tupleIJNS5_1CILi64EEENS7_ILi128EEENS7_ILi96EEEEEENS_6half_tEfNS_4arch4Sm80ELb0ELb1ELb0ELb0ELb0ELb0ELb0ELb0ELi2ELi2ELi4ELi2ELb1EEENS1_24CollectiveEpilogueBwdGQAISB_fSE_Li256ELb0ELb0EEENS1_19SingleTileSchedulerILb0ELb0ELb0ELi128EEEEEEEEEvNT_6ParamsE)
        .other          _ZN7cutlass13device_kernelIN5flash19enable_sm80_to_sm89INS1_16FlashAttnBwdSm80INS1_25CollectiveMainloopBwdSm80ILi2ELi1EN4cute5tupleIJNS5_1CILi64EEENS7_ILi128EEENS7_ILi96EEEEEENS_6half_tEfNS_4arch4Sm80ELb0ELb1ELb0ELb0ELb0ELb0ELb0ELb0ELi2ELi2ELi4ELi2ELb1EEENS1_24CollectiveEpilogueBwdGQAISB_fSE_Li256ELb0ELb0EEENS1_19SingleTileSchedulerILb0ELb0ELb0ELi128EEEEEEEEEvNT_6ParamsE,@"STO_CUDA_ENTRY STV_DEFAULT"
_ZN7cutlass13device_kernelIN5flash19enable_sm80_to_sm89INS1_16FlashAttnBwdSm80INS1_25CollectiveMainloopBwdSm80ILi2ELi1EN4cute5tupleIJNS5_1CILi64EEENS7_ILi128EEENS7_ILi96EEEEEENS_6half_tEfNS_4arch4Sm80ELb0ELb1ELb0ELb0ELb0ELb0ELb0ELb0ELi2ELi2ELi4ELi2ELb1EEENS1_24CollectiveEpilogueBwdGQAISB_fSE_Li256ELb0ELb0EEENS1_19SingleTileSchedulerILb0ELb0ELb0ELi128EEEEEEEEEvNT_6ParamsE:
[----:B------:R-:W-:Y:S01]  /*0000*/  LDC R1, c[0x0][0x28] ;  /* 0x00000a00ff017b82 */ /* 0x000fe20000000800 */
[----:B------:R-:W-:Y:S05]  /*0010*/  EXIT ;  /* 0x000000000000794d */ /* 0x000fea0003800000 */
.L_x_10:
        /* <DEDUP_REMOVED lines=14> */
.L_x_87:


//--------------------- .text._ZN7cutlass13device_kernelIN5flash19enable_sm80_to_sm89INS1_16FlashAttnBwdSm80INS1_25CollectiveMainloopBwdSm80ILi2ELi1EN4cute5tupleIJNS5_1CILi64EEENS7_ILi128EEENS7_ILi96EEEEEENS_6half_tEfNS_4arch4Sm80ELb0ELb1ELb0ELb0ELb1ELb0ELb0ELb0ELi2ELi2ELi4ELi2ELb1EEENS1_24CollectiveEpilogueBwdGQAISB_fSE_Li256ELb0ELb1EEENS1_19SingleTileSchedulerILb0ELb0ELb0ELi128EEEEEEEEEvNT_6ParamsE --------------------------
	.section	.text._ZN7cutlass13device_kernelIN5flash19enable_sm80_to_sm89INS1_16FlashAttnBwdSm80INS1_25CollectiveMainloopBwdSm80ILi2ELi1EN4cute5tupleIJNS5_1CILi64EEENS7_ILi128EEENS7_ILi96EEEEEENS_6half_tEfNS_4arch4Sm80ELb0ELb1ELb0ELb0ELb1ELb0ELb0ELb0ELi2ELi2ELi4ELi2ELb1EEENS1_24CollectiveEpilogueBwdGQAISB_fSE_Li256ELb0ELb1EEENS1_19SingleTileSchedulerILb0ELb0ELb0ELi128EEEEEEEEEvNT_6ParamsE,"ax",@progbits
	.align	128
.text._ZN7cutlass13device_kernelIN5flash19enable_sm80_to_sm89INS1_16FlashAttnBwdSm80INS1_25CollectiveMainloopBwdSm80ILi2ELi1EN4cute5tupleIJNS5_1CILi64EEENS7_ILi128EEENS7_ILi96EEEEEENS_6half_tEfNS_4arch4Sm80ELb0ELb1ELb0ELb0ELb1ELb0ELb0ELb0ELi2ELi2ELi4ELi2ELb1EEENS1_24CollectiveEpilogueBwdGQAISB_fSE_Li256ELb0ELb1EEENS1_19SingleTileSchedulerILb0ELb0ELb0ELi128EEEEEEEEEvNT_6ParamsE:
        .type           _ZN7cutlass13device_kernelIN5flash19enable_sm80_to_sm89INS1_16FlashAttnBwdSm80INS1_25CollectiveMainloopBwdSm80ILi2ELi1EN4cute5tupleIJNS5_1CILi64EEENS7_ILi128EEENS7_ILi96EEEEEENS_6half_tEfNS_4arch4Sm80ELb0ELb1ELb0ELb0ELb1ELb0ELb0ELb0ELi2ELi2ELi4ELi2ELb1EEENS1_24CollectiveEpilogueBwdGQAISB_fSE_Li256ELb0ELb1EEENS1_19SingleTileSchedulerILb0ELb0ELb0ELi128EEEEEEEEEvNT_6ParamsE,@function
        .size           _ZN7cutlass13device_kernelIN5flash19enable_sm80_to_sm89INS1_16FlashAttnBwdSm80INS1_25CollectiveMainloopBwdSm80ILi2ELi1EN4cute5tupleIJNS5_1CILi64EEENS7_ILi128EEENS7_ILi96EEEEEENS_6half_tEfNS_4arch4Sm80ELb0ELb1ELb0ELb0ELb1ELb0ELb0ELb0ELi2ELi2ELi4ELi2ELb1EEENS1_24CollectiveEpilogueBwdGQAISB_fSE_Li256ELb0ELb1EEENS1_19SingleTileSchedulerILb0ELb0ELb0ELi128EEEEEEEEEvNT_6ParamsE,(.L_x_88 - _ZN7cutlass13device_kernelIN5flash19enable_sm80_to_sm89INS1_16FlashAttnBwdSm80INS1_25CollectiveMainloopBwdSm80ILi2ELi1EN4cute5tupleIJNS5_1CILi64EEENS7_ILi128EEENS7_ILi96EEEEEENS_6half_tEfNS_4arch4Sm80ELb0ELb1ELb0ELb0ELb1ELb0ELb0ELb0ELi2ELi2ELi4ELi2ELb1EEENS1_24CollectiveEpilogueBwdGQAISB_fSE_Li256ELb0ELb1EEENS1_19SingleTileSchedulerILb0ELb0ELb0ELi128EEEEEEEEEvNT_6ParamsE)
        .other          _ZN7cutlass13device_kernelIN5flash19enable_sm80_to_sm89INS1_16FlashAttnBwdSm80INS1_25CollectiveMainloopBwdSm80ILi2ELi1EN4cute5tupleIJNS5_1CILi64EEENS7_ILi128EEENS7_ILi96EEEEEENS_6half_tEfNS_4arch4Sm80ELb0ELb1ELb0ELb0ELb1ELb0ELb0ELb0ELi2ELi2ELi4ELi2ELb1EEENS1_24CollectiveEpilogueBwdGQAISB_fSE_Li256ELb0ELb1EEENS1_19SingleTileSchedulerILb0ELb0ELb0ELi128EEEEEEEEEvNT_6ParamsE,@"STO_CUDA_ENTRY STV_DEFAULT"
_ZN7cutlass13device_kernelIN5flash19enable_sm80_to_sm89INS1_16FlashAttnBwdSm80INS1_25CollectiveMainloopBwdSm80ILi2ELi1EN4cute5tupleIJNS5_1CILi64EEENS7_ILi128EEENS7_ILi96EEEEEENS_6half_tEfNS_4arch4Sm80ELb0ELb1ELb0ELb0ELb1ELb0ELb0ELb0ELi2ELi2ELi4ELi2ELb1EEENS1_24CollectiveEpilogueBwdGQAISB_fSE_Li256ELb0ELb1EEENS1_19SingleTileSchedulerILb0ELb0ELb0ELi128EEEEEEEEEvNT_6ParamsE:
[----:B------:R-:W-:Y:S01]  /*0000*/  LDC R1, c[0x0][0x28] ;  /* 0x00000a00ff017b82 */ /* 0x000fe20000000800 */
[----:B------:R-:W-:Y:S05]  /*0010*/  EXIT ;  /* 0x000000000000794d */ /* 0x000fea0003800000 */
.L_x_11:
        /* <DEDUP_REMOVED lines=14> */
.L_x_88:


//--------------------- .text._ZN7cutlass13device_kernelIN5flash19enable_sm80_to_sm89INS1_16FlashAttnBwdSm80INS1_25CollectiveMainloopBwdSm80ILi2ELi1EN4cute5tupleIJNS5_1CILi64EEENS7_ILi128EEENS7_ILi96EEEEEENS_6half_tEfNS_4arch4Sm80ELb0ELb1ELb0ELb1ELb0ELb0ELb0ELb0ELi2ELi2ELi4ELi2ELb1EEENS1_21CollectiveEpilogueBwdISB_SC_SE_Li256ELb1ELb0ELi2EEENS1_19SingleTileSchedulerILb1ELb0ELb0ELi128EEEEEEEEEvNT_6ParamsE --------------------------
	.section	.text._ZN7cutlass13device_kernelIN5flash19enable_sm80_to_sm89INS1_16FlashAttnBwdSm80INS1_25CollectiveMainloopBwdSm80ILi2ELi1EN4cute5tupleIJNS5_1CILi64EEENS7_ILi128EEENS7_ILi96EEEEEENS_6half_tEfNS_4arch4Sm80ELb0ELb1ELb0ELb1ELb0ELb0ELb0ELb0ELi2ELi2ELi4ELi2ELb1EEENS1_21CollectiveEpilogueBwdISB_SC_SE_Li256ELb1ELb0ELi2EEENS1_19SingleTileSchedulerILb1ELb0ELb0ELi128EEEEEEEEEvNT_6ParamsE,"ax",@progbits
	.align	128
.text._ZN7cutlass13device_kernelIN5flash19enable_sm80_to_sm89INS1_16FlashAttnBwdSm80INS1_25CollectiveMainloopBwdSm80ILi2ELi1EN4cute5tupleIJNS5_1CILi64EEENS7_ILi128EEENS7_ILi96EEEEEENS_6half_tEfNS_4arch4Sm80ELb0ELb1ELb0ELb1ELb0ELb0ELb0ELb0ELi2ELi2ELi4ELi2ELb1EEENS1_21CollectiveEpilogueBwdISB_SC_SE_Li256ELb1ELb0ELi2EEENS1_19SingleTileSchedulerILb1ELb0ELb0ELi128EEEEEEEEEvNT_6ParamsE:
        .type           _ZN7cutlass13device_kernelIN5flash19enable_sm80_to_sm89INS1_16FlashAttnBwdSm80INS1_25CollectiveMainloopBwdSm80ILi2ELi1EN4cute5tupleIJNS5_1CILi64EEENS7_ILi128EEENS7_ILi96EEEEEENS_6half_tEfNS_4arch4Sm80ELb0ELb1ELb0ELb1ELb0ELb0ELb0ELb0ELi2ELi2ELi4ELi2ELb1EEENS1_21CollectiveEpilogueBwdISB_SC_SE_Li256ELb1ELb0ELi2EEENS1_19SingleTileSchedulerILb1ELb0ELb0ELi128EEEEEEEEEvNT_6ParamsE,@function
        .size           _ZN7cutlass13device_kernelIN5flash19enable_sm80_to_sm89INS1_16FlashAttnBwdSm80INS1_25CollectiveMainloopBwdSm80ILi2ELi1EN4cute5tupleIJNS5_1CILi64EEENS7_ILi128EEENS7_ILi96EEEEEENS_6half_tEfNS_4arch4Sm80ELb0ELb1ELb0ELb1ELb0ELb0ELb0ELb0ELi2ELi2ELi4ELi2ELb1EEENS1_21CollectiveEpilogueBwdISB_SC_SE_Li256ELb1ELb0ELi2EEENS1_19SingleTileSchedulerILb1ELb0ELb0ELi128EEEEEEEEEvNT_6ParamsE,(.L_x_89 - _ZN7cutlass13device_kernelIN5flash19enable_sm80_to_sm89INS1_16FlashAttnBwdSm80INS1_25CollectiveMainloopBwdSm80ILi2ELi1EN4cute5tupleIJNS5_1CILi64EEENS7_ILi128EEENS7_ILi96EEEEEENS_6half_tEfNS_4arch4Sm80ELb0ELb1ELb0ELb1ELb0ELb0ELb0ELb0ELi2ELi2ELi4ELi2ELb1EEENS1_21CollectiveEpilogueBwdISB_SC_SE_Li256ELb1ELb0ELi2EEENS1_19SingleTileSchedulerILb1ELb0ELb0ELi128EEEEEEEEEvNT_6ParamsE)
        .other          _ZN7cutlass13device_kernelIN5flash19enable_sm80_to_sm89INS1_16FlashAttnBwdSm80INS1_25CollectiveMainloopBwdSm80ILi2ELi1EN4cute5tupleIJNS5_1CILi64EEENS7_ILi128EEENS7_ILi96EEEEEENS_6half_tEfNS_4arch4Sm80ELb0ELb1ELb0ELb1ELb0ELb0ELb0ELb0ELi2ELi2ELi4ELi2ELb1EEENS1_21CollectiveEpilogueBwdISB_SC_SE_Li256ELb1ELb0ELi2EEENS1_19SingleTileSchedulerILb1ELb0ELb0ELi128EEEEEEEEEvNT_6ParamsE,@"STO_CUDA_ENTRY STV_DEFAULT"
_ZN7cutlass13device_kernelIN5flash19enable_sm80_to_sm89INS1_16FlashAttnBwdSm80INS1_25CollectiveMainloopBwdSm80ILi2ELi1EN4cute5tupleIJNS5_1CILi64EEENS7_ILi128EEENS7_ILi96EEEEEENS_6half_tEfNS_4arch4Sm80ELb0ELb1ELb0ELb1ELb0ELb0ELb0ELb0ELi2ELi2ELi4ELi2ELb1EEENS1_21CollectiveEpilogueBwdISB_SC_SE_Li256ELb1ELb0ELi2EEENS1_19SingleTileSchedulerILb1ELb0ELb0ELi128EEEEEEEEEvNT_6ParamsE:
[----:B------:R-:W-:Y:S01]  /*0000*/  LDC R1, c[0x0][0x28] ;  /* 0x00000a00ff017b82 */ /* 0x000fe20000000800 */
[----:B------:R-:W-:Y:S05]  /*0010*/  EXIT ;  /* 0x000000000000794d */ /* 0x000fea0003800000 */
.L_x_12:
        /* <DEDUP_REMOVED lines=14> */
.L_x_89:


//--------------------- .text._ZN7cutlass13device_kernelIN5flash19enable_sm80_to_sm89INS1_16FlashAttnBwdSm80INS1_25CollectiveMainloopBwdSm80ILi2ELi1EN4cute5tupleIJNS5_1CILi64EEENS7_ILi128EEENS7_ILi96EEEEEENS_6half_tEfNS_4arch4Sm80ELb0ELb1ELb0ELb1ELb1ELb0ELb0ELb0ELi2ELi2ELi4ELi2ELb1EEENS1_21CollectiveEpilogueBwdISB_SC_SE_Li256ELb1ELb0ELi2EEENS1_19SingleTileSchedulerILb1ELb0ELb0ELi128EEEEEEEEEvNT_6ParamsE --------------------------
	.section	.text._ZN7cutlass13device_kernelIN5flash19enable_sm80_to_sm89INS1_16FlashAttnBwdSm80INS1_25CollectiveMainloopBwdSm80ILi2ELi1EN4cute5tupleIJNS5_1CILi64EEENS7_ILi128EEENS7_ILi96EEEEEENS_6half_tEfNS_4arch4Sm80ELb0ELb1ELb0ELb1ELb1ELb0ELb0ELb0ELi2ELi2ELi4ELi2ELb1EEENS1_21CollectiveEpilogueBwdISB_SC_SE_Li256ELb1ELb0ELi2EEENS1_19SingleTileSchedulerILb1ELb0ELb0ELi128EEEEEEEEEvNT_6ParamsE,"ax",@progbits
	.align	128
.text._ZN7cutlass13device_kernelIN5flash19enable_sm80_to_sm89INS1_16FlashAttnBwdSm80INS1_25CollectiveMainloopBwdSm80ILi2ELi1EN4cute5tupleIJNS5_1CILi64EEENS7_ILi128EEENS7_ILi96EEEEEENS_6half_tEfNS_4arch4Sm80ELb0ELb1ELb0ELb1ELb1ELb0ELb0ELb0ELi2ELi2ELi4ELi2ELb1EEENS1_21CollectiveEpilogueBwdISB_SC_SE_Li256ELb1ELb0ELi2EEENS1_19SingleTileSchedulerILb1ELb0ELb0ELi128EEEEEEEEEvNT_6ParamsE:
        .type           _ZN7cutlass13device_kernelIN5flash19enable_sm80_to_sm89INS1_16FlashAttnBwdSm80INS1_25CollectiveMainloopBwdSm80ILi2ELi1EN4cute5tupleIJNS5_1CILi64EEENS7_ILi128EEENS7_ILi96EEEEEENS_6half_tEfNS_4arch4Sm80ELb0ELb1ELb0ELb1ELb1ELb0ELb0ELb0ELi2ELi2ELi4ELi2ELb1EEENS1_21CollectiveEpilogueBwdISB_SC_SE_Li256ELb1ELb0ELi2EEENS1_19SingleTileSchedulerILb1ELb0ELb0ELi128EEEEEEEEEvNT_6ParamsE,@function
        .size           _ZN7cutlass13device_kernelIN5flash19enable_sm80_to_sm89INS1_16FlashAttnBwdSm80INS1_25CollectiveMainloopBwdSm80ILi2ELi1EN4cute5tupleIJNS5_1CILi64EEENS7_ILi128EEENS7_ILi96EEEEEENS_6half_tEfNS_4arch4Sm80ELb0ELb1ELb0ELb1ELb1ELb0ELb0ELb0ELi2ELi2ELi4ELi2ELb1EEENS1_21CollectiveEpilogueBwdISB_SC_SE_Li256ELb1ELb0ELi2EEENS1_19SingleTileSchedulerILb1ELb0ELb0ELi128EEEEEEEEEvNT_6ParamsE,(.L_x_90 - _ZN7cutlass13device_kernelIN5flash19enable_sm80_to_sm89INS1_16FlashAttnBwdSm80INS1_25CollectiveMainloopBwdSm80ILi2ELi1EN4cute5tupleIJNS5_1CILi64EEENS7_ILi128EEENS7_ILi96EEEEEENS_6half_tEfNS_4arch4Sm80ELb0ELb1ELb0ELb1ELb1ELb0ELb0ELb0ELi2ELi2ELi4ELi2ELb1EEENS1_21CollectiveEpilogueBwdISB_SC_SE_Li256ELb1ELb0ELi2EEENS1_19SingleTileSchedulerILb1ELb0ELb0ELi128EEEEEEEEEvNT_6ParamsE)
        .other          _ZN7cutlass13device_kernelIN5flash19enable_sm80_to_sm89INS1_16FlashAttnBwdSm80INS1_25CollectiveMainloopBwdSm80ILi2ELi1EN4cute5tupleIJNS5_1CILi64EEENS7_ILi128EEENS7_ILi96EEEEEENS_6half_tEfNS_4arch4Sm80ELb0ELb1ELb0ELb1ELb1ELb0ELb0ELb0ELi2ELi2ELi4ELi2ELb1EEENS1_21CollectiveEpilogueBwdISB_SC_SE_Li256ELb1ELb0ELi2EEENS1_19SingleTileSchedulerILb1ELb0ELb0ELi128EEEEEEEEEvNT_6ParamsE,@"STO_CUDA_ENTRY STV_DEFAULT"
_ZN7cutlass13device_kernelIN5flash19enable_sm80_to_sm89INS1_16FlashAttnBwdSm80INS1_25CollectiveMainloopBwdSm80ILi2ELi1EN4cute5tupleIJNS5_1CILi64EEENS7_ILi128EEENS7_ILi96EEEEEENS_6half_tEfNS_4arch4Sm80ELb0ELb1ELb0ELb1ELb1ELb0ELb0ELb0ELi2ELi2ELi4ELi2ELb1EEENS1_21CollectiveEpilogueBwdISB_SC_SE_Li256ELb1ELb0ELi2EEENS1_19SingleTileSchedulerILb1ELb0ELb0ELi128EEEEEEEEEvNT_6ParamsE:
[----:B------:R-:W-:Y:S01]  /*0000*/  LDC R1, c[0x0][0x28] ;  /* 0x00000a00ff017b82 */ /* 0x000fe20000000800 */
[----:B------:R-:W-:Y:S05]  /*0010*/  EXIT ;  /* 0x000000000000794d */ /* 0x000fea0003800000 */
.L_x_13:
        /* <DEDUP_REMOVED lines=14> */
.L_x_90:


//--------------------- .text._ZN7cutlass13device_kernelIN5flash19enable_sm80_to_sm89INS1_16FlashAttnBwdSm80INS1_25CollectiveMainloopBwdSm80ILi2ELi1EN4cute5tupleIJNS5_1CILi64EEENS7_ILi128EEENS7_ILi96EEEEEENS_6half_tEfNS_4arch4Sm80ELb0ELb1ELb0ELb1ELb0ELb0ELb0ELb0ELi2ELi2ELi4ELi2ELb1EEENS1_24CollectiveEpilogueBwdGQAISB_fSE_Li256ELb1ELb0EEENS1_19SingleTileSchedulerILb1ELb0ELb0ELi128EEEEEEEEEvNT_6ParamsE --------------------------
	.section	.text._ZN7cutlass13device_kernelIN5flash19enable_sm80_to_sm89INS1_16FlashAttnBwdSm80INS1_25CollectiveMainloopBwdSm80ILi2ELi1EN4cute5tupleIJNS5_1CILi64EEENS7_ILi128EEENS7_ILi96EEEEEENS_6half_tEfNS_4arch4Sm80ELb0ELb1ELb0ELb1ELb0ELb0ELb0ELb0ELi2ELi2ELi4ELi2ELb1EEENS1_24CollectiveEpilogueBwdGQAISB_fSE_Li256ELb1ELb0EEENS1_19SingleTileSchedulerILb1ELb0ELb0ELi128EEEEEEEEEvNT_6ParamsE,"ax",@progbits
	.align	128
.text._ZN7cutlass13device_kernelIN5flash19enable_sm80_to_sm89INS1_16FlashAttnBwdSm80INS1_25CollectiveMainloopBwdSm80ILi2ELi1EN4cute5tupleIJNS5_1CILi64EEENS7_ILi128EEENS7_ILi96EEEEEENS_6half_tEfNS_4arch4Sm80ELb0ELb1ELb0ELb1ELb0ELb0ELb0ELb0ELi2ELi2ELi4ELi2ELb1EEENS1_24CollectiveEpilogueBwdGQAISB_fSE_Li256ELb1ELb0EEENS1_19SingleTileSchedulerILb1ELb0ELb0ELi128EEEEEEEEEvNT_6ParamsE:
        .type           _ZN7cutlass13device_kernelIN5flash19enable_sm80_to_sm89INS1_16FlashAttnBwdSm80INS1_25CollectiveMainloopBwdSm80ILi2ELi1EN4cute5tupleIJNS5_1CILi64EEENS7_ILi128EEENS7_ILi96EEEEEENS_6half_tEfNS_4arch4Sm80ELb0ELb1ELb0ELb1ELb0ELb0ELb0ELb0ELi2ELi2ELi4ELi2ELb1EEENS1_24CollectiveEpilogueBwdGQAISB_fSE_Li256ELb1ELb0EEENS1_19SingleTileSchedulerILb1ELb0ELb0ELi128EEEEEEEEEvNT_6ParamsE,@function
        .size           _ZN7cutlass13device_kernelIN5flash19enable_sm80_to_sm89INS1_16FlashAttnBwdSm80INS1_25CollectiveMainloopBwdSm80ILi2ELi1EN4cute5tupleIJNS5_1CILi64EEENS7_ILi128EEENS7_ILi96EEEEEENS_6half_tEfNS_4arch4Sm80ELb0ELb1ELb0ELb1ELb0ELb0ELb0ELb0ELi2ELi2ELi4ELi2ELb1EEENS1_24CollectiveEpilogueBwdGQAISB_fSE_Li256ELb1ELb0EEENS1_19SingleTileSchedulerILb1ELb0ELb0ELi128EEEEEEEEEvNT_6ParamsE,(.L_x_91 - _ZN7cutlass13device_kernelIN5flash19enable_sm80_to_sm89INS1_16FlashAttnBwdSm80INS1_25CollectiveMainloopBwdSm80ILi2ELi1EN4cute5tupleIJNS5_1CILi64EEENS7_ILi128EEENS7_ILi96EEEEEENS_6half_tEfNS_4arch4Sm80ELb0ELb1ELb0ELb1ELb0ELb0ELb0ELb0ELi2ELi2ELi4ELi2ELb1EEENS1_24CollectiveEpilogueBwdGQAISB_fSE_Li256ELb1ELb0EEENS1_19SingleTileSchedulerILb1ELb0ELb0ELi128EEEEEEEEEvNT_6ParamsE)
        .other          _ZN7cutlass13device_kernelIN5flash19enable_sm80_to_sm89INS1_16FlashAttnBwdSm80INS1_25CollectiveMainloopBwdSm80ILi2ELi1EN4cute5tupleIJNS5_1CILi64EEENS7_ILi128EEENS7_ILi96EEEEEENS_6half_tEfNS_4arch4Sm80ELb0ELb1ELb0ELb1ELb0ELb0ELb0ELb0ELi2ELi2ELi4ELi2ELb1EEENS1_24CollectiveEpilogueBwdGQAISB_fSE_Li256ELb1ELb0EEENS1_19SingleTileSchedulerILb1ELb0ELb0ELi128EEEEEEEEEvNT_6ParamsE,@"STO_CUDA_ENTRY STV_DEFAULT"
_ZN7cutlass13device_kernelIN5flash19enable_sm80_to_sm89INS1_16FlashAttnBwdSm80INS1_25CollectiveMainloopBwdSm80ILi2ELi1EN4cute5tupleIJNS5_1CILi64EEENS7_ILi128EEENS7_ILi96EEEEEENS_6half_tEfNS_4arch4Sm80ELb0ELb1ELb0ELb1ELb0ELb0ELb0ELb0ELi2ELi2ELi4ELi2ELb1EEENS1_24CollectiveEpilogueBwdGQAISB_fSE_Li256ELb1ELb0EEENS1_19SingleTileSchedulerILb1ELb0ELb0ELi128EEEEEEEEEvNT_6ParamsE:
[----:B------:R-:W-:Y:S01]  /*0000*/  LDC R1, c[0x0][0x28] ;  /* 0x00000a00ff017b82 */ /* 0x000fe20000000800 */
[----:B------:R-:W-:Y:S05]  /*0010*/  EXIT ;  /* 0x000000000000794d */ /* 0x000fea0003800000 */
.L_x_14:
        /* <DEDUP_REMOVED lines=14> */
.L_x_91:


//--------------------- .text._ZN7cutlass13device_kernelIN5flash19enable_sm80_to_sm89INS1_16FlashAttnBwdSm80INS1_25CollectiveMainloopBwdSm80ILi2ELi1EN4cute5tupleIJNS5_1CILi64EEENS7_ILi128EEENS7_ILi96EEEEEENS_6half_tEfNS_4arch4Sm80ELb0ELb1ELb0ELb1ELb1ELb0ELb0ELb0ELi2ELi2ELi4ELi2ELb1EEENS1_24CollectiveEpilogueBwdGQAISB_fSE_Li256ELb1ELb1EEENS1_19SingleTileSchedulerILb1ELb0ELb0ELi128EEEEEEEEEvNT_6ParamsE --------------------------
	.section	.text._ZN7cutlass13device_kernelIN5flash19enable_sm80_to_sm89INS1_16FlashAttnBwdSm80INS1_25CollectiveMainloopBwdSm80ILi2ELi1EN4cute5tupleIJNS5_1CILi64EEENS7_ILi128EEENS7_ILi96EEEEEENS_6half_tEfNS_4arch4Sm80ELb0ELb1ELb0ELb1ELb1ELb0ELb0ELb0ELi2ELi2ELi4ELi2ELb1EEENS1_24CollectiveEpilogueBwdGQAISB_fSE_Li256ELb1ELb1EEENS1_19SingleTileSchedulerILb1ELb0ELb0ELi128EEEEEEEEEvNT_6ParamsE,"ax",@progbits
	.align	128
.text._ZN7cutlass13device_kernelIN5flash19enable_sm80_to_sm89INS1_16FlashAttnBwdSm80INS1_25CollectiveMainloopBwdSm80ILi2ELi1EN4cute5tupleIJNS5_1CILi64EEENS7_ILi128EEENS7_ILi96EEEEEENS_6half_tEfNS_4arch4Sm80ELb0ELb1ELb0ELb1ELb1ELb0ELb0ELb0ELi2ELi2ELi4ELi2ELb1EEENS1_24CollectiveEpilogueBwdGQAISB_fSE_Li256ELb1ELb1EEENS1_19SingleTileSchedulerILb1ELb0ELb0ELi128EEEEEEEEEvNT_6ParamsE:
        .type           _ZN7cutlass13device_kernelIN5flash19enable_sm80_to_sm89INS1_16FlashAttnBwdSm80INS1_25CollectiveMainloopBwdSm80ILi2ELi1EN4cute5tupleIJNS5_1CILi64EEENS7_ILi128EEENS7_ILi96EEEEEENS_6half_tEfNS_4arch4Sm80ELb0ELb1ELb0ELb1ELb1ELb0ELb0ELb0ELi2ELi2ELi4ELi2ELb1EEENS1_24CollectiveEpilogueBwdGQAISB_fSE_Li256ELb1ELb1EEENS1_19SingleTileSchedulerILb1ELb0ELb0ELi128EEEEEEEEEvNT_6ParamsE,@function
        .size           _ZN7cutlass13device_kernelIN5flash19enable_sm80_to_sm89INS1_16FlashAttnBwdSm80INS1_25CollectiveMainloopBwdSm80ILi2ELi1EN4cute5tupleIJNS5_1CILi64EEENS7_ILi128EEENS7_ILi96EEEEEENS_6half_tEfNS_4arch4Sm80ELb0ELb1ELb0ELb1ELb1ELb0ELb0ELb0ELi2ELi2ELi4ELi2ELb1EEENS1_24CollectiveEpilogueBwdGQAISB_fSE_Li256ELb1ELb1EEENS1_19SingleTileSchedulerILb1ELb0ELb0ELi128EEEEEEEEEvNT_6ParamsE,(.L_x_92 - _ZN7cutlass13device_kernelIN5flash19enable_sm80_to_sm89INS1_16FlashAttnBwdSm80INS1_25CollectiveMainloopBwdSm80ILi2ELi1EN4cute5tupleIJNS5_1CILi64EEENS7_ILi128EEENS7_ILi96EEEEEENS_6half_tEfNS_4arch4Sm80ELb0ELb1ELb0ELb1ELb1ELb0ELb0ELb0ELi2ELi2ELi4ELi2ELb1EEENS1_24CollectiveEpilogueBwdGQAISB_fSE_Li256ELb1ELb1EEENS1_19SingleTileSchedulerILb1ELb0ELb0ELi128EEEEEEEEEvNT_6ParamsE)
        .other          _ZN7cutlass13device_kernelIN5flash19enable_sm80_to_sm89INS1_16FlashAttnBwdSm80INS1_25CollectiveMainloopBwdSm80ILi2ELi1EN4cute5tupleIJNS5_1CILi64EEENS7_ILi128EEENS7_ILi96EEEEEENS_6half_tEfNS_4arch4Sm80ELb0ELb1ELb0ELb1ELb1ELb0ELb0ELb0ELi2ELi2ELi4ELi2ELb1EEENS1_24CollectiveEpilogueBwdGQAISB_fSE_Li256ELb1ELb1EEENS1_19SingleTileSchedulerILb1ELb0ELb0ELi128EEEEEEEEEvNT_6ParamsE,@"STO_CUDA_ENTRY STV_DEFAULT"
_ZN7cutlass13device_kernelIN5flash19enable_sm80_to_sm89INS1_16FlashAttnBwdSm80INS1_25CollectiveMainloopBwdSm80ILi2ELi1EN4cute5tupleIJNS5_1CILi64EEENS7_ILi128EEENS7_ILi96EEEEEENS_6half_tEfNS_4arch4Sm80ELb0ELb1ELb0ELb1ELb1ELb0ELb0ELb0ELi2ELi2ELi4ELi2ELb1EEENS1_24CollectiveEpilogueBwdGQAISB_fSE_Li256ELb1ELb1EEENS1_19SingleTileSchedulerILb1ELb0ELb0ELi128EEEEEEEEEvNT_6ParamsE:
[----:B------:R-:W-:Y:S01]  /*0000*/  LDC R1, c[0x0][0x28] ;  /* 0x00000a00ff017b82 */ /* 0x000fe20000000800 */
[----:B------:R-:W-:Y:S05]  /*0010*/  EXIT ;  /* 0x000000000000794d */ /* 0x000fea0003800000 */
.L_x_15:
        /* <DEDUP_REMOVED lines=14> */
.L_x_92:


//--------------------- .text._ZN7cutlass13device_kernelIN5flash19enable_sm80_to_sm89INS1_16FlashAttnBwdSm80INS1_25CollectiveMainloopBwdSm80ILi2ELi1EN4cute5tupleIJNS5_1CILi64EEENS7_ILi128EEENS7_ILi96EEEEEENS_6half_tEfNS_4arch4Sm80ELb1ELb0ELb0ELb0ELb0ELb0ELb0ELb0ELi2ELi2ELi4ELi2ELb1EEENS1_21CollectiveEpilogueBwdISB_SC_SE_Li256ELb0ELb0ELi2EEENS1_25SingleTileBwdLPTSchedulerILb0ELi128ELb0EEEEEEEEEvNT_6ParamsE --------------------------
	.section	.text._ZN7cutlass13device_kernelIN5flash19enable_sm80_to_sm89INS1_16FlashAttnBwdSm80INS1_25CollectiveMainloopBwdSm80ILi2ELi1EN4cute5tupleIJNS5_1CILi64EEENS7_ILi128EEENS7_ILi96EEEEEENS_6half_tEfNS_4arch4Sm80ELb1ELb0ELb0ELb0ELb0ELb0ELb0ELb0ELi2ELi2ELi4ELi2ELb1EEENS1_21CollectiveEpilogueBwdISB_SC_SE_Li256ELb0ELb0ELi2EEENS1_25SingleTileBwdLPTSchedulerILb0ELi128ELb0EEEEEEEEEvNT_6ParamsE,"ax",@progbits
	.align	128
.text._ZN7cutlass13device_kernelIN5flash19enable_sm80_to_sm89INS1_16FlashAttnBwdSm80INS1_25CollectiveMainloopBwdSm80ILi2ELi1EN4cute5tupleIJNS5_1CILi64EEENS7_ILi128EEENS7_ILi96EEEEEENS_6half_tEfNS_4arch4Sm80ELb1ELb0ELb0ELb0ELb0ELb0ELb0ELb0ELi2ELi2ELi4ELi2ELb1EEENS1_21CollectiveEpilogueBwdISB_SC_SE_Li256ELb0ELb0ELi2EEENS1_25SingleTileBwdLPTSchedulerILb0ELi128ELb0EEEEEEEEEvNT_6ParamsE:
        .type           _ZN7cutlass13device_kernelIN5flash19enable_sm80_to_sm89INS1_16FlashAttnBwdSm80INS1_25CollectiveMainloopBwdSm80ILi2ELi1EN4cute5tupleIJNS5_1CILi64EEENS7_ILi128EEENS7_ILi96EEEEEENS_6half_tEfNS_4arch4Sm80ELb1ELb0ELb0ELb0ELb0ELb0ELb0ELb0ELi2ELi2ELi4ELi2ELb1EEENS1_21CollectiveEpilogueBwdISB_SC_SE_Li256ELb0ELb0ELi2EEENS1_25SingleTileBwdLPTSchedulerILb0ELi128ELb0EEEEEEEEEvNT_6ParamsE,@function
        .size           _ZN7cutlass13device_kernelIN5flash19enable_sm80_to_sm89INS1_16FlashAttnBwdSm80INS1_25CollectiveMainloopBwdSm80ILi2ELi1EN4cute5tupleIJNS5_1CILi64EEENS7_ILi128EEENS7_ILi96EEEEEENS_6half_tEfNS_4arch4Sm80ELb1ELb0ELb0ELb0ELb0ELb0ELb0ELb0ELi2ELi2ELi4ELi2ELb1EEENS1_21CollectiveEpilogueBwdISB_SC_SE_Li256ELb0ELb0ELi2EEENS1_25SingleTileBwdLPTSchedulerILb0ELi128ELb0EEEEEEEEEvNT_6ParamsE,(.L_x_93 - _ZN7cutlass13device_kernelIN5flash19enable_sm80_to_sm89INS1_16FlashAttnBwdSm80INS1_25CollectiveMainloopBwdSm80ILi2ELi1EN4cute5tupleIJNS5_1CILi64EEENS7_ILi128EEENS7_ILi96EEEEEENS_6half_tEfNS_4arch4Sm80ELb1ELb0ELb0ELb0ELb0ELb0ELb0ELb0ELi2ELi2ELi4ELi2ELb1EEENS1_21CollectiveEpilogueBwdISB_SC_SE_Li256ELb0ELb0ELi2EEENS1_25SingleTileBwdLPTSchedulerILb0ELi128ELb0EEEEEEEEEvNT_6ParamsE)
        .other          _ZN7cutlass13device_kernelIN5flash19enable_sm80_to_sm89INS1_16FlashAttnBwdSm80INS1_25CollectiveMainloopBwdSm80ILi2ELi1EN4cute5tupleIJNS5_1CILi64EEENS7_ILi128EEENS7_ILi96EEEEEENS_6half_tEfNS_4arch4Sm80ELb1ELb0ELb0ELb0ELb0ELb0ELb0ELb0ELi2ELi2ELi4ELi2ELb1EEENS1_21CollectiveEpilogueBwdISB_SC_SE_Li256ELb0ELb0ELi2EEENS1_25SingleTileBwdLPTSchedulerILb0ELi128ELb0EEEEEEEEEvNT_6ParamsE,@"STO_CUDA_ENTRY STV_DEFAULT"
_ZN7cutlass13device_kernelIN5flash19enable_sm80_to_sm89INS1_16FlashAttnBwdSm80INS1_25CollectiveMainloopBwdSm80ILi2ELi1EN4cute5tupleIJNS5_1CILi64EEENS7_ILi128EEENS7_ILi96EEEEEENS_6half_tEfNS_4arch4Sm80ELb1ELb0ELb0ELb0ELb0ELb0ELb0ELb0ELi2ELi2ELi4ELi2ELb1EEENS1_21CollectiveEpilogueBwdISB_SC_SE_Li256ELb0ELb0ELi2EEENS1_25SingleTileBwdLPTSchedulerILb0ELi128ELb0EEEEEEEEEvNT_6ParamsE:
[----:B------:R-:W-:Y:S01]  /*0000*/  LDC R1, c[0x0][0x28] ;  /* 0x00000a00ff017b82 */ /* 0x000fe20000000800 */
[----:B------:R-:W-:Y:S05]  /*0010*/  EXIT ;  /* 0x000000000000794d */ /* 0x000fea0003800000 */
.L_x_16:
        /* <DEDUP_REMOVED lines=14> */
.L_x_93:


//--------------------- .text._ZN7cutlass13device_kernelIN5flash19enable_sm80_to_sm89INS1_16FlashAttnBwdSm80INS1_25CollectiveMainloopBwdSm80ILi2ELi1EN4cute5tupleIJNS5_1CILi64EEENS7_ILi128EEENS7_ILi96EEEEEENS_6half_tEfNS_4arch4Sm80ELb1ELb0ELb0ELb0ELb1ELb0ELb0ELb0ELi2ELi2ELi4ELi2ELb1EEENS1_21CollectiveEpilogueBwdISB_SC_SE_Li256ELb0ELb0ELi2EEENS1_25SingleTileBwdLPTSchedulerILb0ELi128ELb1EEEEEEEEEvNT_6ParamsE --------------------------
	.section	.text._ZN7cutlass13device_kernelIN5flash19enable_sm80_to_sm89INS1_16FlashAttnBwdSm80INS1_25CollectiveMainloopBwdSm80ILi2ELi1EN4cute5tupleIJNS5_1CILi64EEENS7_ILi128EEENS7_ILi96EEEEEENS_6half_tEfNS_4arch4Sm80ELb1ELb0ELb0ELb0ELb1ELb0ELb0ELb0ELi2ELi2ELi4ELi2ELb1EEENS1_21CollectiveEpilogueBwdISB_SC_SE_Li256ELb0ELb0ELi2EEENS1_25SingleTileBwdLPTSchedulerILb0ELi128ELb1EEEEEEEEEvNT_6ParamsE,"ax",@progbits
	.align	128
.text._ZN7cutlass13device_kernelIN5flash19enable_sm80_to_sm89INS1_16FlashAttnBwdSm80INS1_25CollectiveMainloopBwdSm80ILi2ELi1EN4cute5tupleIJNS5_1CILi64EEENS7_ILi128EEENS7_ILi96EEEEEENS_6half_tEfNS_4arch4Sm80ELb1ELb0ELb0ELb0ELb1ELb0ELb0ELb0ELi2ELi2ELi4ELi2ELb1EEENS1_21CollectiveEpilogueBwdISB_SC_SE_Li256ELb0ELb0ELi2EEENS1_25SingleTileBwdLPTSchedulerILb0ELi128ELb1EEEEEEEEEvNT_6ParamsE:
        .type           _ZN7cutlass13device_kernelIN5flash19enable_sm80_to_sm89INS1_16FlashAttnBwdSm80INS1_25CollectiveMainloopBwdSm80ILi2ELi1EN4cute5tupleIJNS5_1CILi64EEENS7_ILi128EEENS7_ILi96EEEEEENS_6half_tEfNS_4arch4Sm80ELb1ELb0ELb0ELb0ELb1ELb0ELb0ELb0ELi2ELi2ELi4ELi2ELb1EEENS1_21CollectiveEpilogueBwdISB_SC_SE_Li256ELb0ELb0ELi2EEENS1_25SingleTileBwdLPTSchedulerILb0ELi128ELb1EEEEEEEEEvNT_6ParamsE,@function
        .size           _ZN7cutlass13device_kernelIN5flash19enable_sm80_to_sm89INS1_16FlashAttnBwdSm80INS1_25CollectiveMainloopBwdSm80ILi2ELi1EN4cute5tupleIJNS5_1CILi64EEENS7_ILi128EEENS7_ILi96EEEEEENS_6half_tEfNS_4arch4Sm80ELb1ELb0ELb0ELb0ELb1ELb0ELb0ELb0ELi2ELi2ELi4ELi2ELb1EEENS1_21CollectiveEpilogueBwdISB_SC_SE_Li256ELb0ELb0ELi2EEENS1_25SingleTileBwdLPTSchedulerILb0ELi128ELb1EEEEEEEEEvNT_6ParamsE,(.L_x_94 - _ZN7cutlass13device_kernelIN5flash19enable_sm80_to_sm89INS1_16FlashAttnBwdSm80INS1_25CollectiveMainloopBwdSm80ILi2ELi1EN4cute5tupleIJNS5_1CILi64EEENS7_ILi128EEENS7_ILi96EEEEEENS_6half_tEfNS_4arch4Sm80ELb1ELb0ELb0ELb0ELb1ELb0ELb0ELb0ELi2ELi2ELi4ELi2ELb1EEENS1_21CollectiveEpilogueBwdISB_SC_SE_Li256ELb0ELb0ELi2EEENS1_25SingleTileBwdLPTSchedulerILb0ELi128ELb1EEEEEEEEEvNT_6ParamsE)
        .other          _ZN7cutlass13device_kernelIN5flash19enable_sm80_to_sm89INS1_16FlashAttnBwdSm80INS1_25CollectiveMainloopBwdSm80ILi2ELi1EN4cute5tupleIJNS5_1CILi64EEENS7_ILi128EEENS7_ILi96EEEEEENS_6half_tEfNS_4arch4Sm80ELb1ELb0ELb0ELb0ELb1ELb0ELb0ELb0ELi2ELi2ELi4ELi2ELb1EEENS1_21CollectiveEpilogueBwdISB_SC_SE_Li256ELb0ELb0ELi2EEENS1_25SingleTileBwdLPTSchedulerILb0ELi128ELb1EEEEEEEEEvNT_6ParamsE,@"STO_CUDA_ENTRY STV_DEFAULT"
_ZN7cutlass13device_kernelIN5flash19enable_sm80_to_sm89INS1_16FlashAttnBwdSm80INS1_25CollectiveMainloopBwdSm80ILi2ELi1EN4cute5tupleIJNS5_1CILi64EEENS7_ILi128EEENS7_ILi96EEEEEENS_6half_tEfNS_4arch4Sm80ELb1ELb0ELb0ELb0ELb1ELb0ELb0ELb0ELi2ELi2ELi4ELi2ELb1EEENS1_21CollectiveEpilogueBwdISB_SC_SE_Li256ELb0ELb0ELi2EEENS1_25SingleTileBwdLPTSchedulerILb0ELi128ELb1EEEEEEEEEvNT_6ParamsE:
[----:B------:R-:W-:Y:S01]  /*0000*/  LDC R1, c[0x0][0x28] ;  /* 0x00000a00ff017b82 */ /* 0x000fe20000000800 */
[----:B------:R-:W-:Y:S05]  /*0010*/  EXIT ;  /* 0x000000000000794d */ /* 0x000fea0003800000 */
.L_x_17:
        /* <DEDUP_REMOVED lines=14> */
.L_x_94:


//--------------------- .text._ZN7cutlass13device_kernelIN5flash19enable_sm80_to_sm89INS1_16FlashAttnBwdSm80INS1_25CollectiveMainloopBwdSm80ILi2ELi1EN4cute5tupleIJNS5_1CILi64EEENS7_ILi128EEENS7_ILi96EEEEEENS_6half_tEfNS_4arch4Sm80ELb1ELb0ELb0ELb0ELb0ELb0ELb0ELb0ELi2ELi2ELi4ELi2ELb1EEENS1_24CollectiveEpilogueBwdGQAISB_fSE_Li256ELb0ELb0EEENS1_25SingleTileBwdLPTSchedulerILb0ELi128ELb0EEEEEEEEEvNT_6ParamsE --------------------------
	.section	.text._ZN7cutlass13device_kernelIN5flash19enable_sm80_to_sm89INS1_16FlashAttnBwdSm80INS1_25CollectiveMainloopBwdSm80ILi2ELi1EN4cute5tupleIJNS5_1CILi64EEENS7_ILi128EEENS7_ILi96EEEEEENS_6half_tEfNS_4arch4Sm80ELb1ELb0ELb0ELb0ELb0ELb0ELb0ELb0ELi2ELi2ELi4ELi2ELb1EEENS1_24CollectiveEpilogueBwdGQAISB_fSE_Li256ELb0ELb0EEENS1_25SingleTileBwdLPTSchedulerILb0ELi128ELb0EEEEEEEEEvNT_6ParamsE,"ax",@progbits
	.align	128
.text._ZN7cutlass13device_kernelIN5flash19enable_sm80_to_sm89INS1_16FlashAttnBwdSm80INS1_25CollectiveMainloopBwdSm80ILi2ELi1EN4cute5tupleIJNS5_1CILi64EEENS7_ILi128EEENS7_ILi96EEEEEENS_6half_tEfNS_4arch4Sm80ELb1ELb0ELb0ELb0ELb0ELb0ELb0ELb0ELi2ELi2ELi4ELi2ELb1EEENS1_24CollectiveEpilogueBwdGQAISB_fSE_Li256ELb0ELb0EEENS1_25SingleTileBwdLPTSchedulerILb0ELi128ELb0EEEEEEEEEvNT_6ParamsE:
        .type           _ZN7cutlass13device_kernelIN5flash19enable_sm80_to_sm89INS1_16FlashAttnBwdSm80INS1_25CollectiveMainloopBwdSm80ILi2ELi1EN4cute5tupleIJNS5_1CILi64EEENS7_ILi128EEENS7_ILi96EEEEEENS_6half_tEfNS_4arch4Sm80ELb1ELb0ELb0ELb0ELb0ELb0ELb0ELb0ELi2ELi2ELi4ELi2ELb1EEENS1_24CollectiveEpilogueBwdGQAISB_fSE_Li256ELb0ELb0EEENS1_25SingleTileBwdLPTSchedulerILb0ELi128ELb0EEEEEEEEEvNT_6ParamsE,@function
        .size           _ZN7cutlass13device_kernelIN5flash19enable_sm80_to_sm89INS1_16FlashAttnBwdSm80INS1_25CollectiveMainloopBwdSm80ILi2ELi1EN4cute5tupleIJNS5_1CILi64EEENS7_ILi128EEENS7_ILi96EEEEEENS_6half_tEfNS_4arch4Sm80ELb1ELb0ELb0ELb0ELb0ELb0ELb0ELb0ELi2ELi2ELi4ELi2ELb1EEENS1_24CollectiveEpilogueBwdGQAISB_fSE_Li256ELb0ELb0EEENS1_25SingleTileBwdLPTSchedulerILb0ELi128ELb0EEEEEEEEEvNT_6ParamsE,(.L_x_95 - _ZN7cutlass13device_kernelIN5flash19enable_sm80_to_sm89INS1_16FlashAttnBwdSm80INS1_25CollectiveMainloopBwdSm80ILi2ELi1EN4cute5tupleIJNS5_1CILi64EEENS7_ILi128EEENS7_ILi96EEEEEENS_6half_tEfNS_4arch4Sm80ELb1ELb0ELb0ELb0ELb0ELb0ELb0ELb0ELi2ELi2ELi4ELi2ELb1EEENS1_24CollectiveEpilogueBwdGQAISB_fSE_Li256ELb0ELb0EEENS1_25SingleTileBwdLPTSchedulerILb0ELi128ELb0EEEEEEEEEvNT_6ParamsE)
        .other          _ZN7cutlass13device_kernelIN5flash19enable_sm80_to_sm89INS1_16FlashAttnBwdSm80INS1_25CollectiveMainloopBwdSm80ILi2ELi1EN4cute5tupleIJNS5_1CILi64EEENS7_ILi128EEENS7_ILi96EEEEEENS_6half_tEfNS_4arch4Sm80ELb1ELb0ELb0ELb0ELb0ELb0ELb0ELb0ELi2ELi2ELi4ELi2ELb1EEENS1_24CollectiveEpilogueBwdGQAISB_fSE_Li256ELb0ELb0EEENS1_25SingleTileBwdLPTSchedulerILb0ELi128ELb0EEEEEEEEEvNT_6ParamsE,@"STO_CUDA_ENTRY STV_DEFAULT"
_ZN7cutlass13device_kernelIN5flash19enable_sm80_to_sm89INS1_16FlashAttnBwdSm80INS1_25CollectiveMainloopBwdSm80ILi2ELi1EN4cute5tupleIJNS5_1CILi64EEENS7_ILi128EEENS7_ILi96EEEEEENS_6half_tEfNS_4arch4Sm80ELb1ELb0ELb0ELb0ELb0ELb0ELb0ELb0ELi2ELi2ELi4ELi2ELb1EEENS1_24CollectiveEpilogueBwdGQAISB_fSE_Li256ELb0ELb0EEENS1_25SingleTileBwdLPTSchedulerILb0ELi128ELb0EEEEEEEEEvNT_6ParamsE:
[----:B------:R-:W-:Y:S01]  /*0000*/  LDC R1, c[0x0][0x28] ;  /* 0x00000a00ff017b82 */ /* 0x000fe20000000800 */
[----:B------:R-:W-:Y:S05]  /*0010*/  EXIT ;  /* 0x000000000000794d */ /* 0x000fea0003800000 */
.L_x_18:
        /* <DEDUP_REMOVED lines=14> */
.L_x_95:


//--------------------- .text._ZN7cutlass13device_kernelIN5flash19enable_sm80_to_sm89INS1_16FlashAttnBwdSm80INS1_25CollectiveMainloopBwdSm80ILi2ELi1EN4cute5tupleIJNS5_1CILi64EEENS7_ILi128EEENS7_ILi96EEEEEENS_6half_tEfNS_4arch4Sm80ELb1ELb0ELb0ELb0ELb1ELb0ELb0ELb0ELi2ELi2ELi4ELi2ELb1EEENS1_24CollectiveEpilogueBwdGQAISB_fSE_Li256ELb0ELb1EEENS1_25SingleTileBwdLPTSchedulerILb0ELi128ELb1EEEEEEEEEvNT_6ParamsE --------------------------
	.section	.text._ZN7cutlass13device_kernelIN5flash19enable_sm80_to_sm89INS1_16FlashAttnBwdSm80INS1_25CollectiveMainloopBwdSm80ILi2ELi1EN4cute5tupleIJNS5_1CILi64EEENS7_ILi128EEENS7_ILi96EEEEEENS_6half_tEfNS_4arch4Sm80ELb1ELb0ELb0ELb0ELb1ELb0ELb0ELb0ELi2ELi2ELi4ELi2ELb1EEENS1_24CollectiveEpilogueBwdGQAISB_fSE_Li256ELb0ELb1EEENS1_25SingleTileBwdLPTSchedulerILb0ELi128ELb1EEEEEEEEEvNT_6ParamsE,"ax",@progbits
	.align	128
.text._ZN7cutlass13device_kernelIN5flash19enable_sm80_to_sm89INS1_16FlashAttnBwdSm80INS1_25CollectiveMainloopBwdSm80ILi2ELi1EN4cute5tupleIJNS5_1CILi64EEENS7_ILi128EEENS7_ILi96EEEEEENS_6half_tEfNS_4arch4Sm80ELb1ELb0ELb0ELb0ELb1ELb0ELb0ELb0ELi2ELi2ELi4ELi2ELb1EEENS1_24CollectiveEpilogueBwdGQAISB_fSE_Li256ELb0ELb1EEENS1_25SingleTileBwdLPTSchedulerILb0ELi128ELb1EEEEEEEEEvNT_6ParamsE:
        .type           _ZN7cutlass13device_kernelIN5flash19enable_sm80_to_sm89INS1_16FlashAttnBwdSm80INS1_25CollectiveMainloopBwdSm80ILi2ELi1EN4cute5tupleIJNS5_1CILi64EEENS7_ILi128EEENS7_ILi96EEEEEENS_6half_tEfNS_4arch4Sm80ELb1ELb0ELb0ELb0ELb1ELb0ELb0ELb0ELi2ELi2ELi4ELi2ELb1EEENS1_24CollectiveEpilogueBwdGQAISB_fSE_Li256ELb0ELb1EEENS1_25SingleTileBwdLPTSchedulerILb0ELi128ELb1EEEEEEEEEvNT_6ParamsE,@function
        .size           _ZN7cutlass13device_kernelIN5flash19enable_sm80_to_sm89INS1_16FlashAttnBwdSm80INS1_25CollectiveMainloopBwdSm80ILi2ELi1EN4cute5tupleIJNS5_1CILi64EEENS7_ILi128EEENS7_ILi96EEEEEENS_6half_tEfNS_4arch4Sm80ELb1ELb0ELb0ELb0ELb1ELb0ELb0ELb0ELi2ELi2ELi4ELi2ELb1EEENS1_24CollectiveEpilogueBwdGQAISB_fSE_Li256ELb0ELb1EEENS1_25SingleTileBwdLPTSchedulerILb0ELi128ELb1EEEEEEEEEvNT_6ParamsE,(.L_x_96 - _ZN7cutlass13device_kernelIN5flash19enable_sm80_to_sm89INS1_16FlashAttnBwdSm80INS1_25CollectiveMainloopBwdSm80ILi2ELi1EN4cute5tupleIJNS5_1CILi64EEENS7_ILi128EEENS7_ILi96EEEEEENS_6half_tEfNS_4arch4Sm80ELb1ELb0ELb0ELb0ELb1ELb0ELb0ELb0ELi2ELi2ELi4ELi2ELb1EEENS1_24CollectiveEpilogueBwdGQAISB_fSE_Li256ELb0ELb1EEENS1_25SingleTileBwdLPTSchedulerILb0ELi128ELb1EEEEEEEEEvNT_6ParamsE)
        .other          _ZN7cutlass13device_kernelIN5flash19enable_sm80_to_sm89INS1_16FlashAttnBwdSm80INS1_25CollectiveMainloopBwdSm80ILi2ELi1EN4cute5tupleIJNS5_1CILi64EEENS7_ILi128EEENS7_ILi96EEEEEENS_6half_tEfNS_4arch4Sm80ELb1ELb0ELb0ELb0ELb1ELb0ELb0ELb0ELi2ELi2ELi4ELi2ELb1EEENS1_24CollectiveEpilogueBwdGQAISB_fSE_Li256ELb0ELb1EEENS1_25SingleTileBwdLPTSchedulerILb0ELi128ELb1EEEEEEEEEvNT_6ParamsE,@"STO_CUDA_ENTRY STV_DEFAULT"
_ZN7cutlass13device_kernelIN5flash19enable_sm80_to_sm89INS1_16FlashAttnBwdSm80INS1_25CollectiveMainloopBwdSm80ILi2ELi1EN4cute5tupleIJNS5_1CILi64EEENS7_ILi128EEENS7_ILi96EEEEEENS_6half_tEfNS_4arch4Sm80ELb1ELb0ELb0ELb0ELb1ELb0ELb0ELb0ELi2ELi2ELi4ELi2ELb1EEENS1_24CollectiveEpilogueBwdGQAISB_fSE_Li256ELb0ELb1EEENS1_25SingleTileBwdLPTSchedulerILb0ELi128ELb1EEEEEEEEEvNT_6ParamsE:
[----:B------:R-:W-:Y:S01]  /*0000*/  LDC R1, c[0x0][0x28] ;  /* 0x00000a00ff017b82 */ /* 0x000fe20000000800 */
[----:B------:R-:W-:Y:S05]  /*0010*/  EXIT ;  /* 0x000000000000794d */ /* 0x000fea0003800000 */
.L_x_19:
        /* <DEDUP_REMOVED lines=14> */
.L_x_96:


//--------------------- .text._ZN7cutlass13device_kernelIN5flash19enable_sm80_to_sm89INS1_16FlashAttnBwdSm80INS1_25CollectiveMainloopBwdSm80ILi2ELi1EN4cute5tupleIJNS5_1CILi64EEENS7_ILi128EEENS7_ILi96EEEEEENS_6half_tEfNS_4arch4Sm80ELb1ELb0ELb0ELb1ELb0ELb0ELb0ELb0ELi2ELi2ELi4ELi2ELb1EEENS1_21CollectiveEpilogueBwdISB_SC_SE_Li256ELb1ELb0ELi2EEENS1_25SingleTileBwdLPTSchedulerILb1ELi128ELb0EEEEEEEEEvNT_6ParamsE --------------------------
	.section	.text._ZN7cutlass13device_kernelIN5flash19enable_sm80_to_sm89INS1_16FlashAttnBwdSm80INS1_25CollectiveMainloopBwdSm80ILi2ELi1EN4cute5tupleIJNS5_1CILi64EEENS7_ILi128EEENS7_ILi96EEEEEENS_6half_tEfNS_4arch4Sm80ELb1ELb0ELb0ELb1ELb0ELb0ELb0ELb0ELi2ELi2ELi4ELi2ELb1EEENS1_21CollectiveEpilogueBwdISB_SC_SE_Li256ELb1ELb0ELi2EEENS1_25SingleTileBwdLPTSchedulerILb1ELi128ELb0EEEEEEEEEvNT_6ParamsE,"ax",@progbits
	.align	128
.text._ZN7cutlass13device_kernelIN5flash19enable_sm80_to_sm89INS1_16FlashAttnBwdSm80INS1_25CollectiveMainloopBwdSm80ILi2ELi1EN4cute5tupleIJNS5_1CILi64EEENS7_ILi128EEENS7_ILi96EEEEEENS_6half_tEfNS_4arch4Sm80ELb1ELb0ELb0ELb1ELb0ELb0ELb0ELb0ELi2ELi2ELi4ELi2ELb1EEENS1_21CollectiveEpilogueBwdISB_SC_SE_Li256ELb1ELb0ELi2EEENS1_25SingleTileBwdLPTSchedulerILb1ELi128ELb0EEEEEEEEEvNT_6ParamsE:
        .type           _ZN7cutlass13device_kernelIN5flash19enable_sm80_to_sm89INS1_16FlashAttnBwdSm80INS1_25CollectiveMainloopBwdSm80ILi2ELi1EN4cute5tupleIJNS5_1CILi64EEENS7_ILi128EEENS7_ILi96EEEEEENS_6half_tEfNS_4arch4Sm80ELb1ELb0ELb0ELb1ELb0ELb0ELb0ELb0ELi2ELi2ELi4ELi2ELb1EEENS1_21CollectiveEpilogueBwdISB_SC_SE_Li256ELb1ELb0ELi2EEENS1_25SingleTileBwdLPTSchedulerILb1ELi128ELb0EEEEEEEEEvNT_6ParamsE,@function
        .size           _ZN7cutlass13device_kernelIN5flash19enable_sm80_to_sm89INS1_16FlashAttnBwdSm80INS1_25CollectiveMainloopBwdSm80ILi2ELi1EN4cute5tupleIJNS5_1CILi64EEENS7_ILi128EEENS7_ILi96EEEEEENS_6half_tEfNS_4arch4Sm80ELb1ELb0ELb0ELb1ELb0ELb0ELb0ELb0ELi2ELi2ELi4ELi2ELb1EEENS1_21CollectiveEpilogueBwdISB_SC_SE_Li256ELb1ELb0ELi2EEENS1_25SingleTileBwdLPTSchedulerILb1ELi128ELb0EEEEEEEEEvNT_6ParamsE,(.L_x_97 - _ZN7cutlass13device_kernelIN5flash19enable_sm80_to_sm89INS1_16FlashAttnBwdSm80INS1_25CollectiveMainloopBwdSm80ILi2ELi1EN4cute5tupleIJNS5_1CILi64EEENS7_ILi128EEENS7_ILi96EEEEEENS_6half_tEfNS_4arch4Sm80ELb1ELb0ELb0ELb1ELb0ELb0ELb0ELb0ELi2ELi2ELi4ELi2ELb1EEENS1_21CollectiveEpilogueBwdISB_SC_SE_Li256ELb1ELb0ELi2EEENS1_25SingleTileBwdLPTSchedulerILb1ELi128ELb0EEEEEEEEEvNT_6ParamsE)
        .other          _ZN7cutlass13device_kernelIN5flash19enable_sm80_to_sm89INS1_16FlashAttnBwdSm80INS1_25CollectiveMainloopBwdSm80ILi2ELi1EN4cute5tupleIJNS5_1CILi64EEENS7_ILi128EEENS7_ILi96EEEEEENS_6half_tEfNS_4arch4Sm80ELb1ELb0ELb0ELb1ELb0ELb0ELb0ELb0ELi2ELi2ELi4ELi2ELb1EEENS1_21CollectiveEpilogueBwdISB_SC_SE_Li256ELb1ELb0ELi2EEENS1_25SingleTileBwdLPTSchedulerILb1ELi128ELb0EEEEEEEEEvNT_6ParamsE,@"STO_CUDA_ENTRY STV_DEFAULT"
_ZN7cutlass13device_kernelIN5flash19enable_sm80_to_sm89INS1_16FlashAttnBwdSm80INS1_25CollectiveMainloopBwdSm80ILi2ELi1EN4cute5tupleIJNS5_1CILi64EEENS7_ILi128EEENS7_ILi96EEEEEENS_6half_tEfNS_4arch4Sm80ELb1ELb0ELb0ELb1ELb0ELb0ELb0ELb0ELi2ELi2ELi4ELi2ELb1EEENS1_21CollectiveEpilogueBwdISB_SC_SE_Li256ELb1ELb0ELi2EEENS1_25SingleTileBwdLPTSchedulerILb1ELi128ELb0EEEEEEEEEvNT_6ParamsE:
[----:B------:R-:W-:Y:S01]  /*0000*/  LDC R1, c[0x0][0x28] ;  /* 0x00000a00ff017b82 */ /* 0x000fe20000000800 */
[----:B------:R-:W-:Y:S05]  /*0010*/  EXIT ;  /* 0x000000000000794d */ /* 0x000fea0003800000 */
.L_x_20:
        /* <DEDUP_REMOVED lines=14> */
.L_x_97:


//--------------------- .text._ZN7cutlass13device_kernelIN5flash19enable_sm80_to_sm89INS1_16FlashAttnBwdSm80INS1_25CollectiveMainloopBwdSm80ILi2ELi1EN4cute5tupleIJNS5_1CILi64EEENS7_ILi128EEENS7_ILi96EEEEEENS_6half_tEfNS_4arch4Sm80ELb1ELb0ELb0ELb1ELb1ELb0ELb0ELb0ELi2ELi2ELi4ELi2ELb1EEENS1_21CollectiveEpilogueBwdISB_SC_SE_Li256ELb1ELb0ELi2EEENS1_25SingleTileBwdLPTSchedulerILb1ELi128ELb1EEEEEEEEEvNT_6ParamsE --------------------------
	.section	.text._ZN7cutlass13device_kernelIN5flash19enable_sm80_to_sm89INS1_16FlashAttnBwdSm80INS1_25CollectiveMainloopBwdSm80ILi2ELi1EN4cute5tupleIJNS5_1CILi64EEENS7_ILi128EEENS7_ILi96EEEEEENS_6half_tEfNS_4arch4Sm80ELb1ELb0ELb0ELb1ELb1ELb0ELb0ELb0ELi2ELi2ELi4ELi2ELb1EEENS1_21CollectiveEpilogueBwdISB_SC_SE_Li256ELb1ELb0ELi2EEENS1_25SingleTileBwdLPTSchedulerILb1ELi128ELb1EEEEEEEEEvNT_6ParamsE,"ax",@progbits
	.align	128
.text._ZN7cutlass13device_kernelIN5flash19enable_sm80_to_sm89INS1_16FlashAttnBwdSm80INS1_25CollectiveMainloopBwdSm80ILi2ELi1EN4cute5tupleIJNS5_1CILi64EEENS7_ILi128EEENS7_ILi96EEEEEENS_6half_tEfNS_4arch4Sm80ELb1ELb0ELb0ELb1ELb1ELb0ELb0ELb0ELi2ELi2ELi4ELi2ELb1EEENS1_21CollectiveEpilogueBwdISB_SC_SE_Li256ELb1ELb0ELi2EEENS1_25SingleTileBwdLPTSchedulerILb1ELi128ELb1EEEEEEEEEvNT_6ParamsE:
        .type           _ZN7cutlass13device_kernelIN5flash19enable_sm80_to_sm89INS1_16FlashAttnBwdSm80INS1_25CollectiveMainloopBwdSm80ILi2ELi1EN4cute5tupleIJNS5_1CILi64EEENS7_ILi128EEENS7_ILi96EEEEEENS_6half_tEfNS_4arch4Sm80ELb1ELb0ELb0ELb1ELb1ELb0ELb0ELb0ELi2ELi2ELi4ELi2ELb1EEENS1_21CollectiveEpilogueBwdISB_SC_SE_Li256ELb1ELb0ELi2EEENS1_25SingleTileBwdLPTSchedulerILb1ELi128ELb1EEEEEEEEEvNT_6ParamsE,@function
        .size           _ZN7cutlass13device_kernelIN5flash19enable_sm80_to_sm89INS1_16FlashAttnBwdSm80INS1_25CollectiveMainloopBwdSm80ILi2ELi1EN4cute5tupleIJNS5_1CILi64EEENS7_ILi128EEENS7_ILi96EEEEEENS_6half_tEfNS_4arch4Sm80ELb1ELb0ELb0ELb1ELb1ELb0ELb0ELb0ELi2ELi2ELi4ELi2ELb1EEENS1_21CollectiveEpilogueBwdISB_SC_SE_Li256ELb1ELb0ELi2EEENS1_25SingleTileBwdLPTSchedulerILb1ELi128ELb1EEEEEEEEEvNT_6ParamsE,(.L_x_98 - _ZN7cutlass13device_kernelIN5flash19enable_sm80_to_sm89INS1_16FlashAttnBwdSm80INS1_25CollectiveMainloopBwdSm80ILi2ELi1EN4cute5tupleIJNS5_1CILi64EEENS7_ILi128EEENS7_ILi96EEEEEENS_6half_tEfNS_4arch4Sm80ELb1ELb0ELb0ELb1ELb1ELb0ELb0ELb0ELi2ELi2ELi4ELi2ELb1EEENS1_21CollectiveEpilogueBwdISB_SC_SE_Li256ELb1ELb0ELi2EEENS1_25SingleTileBwdLPTSchedulerILb1ELi128ELb1EEEEEEEEEvNT_6ParamsE)
        .other          _ZN7cutlass13device_kernelIN5flash19enable_sm80_to_sm89INS1_16FlashAttnBwdSm80INS1_25CollectiveMainloopBwdSm80ILi2ELi1EN4cute5tupleIJNS5_1CILi64EEENS7_ILi128EEENS7_ILi96EEEEEENS_6half_tEfNS_4arch4Sm80ELb1ELb0ELb0ELb1ELb1ELb0ELb0ELb0ELi2ELi2ELi4ELi2ELb1EEENS1_21CollectiveEpilogueBwdISB_SC_SE_Li256ELb1ELb0ELi2EEENS1_25SingleTileBwdLPTSchedulerILb1ELi128ELb1EEEEEEEEEvNT_6ParamsE,@"STO_CUDA_ENTRY STV_DEFAULT"
_ZN7cutlass13device_kernelIN5flash19enable_sm80_to_sm89INS1_16FlashAttnBwdSm80INS1_25CollectiveMainloopBwdSm80ILi2ELi1EN4cute5tupleIJNS5_1CILi64EEENS7_ILi128EEENS7_ILi96EEEEEENS_6half_tEfNS_4arch4Sm80ELb1ELb0ELb0ELb1ELb1ELb0ELb0ELb0ELi2ELi2ELi4ELi2ELb1EEENS1_21CollectiveEpilogueBwdISB_SC_SE_Li256ELb1ELb0ELi2EEENS1_25SingleTileBwdLPTSchedulerILb1ELi128ELb1EEEEEEEEEvNT_6ParamsE:
[----:B------:R-:W-:Y:S01]  /*0000*/  LDC R1, c[0x0][0x28] ;  /* 0x00000a00ff017b82 */ /* 0x000fe20000000800 */
[----:B------:R-:W-:Y:S05]  /*0010*/  EXIT ;  /* 0x000000000000794d */ /* 0x000fea0003800000 */
.L_x_21:
        /* <DEDUP_REMOVED lines=14> */
.L_x_98:


//--------------------- .text._ZN7cutlass13device_kernelIN5flash19enable_sm80_to_sm89INS1_16FlashAttnBwdSm80INS1_25CollectiveMainloopBwdSm80ILi2ELi1EN4cute5tupleIJNS5_1CILi64EEENS7_ILi128EEENS7_ILi96EEEEEENS_6half_tEfNS_4arch4Sm80ELb1ELb0ELb0ELb1ELb0ELb0ELb0ELb0ELi2ELi2ELi4ELi2ELb1EEENS1_24CollectiveEpilogueBwdGQAISB_fSE_Li256ELb1ELb0EEENS1_25SingleTileBwdLPTSchedulerILb1ELi128ELb0EEEEEEEEEvNT_6ParamsE --------------------------
	.section	.text._ZN7cutlass13device_kernelIN5flash19enable_sm80_to_sm89INS1_16FlashAttnBwdSm80INS1_25CollectiveMainloopBwdSm80ILi2ELi1EN4cute5tupleIJNS5_1CILi64EEENS7_ILi128EEENS7_ILi96EEEEEENS_6half_tEfNS_4arch4Sm80ELb1ELb0ELb0ELb1ELb0ELb0ELb0ELb0ELi2ELi2ELi4ELi2ELb1EEENS1_24CollectiveEpilogueBwdGQAISB_fSE_Li256ELb1ELb0EEENS1_25SingleTileBwdLPTSchedulerILb1ELi128ELb0EEEEEEEEEvNT_6ParamsE,"ax",@progbits
	.align	128
.text._ZN7cutlass13device_kernelIN5flash19enable_sm80_to_sm89INS1_16FlashAttnBwdSm80INS1_25CollectiveMainloopBwdSm80ILi2ELi1EN4cute5tupleIJNS5_1CILi64EEENS7_ILi128EEENS7_ILi96EEEEEENS_6half_tEfNS_4arch4Sm80ELb1ELb0ELb0ELb1ELb0ELb0ELb0ELb0ELi2ELi2ELi4ELi2ELb1EEENS1_24CollectiveEpilogueBwdGQAISB_fSE_Li256ELb1ELb0EEENS1_25SingleTileBwdLPTSchedulerILb1ELi128ELb0EEEEEEEEEvNT_6ParamsE:
        .type           _ZN7cutlass13device_kernelIN5flash19enable_sm80_to_sm89INS1_16FlashAttnBwdSm80INS1_25CollectiveMainloopBwdSm80ILi2ELi1EN4cute5tupleIJNS5_1CILi64EEENS7_ILi128EEENS7_ILi96EEEEEENS_6half_tEfNS_4arch4Sm80ELb1ELb0ELb0ELb1ELb0ELb0ELb0ELb0ELi2ELi2ELi4ELi2ELb1EEENS1_24CollectiveEpilogueBwdGQAISB_fSE_Li256ELb1ELb0EEENS1_25SingleTileBwdLPTSchedulerILb1ELi128ELb0EEEEEEEEEvNT_6ParamsE,@function
        .size           _ZN7cutlass13device_kernelIN5flash19enable_sm80_to_sm89INS1_16FlashAttnBwdSm80INS1_25CollectiveMainloopBwdSm80ILi2ELi1EN4cute5tupleIJNS5_1CILi64EEENS7_ILi128EEENS7_ILi96EEEEEENS_6half_tEfNS_4arch4Sm80ELb1ELb0ELb0ELb1ELb0ELb0ELb0ELb0ELi2ELi2ELi4ELi2ELb1EEENS1_24CollectiveEpilogueBwdGQAISB_fSE_Li256ELb1ELb0EEENS1_25SingleTileBwdLPTSchedulerILb1ELi128ELb0EEEEEEEEEvNT_6ParamsE,(.L_x_99 - _ZN7cutlass13device_kernelIN5flash19enable_sm80_to_sm89INS1_16FlashAttnBwdSm80INS1_25CollectiveMainloopBwdSm80ILi2ELi1EN4cute5tupleIJNS5_1CILi64EEENS7_ILi128EEENS7_ILi96EEEEEENS_6half_tEfNS_4arch4Sm80ELb1ELb0ELb0ELb1ELb0ELb0ELb0ELb0ELi2ELi2ELi4ELi2ELb1EEENS1_24CollectiveEpilogueBwdGQAISB_fSE_Li256ELb1ELb0EEENS1_25SingleTileBwdLPTSchedulerILb1ELi128ELb0EEEEEEEEEvNT_6ParamsE)
        .other          _ZN7cutlass13device_kernelIN5flash19enable_sm80_to_sm89INS1_16FlashAttnBwdSm80INS1_25CollectiveMainloopBwdSm80ILi2ELi1EN4cute5tupleIJNS5_1CILi64EEENS7_ILi128EEENS7_ILi96EEEEEENS_6half_tEfNS_4arch4Sm80ELb1ELb0ELb0ELb1ELb0ELb0ELb0ELb0ELi2ELi2ELi4ELi2ELb1EEENS1_24CollectiveEpilogueBwdGQAISB_fSE_Li256ELb1ELb0EEENS1_25SingleTileBwdLPTSchedulerILb1ELi128ELb0EEEEEEEEEvNT_6ParamsE,@"STO_CUDA_ENTRY STV_DEFAULT"
_ZN7cutlass13device_kernelIN5flash19enable_sm80_to_sm89INS1_16FlashAttnBwdSm80INS1_25CollectiveMainloopBwdSm80ILi2ELi1EN4cute5tupleIJNS5_1CILi64EEENS7_ILi128EEENS7_ILi96EEEEEENS_6half_tEfNS_4arch4Sm80ELb1ELb0ELb0ELb1ELb0ELb0ELb0ELb0ELi2ELi2ELi4ELi2ELb1EEENS1_24CollectiveEpilogueBwdGQAISB_fSE_Li256ELb1ELb0EEENS1_25SingleTileBwdLPTSchedulerILb1ELi128ELb0EEEEEEEEEvNT_6ParamsE:
[----:B------:R-:W-:Y:S01]  /*0000*/  LDC R1, c[0x0][0x28] ;  /* 0x00000a00ff017b82 */ /* 0x000fe20000000800 */
[----:B------:R-:W-:Y:S05]  /*0010*/  EXIT ;  /* 0x000000000000794d */ /* 0x000fea0003800000 */
.L_x_22:
        /* <DEDUP_REMOVED lines=14> */
.L_x_99:


//--------------------- .text._ZN7cutlass13device_kernelIN5flash19enable_sm80_to_sm89INS1_16FlashAttnBwdSm80INS1_25CollectiveMainloopBwdSm80ILi2ELi1EN4cute5tupleIJNS5_1CILi64EEENS7_ILi128EEENS7_ILi96EEEEEENS_6half_tEfNS_4arch4Sm80ELb1ELb0ELb0ELb1ELb1ELb0ELb0ELb0ELi2ELi2ELi4ELi2ELb1EEENS1_24CollectiveEpilogueBwdGQAISB_fSE_Li256ELb1ELb1EEENS1_25SingleTileBwdLPTSchedulerILb1ELi128ELb1EEEEEEEEEvNT_6ParamsE --------------------------
	.section	.text._ZN7cutlass13device_kernelIN5flash19enable_sm80_to_sm89INS1_16FlashAttnBwdSm80INS1_25CollectiveMainloopBwdSm80ILi2ELi1EN4cute5tupleIJNS5_1CILi64EEENS7_ILi128EEENS7_ILi96EEEEEENS_6half_tEfNS_4arch4Sm80ELb1ELb0ELb0ELb1ELb1ELb0ELb0ELb0ELi2ELi2ELi4ELi2ELb1EEENS1_24CollectiveEpilogueBwdGQAISB_fSE_Li256ELb1ELb1EEENS1_25SingleTileBwdLPTSchedulerILb1ELi128ELb1EEEEEEEEEvNT_6ParamsE,"ax",@progbits
	.align	128
.text._ZN7cutlass13device_kernelIN5flash19enable_sm80_to_sm89INS1_16FlashAttnBwdSm80INS1_25CollectiveMainloopBwdSm80ILi2ELi1EN4cute5tupleIJNS5_1CILi64EEENS7_ILi128EEENS7_ILi96EEEEEENS_6half_tEfNS_4arch4Sm80ELb1ELb0ELb0ELb1ELb1ELb0ELb0ELb0ELi2ELi2ELi4ELi2ELb1EEENS1_24CollectiveEpilogueBwdGQAISB_fSE_Li256ELb1ELb1EEENS1_25SingleTileBwdLPTSchedulerILb1ELi128ELb1EEEEEEEEEvNT_6ParamsE:
        .type           _ZN7cutlass13device_kernelIN5flash19enable_sm80_to_sm89INS1_16FlashAttnBwdSm80INS1_25CollectiveMainloopBwdSm80ILi2ELi1EN4cute5tupleIJNS5_1CILi64EEENS7_ILi128EEENS7_ILi96EEEEEENS_6half_tEfNS_4arch4Sm80ELb1ELb0ELb0ELb1ELb1ELb0ELb0ELb0ELi2ELi2ELi4ELi2ELb1EEENS1_24CollectiveEpilogueBwdGQAISB_fSE_Li256ELb1ELb1EEENS1_25SingleTileBwdLPTSchedulerILb1ELi128ELb1EEEEEEEEEvNT_6ParamsE,@function
        .size           _ZN7cutlass13device_kernelIN5flash19enable_sm80_to_sm89INS1_16FlashAttnBwdSm80INS1_25CollectiveMainloopBwdSm80ILi2ELi1EN4cute5tupleIJNS5_1CILi64EEENS7_ILi128EEENS7_ILi96EEEEEENS_6half_tEfNS_4arch4Sm80ELb1ELb0ELb0ELb1ELb1ELb0ELb0ELb0ELi2ELi2ELi4ELi2ELb1EEENS1_24CollectiveEpilogueBwdGQAISB_fSE_Li256ELb1ELb1EEENS1_25SingleTileBwdLPTSchedulerILb1ELi128ELb1EEEEEEEEEvNT_6ParamsE,(.L_x_100 - _ZN7cutlass13device_kernelIN5flash19enable_sm80_to_sm89INS1_16FlashAttnBwdSm80INS1_25CollectiveMainloopBwdSm80ILi2ELi1EN4cute5tupleIJNS5_1CILi64EEENS7_ILi128EEENS7_ILi96EEEEEENS_6half_tEfNS_4arch4Sm80ELb1ELb0ELb0ELb1ELb1ELb0ELb0ELb0ELi2ELi2ELi4ELi2ELb1EEENS1_24CollectiveEpilogueBwdGQAISB_fSE_Li256ELb1ELb1EEENS1_25SingleTileBwdLPTSchedulerILb1ELi128ELb1EEEEEEEEEvNT_6ParamsE)
        .other          _ZN7cutlass13device_kernelIN5flash19enable_sm80_to_sm89INS1_16FlashAttnBwdSm80INS1_25CollectiveMainloopBwdSm80ILi2ELi1EN4cute5tupleIJNS5_1CILi64EEENS7_ILi128EEENS7_ILi96EEEEEENS_6half_tEfNS_4arch4Sm80ELb1ELb0ELb0ELb1ELb1ELb0ELb0ELb0ELi2ELi2ELi4ELi2ELb1EEENS1_24CollectiveEpilogueBwdGQAISB_fSE_Li256ELb1ELb1EEENS1_25SingleTileBwdLPTSchedulerILb1ELi128ELb1EEEEEEEEEvNT_6ParamsE,@"STO_CUDA_ENTRY STV_DEFAULT"
_ZN7cutlass13device_kernelIN5flash19enable_sm80_to_sm89INS1_16FlashAttnBwdSm80INS1_25CollectiveMainloopBwdSm80ILi2ELi1EN4cute5tupleIJNS5_1CILi64EEENS7_ILi128EEENS7_ILi96EEEEEENS_6half_tEfNS_4arch4Sm80ELb1ELb0ELb0ELb1ELb1ELb0ELb0ELb0ELi2ELi2ELi4ELi2ELb1EEENS1_24CollectiveEpilogueBwdGQAISB_fSE_Li256ELb1ELb1EEENS1_25SingleTileBwdLPTSchedulerILb1ELi128ELb1EEEEEEEEEvNT_6ParamsE:
[----:B------:R-:W-:Y:S01]  /*0000*/  LDC R1, c[0x0][0x28] ;  /* 0x00000a00ff017b82 */ /* 0x000fe20000000800 */
[----:B------:R-:W-:Y:S05]  /*0010*/  EXIT ;  /* 0x000000000000794d */ /* 0x000fea0003800000 */
.L_x_23:
        /* <DEDUP_REMOVED lines=14> */
.L_x_100:


//--------------------- .text._ZN7cutlass13device_kernelIN5flash19enable_sm80_to_sm89INS1_16FlashAttnBwdSm80INS1_25CollectiveMainloopBwdSm80ILi2ELi2EN4cute5tupleIJNS5_1CILi64EEENS7_ILi128EEENS7_ILi96EEEEEENS_6half_tEfNS_4arch4Sm80ELb0ELb0ELb0ELb0ELb0ELb0ELb0ELb0ELi2ELi2ELi4ELi2ELb0EEENS1_21CollectiveEpilogueBwdISB_SC_SE_Li256ELb0ELb0ELi2EEENS1_19SingleTileSchedulerILb0ELb0ELb0ELi128EEEEEEEEEvNT_6ParamsE --------------------------
	.section	.text._ZN7cutlass13device_kernelIN5flash19enable_sm80_to_sm89INS1_16FlashAttnBwdSm80INS1_25CollectiveMainloopBwdSm80ILi2ELi2EN4cute5tupleIJNS5_1CILi64EEENS7_ILi128EEENS7_ILi96EEEEEENS_6half_tEfNS_4arch4Sm80ELb0ELb0ELb0ELb0ELb0ELb0ELb0ELb0ELi2ELi2ELi4ELi2ELb0EEENS1_21CollectiveEpilogueBwdISB_SC_SE_Li256ELb0ELb0ELi2EEENS1_19SingleTileSchedulerILb0ELb0ELb0ELi128EEEEEEEEEvNT_6ParamsE,"ax",@progbits
	.align	128
.text._ZN7cutlass13device_kernelIN5flash19enable_sm80_to_sm89INS1_16FlashAttnBwdSm80INS1_25CollectiveMainloopBwdSm80ILi2ELi2EN4cute5tupleIJNS5_1CILi64EEENS7_ILi128EEENS7_ILi96EEEEEENS_6half_tEfNS_4arch4Sm80ELb0ELb0ELb0ELb0ELb0ELb0ELb0ELb0ELi2ELi2ELi4ELi2ELb0EEENS1_21CollectiveEpilogueBwdISB_SC_SE_Li256ELb0ELb0ELi2EEENS1_19SingleTileSchedulerILb0ELb0ELb0ELi128EEEEEEEEEvNT_6ParamsE:
        .type           _ZN7cutlass13device_kernelIN5flash19enable_sm80_to_sm89INS1_16FlashAttnBwdSm80INS1_25CollectiveMainloopBwdSm80ILi2ELi2EN4cute5tupleIJNS5_1CILi64EEENS7_ILi128EEENS7_ILi96EEEEEENS_6half_tEfNS_4arch4Sm80ELb0ELb0ELb0ELb0ELb0ELb0ELb0ELb0ELi2ELi2ELi4ELi2ELb0EEENS1_21CollectiveEpilogueBwdISB_SC_SE_Li256ELb0ELb0ELi2EEENS1_19SingleTileSchedulerILb0ELb0ELb0ELi128EEEEEEEEEvNT_6ParamsE,@function
        .size           _ZN7cutlass13device_kernelIN5flash19enable_sm80_to_sm89INS1_16FlashAttnBwdSm80INS1_25CollectiveMainloopBwdSm80ILi2ELi2EN4cute5tupleIJNS5_1CILi64EEENS7_ILi128EEENS7_ILi96EEEEEENS_6half_tEfNS_4arch4Sm80ELb0ELb0ELb0ELb0ELb0ELb0ELb0ELb0ELi2ELi2ELi4ELi2ELb0EEENS1_21CollectiveEpilogueBwdISB_SC_SE_Li256ELb0ELb0ELi2EEENS1_19SingleTileSchedulerILb0ELb0ELb0ELi128EEEEEEEEEvNT_6ParamsE,(.L_x_101 - _ZN7cutlass13device_kernelIN5flash19enable_sm80_to_sm89INS1_16FlashAttnBwdSm80INS1_25CollectiveMainloopBwdSm80ILi2ELi2EN4cute5tupleIJNS5_1CILi64EEENS7_ILi128EEENS7_ILi96EEEEEENS_6half_tEfNS_4arch4Sm80ELb0ELb0ELb0ELb0ELb0ELb0ELb0ELb0ELi2ELi2ELi4ELi2ELb0EEENS1_21CollectiveEpilogueBwdISB_SC_SE_Li256ELb0ELb0ELi2EEENS1_19SingleTileSchedulerILb0ELb0ELb0ELi128EEEEEEEEEvNT_6ParamsE)
        .other          _ZN7cutlass13device_kernelIN5flash19enable_sm80_to_sm89INS1_16FlashAttnBwdSm80INS1_25CollectiveMainloopBwdSm80ILi2ELi2EN4cute5tupleIJNS5_1CILi64EEENS7_ILi128EEENS7_ILi96EEEEEENS_6half_tEfNS_4arch4Sm80ELb0ELb0ELb0ELb0ELb0ELb0ELb0ELb0ELi2ELi2ELi4ELi2ELb0EEENS1_21CollectiveEpilogueBwdISB_SC_SE_Li256ELb0ELb0ELi2EEENS1_19SingleTileSchedulerILb0ELb0ELb0ELi128EEEEEEEEEvNT_6ParamsE,@"STO_CUDA_ENTRY STV_DEFAULT"
_ZN7cutlass13device_kernelIN5flash19enable_sm80_to_sm89INS1_16FlashAttnBwdSm80INS1_25CollectiveMainloopBwdSm80ILi2ELi2EN4cute5tupleIJNS5_1CILi64EEENS7_ILi128EEENS7_ILi96EEEEEENS_6half_tEfNS_4arch4Sm80ELb0ELb0ELb0ELb0ELb0ELb0ELb0ELb0ELi2ELi2ELi4ELi2ELb0EEENS1_21CollectiveEpilogueBwdISB_SC_SE_Li256ELb0ELb0ELi2EEENS1_19SingleTileSchedulerILb0ELb0ELb0ELi128EEEEEEEEEvNT_6ParamsE:
[----:B------:R-:W-:Y:S01]  /*0000*/  LDC R1, c[0x0][0x28] ;  /* 0x00000a00ff017b82 */ /* 0x000fe20000000800 */
[----:B------:R-:W-:Y:S05]  /*0010*/  EXIT ;  /* 0x000000000000794d */ /* 0x000fea0003800000 */
.L_x_24:
        /* <DEDUP_REMOVED lines=14> */
.L_x_101:


//--------------------- .text._ZN7cutlass13device_kernelIN5flash19enable_sm80_to_sm89INS1_16FlashAttnBwdSm80INS1_25CollectiveMainloopBwdSm80ILi2ELi2EN4cute5tupleIJNS5_1CILi64EEENS7_ILi128EEENS7_ILi96EEEEEENS_6half_tEfNS_4arch4Sm80ELb0ELb0ELb0ELb0ELb1ELb0ELb0ELb0ELi2ELi2ELi4ELi2ELb0EEENS1_21CollectiveEpilogueBwdISB_SC_SE_Li256ELb0ELb0ELi2EEENS1_19SingleTileSchedulerILb0ELb0ELb0ELi128EEEEEEEEEvNT_6ParamsE --------------------------
	.section	.text._ZN7cutlass13device_kernelIN5flash19enable_sm80_to_sm89INS1_16FlashAttnBwdSm80INS1_25CollectiveMainloopBwdSm80ILi2ELi2EN4cute5tupleIJNS5_1CILi64EEENS7_ILi128EEENS7_ILi96EEEEEENS_6half_tEfNS_4arch4Sm80ELb0ELb0ELb0ELb0ELb1ELb0ELb0ELb0ELi2ELi2ELi4ELi2ELb0EEENS1_21CollectiveEpilogueBwdISB_SC_SE_Li256ELb0ELb0ELi2EEENS1_19SingleTileSchedulerILb0ELb0ELb0ELi128EEEEEEEEEvNT_6ParamsE,"ax",@progbits
	.align	128
.text._ZN7cutlass13device_kernelIN5flash19enable_sm80_to_sm89INS1_16FlashAttnBwdSm80INS1_25CollectiveMainloopBwdSm80ILi2ELi2EN4cute5tupleIJNS5_1CILi64EEENS7_ILi128EEENS7_ILi96EEEEEENS_6half_tEfNS_4arch4Sm80ELb0ELb0ELb0ELb0ELb1ELb0ELb0ELb0ELi2ELi2ELi4ELi2ELb0EEENS1_21CollectiveEpilogueBwdISB_SC_SE_Li256ELb0ELb0ELi2EEENS1_19SingleTileSchedulerILb0ELb0ELb0ELi128EEEEEEEEEvNT_6ParamsE:
        .type           _ZN7cutlass13device_kernelIN5flash19enable_sm80_to_sm89INS1_16FlashAttnBwdSm80INS1_25CollectiveMainloopBwdSm80ILi2ELi2EN4cute5tupleIJNS5_1CILi64EEENS7_ILi128EEENS7_ILi96EEEEEENS_6half_tEfNS_4arch4Sm80ELb0ELb0ELb0ELb0ELb1ELb0ELb0ELb0ELi2ELi2ELi4ELi2ELb0EEENS1_21CollectiveEpilogueBwdISB_SC_SE_Li256ELb0ELb0ELi2EEENS1_19SingleTileSchedulerILb0ELb0ELb0ELi128EEEEEEEEEvNT_6ParamsE,@function
        .size           _ZN7cutlass13device_kernelIN5flash19enable_sm80_to_sm89INS1_16FlashAttnBwdSm80INS1_25CollectiveMainloopBwdSm80ILi2ELi2EN4cute5tupleIJNS5_1CILi64EEENS7_ILi128EEENS7_ILi96EEEEEENS_6half_tEfNS_4arch4Sm80ELb0ELb0ELb0ELb0ELb1ELb0ELb0ELb0ELi2ELi2ELi4ELi2ELb0EEENS1_21CollectiveEpilogueBwdISB_SC_SE_Li256ELb0ELb0ELi2EEENS1_19SingleTileSchedulerILb0ELb0ELb0ELi128EEEEEEEEEvNT_6ParamsE,(.L_x_102 - _ZN7cutlass13device_kernelIN5flash19enable_sm80_to_sm89INS1_16FlashAttnBwdSm80INS1_25CollectiveMainloopBwdSm80ILi2ELi2EN4cute5tupleIJNS5_1CILi64EEENS7_ILi128EEENS7_ILi96EEEEEENS_6half_tEfNS_4arch4Sm80ELb0ELb0ELb0ELb0ELb1ELb0ELb0ELb0ELi2ELi2ELi4ELi2ELb0EEENS1_21CollectiveEpilogueBwdISB_SC_SE_Li256ELb0ELb0ELi2EEENS1_19SingleTileSchedulerILb0ELb0ELb0ELi128EEEEEEEEEvNT_6ParamsE)
        .other          _ZN7cutlass13device_kernelIN5flash19enable_sm80_to_sm89INS1_16FlashAttnBwdSm80INS1_25CollectiveMainloopBwdSm80ILi2ELi2EN4cute5tupleIJNS5_1CILi64EEENS7_ILi128EEENS7_ILi96EEEEEENS_6half_tEfNS_4arch4Sm80ELb0ELb0ELb0ELb0ELb1ELb0ELb0ELb0ELi2ELi2ELi4ELi2ELb0EEENS1_21CollectiveEpilogueBwdISB_SC_SE_Li256ELb0ELb0ELi2EEENS1_19SingleTileSchedulerILb0ELb0ELb0ELi128EEEEEEEEEvNT_6ParamsE,@"STO_CUDA_ENTRY STV_DEFAULT"
_ZN7cutlass13device_kernelIN5flash19enable_sm80_to_sm89INS1_16FlashAttnBwdSm80INS1_25CollectiveMainloopBwdSm80ILi2ELi2EN4cute5tupleIJNS5_1CILi64EEENS7_ILi128EEENS7_ILi96EEEEEENS_6half_tEfNS_4arch4Sm80ELb0ELb0ELb0ELb0ELb1ELb0ELb0ELb0ELi2ELi2ELi4ELi2ELb0EEENS1_21CollectiveEpilogueBwdISB_SC_SE_Li256ELb0ELb0ELi2EEENS1_19SingleTileSchedulerILb0ELb0ELb0ELi128EEEEEEEEEvNT_6ParamsE:
[----:B------:R-:W-:Y:S01]  /*0000*/  LDC R1, c[0x0][0x28] ;  /* 0x00000a00ff017b82 */ /* 0x000fe20000000800 */
[----:B------:R-:W-:Y:S05]  /*0010*/  EXIT ;  /* 0x000000000000794d */ /* 0x000fea0003800000 */
.L_x_25:
        /* <DEDUP_REMOVED lines=14> */
.L_x_102:


//--------------------- .text._ZN7cutlass13device_kernelIN5flash19enable_sm80_to_sm89INS1_16FlashAttnBwdSm80INS1_25CollectiveMainloopBwdSm80ILi2ELi2EN4cute5tupleIJNS5_1CILi64EEENS7_ILi128EEENS7_ILi96EEEEEENS_6half_tEfNS_4arch4Sm80ELb0ELb0ELb0ELb0ELb0ELb0ELb0ELb0ELi2ELi2ELi4ELi2ELb0EEENS1_24CollectiveEpilogueBwdGQAISB_fSE_Li256ELb0ELb0EEENS1_19SingleTileSchedulerILb0ELb0ELb0ELi128EEEEEEEEEvNT_6ParamsE --------------------------
	.section	.text._ZN7cutlass13device_kernelIN5flash19enable_sm80_to_sm89INS1_16FlashAttnBwdSm80INS1_25CollectiveMainloopBwdSm80ILi2ELi2EN4cute5tupleIJNS5_1CILi64EEENS7_ILi128EEENS7_ILi96EEEEEENS_6half_tEfNS_4arch4Sm80ELb0ELb0ELb0ELb0ELb0ELb0ELb0ELb0ELi2ELi2ELi4ELi2ELb0EEENS1_24CollectiveEpilogueBwdGQAISB_fSE_Li256ELb0ELb0EEENS1_19SingleTileSchedulerILb0ELb0ELb0ELi128EEEEEEEEEvNT_6ParamsE,"ax",@progbits
	.align	128
.text._ZN7cutlass13device_kernelIN5flash19enable_sm80_to_sm89INS1_16FlashAttnBwdSm80INS1_25CollectiveMainloopBwdSm80ILi2ELi2EN4cute5tupleIJNS5_1CILi64EEENS7_ILi128EEENS7_ILi96EEEEEENS_6half_tEfNS_4arch4Sm80ELb0ELb0ELb0ELb0ELb0ELb0ELb0ELb0ELi2ELi2ELi4ELi2ELb0EEENS1_24CollectiveEpilogueBwdGQAISB_fSE_Li256ELb0ELb0EEENS1_19SingleTileSchedulerILb0ELb0ELb0ELi128EEEEEEEEEvNT_6ParamsE:
        .type           _ZN7cutlass13device_kernelIN5flash19enable_sm80_to_sm89INS1_16FlashAttnBwdSm80INS1_25CollectiveMainloopBwdSm80ILi2ELi2EN4cute5tupleIJNS5_1CILi64EEENS7_ILi128EEENS7_ILi96EEEEEENS_6half_tEfNS_4arch4Sm80ELb0ELb0ELb0ELb0ELb0ELb0ELb0ELb0ELi2ELi2ELi4ELi2ELb0EEENS1_24CollectiveEpilogueBwdGQAISB_fSE_Li256ELb0ELb0EEENS1_19SingleTileSchedulerILb0ELb0ELb0ELi128EEEEEEEEEvNT_6ParamsE,@function
        .size           _ZN7cutlass13device_kernelIN5flash19enable_sm80_to_sm89INS1_16FlashAttnBwdSm80INS1_25CollectiveMainloopBwdSm80ILi2ELi2EN4cute5tupleIJNS5_1CILi64EEENS7_ILi128EEENS7_ILi96EEEEEENS_6half_tEfNS_4arch4Sm80ELb0ELb0ELb0ELb0ELb0ELb0ELb0ELb0ELi2ELi2ELi4ELi2ELb0EEENS1_24CollectiveEpilogueBwdGQAISB_fSE_Li256ELb0ELb0EEENS1_19SingleTileSchedulerILb0ELb0ELb0ELi128EEEEEEEEEvNT_6ParamsE,(.L_x_103 - _ZN7cutlass13device_kernelIN5flash19enable_sm80_to_sm89INS1_16FlashAttnBwdSm80INS1_25CollectiveMainloopBwdSm80ILi2ELi2EN4cute5tupleIJNS5_1CILi64EEENS7_ILi128EEENS7_ILi96EEEEEENS_6half_tEfNS_4arch4Sm80ELb0ELb0ELb0ELb0ELb0ELb0ELb0ELb0ELi2ELi2ELi4ELi2ELb0EEENS1_24CollectiveEpilogueBwdGQAISB_fSE_Li256ELb0ELb0EEENS1_19SingleTileSchedulerILb0ELb0ELb0ELi128EEEEEEEEEvNT_6ParamsE)
        .other          _ZN7cutlass13device_kernelIN5flash19enable_sm80_to_sm89INS1_16FlashAttnBwdSm80INS1_25CollectiveMainloopBwdSm80ILi2ELi2EN4cute5tupleIJNS5_1CILi64EEENS7_ILi128EEENS7_ILi96EEEEEENS_6half_tEfNS_4arch4Sm80ELb0ELb0ELb0ELb0ELb0ELb0ELb0ELb0ELi2ELi2ELi4ELi2ELb0EEENS1_24CollectiveEpilogueBwdGQAISB_fSE_Li256ELb0ELb0EEENS1_19SingleTileSchedulerILb0ELb0ELb0ELi128EEEEEEEEEvNT_6ParamsE,@"STO_CUDA_ENTRY STV_DEFAULT"
_ZN7cutlass13device_kernelIN5flash19enable_sm80_to_sm89INS1_16FlashAttnBwdSm80INS1_25CollectiveMainloopBwdSm80ILi2ELi2EN4cute5tupleIJNS5_1CILi64EEENS7_ILi128EEENS7_ILi96EEEEEENS_6half_tEfNS_4arch4Sm80ELb0ELb0ELb0ELb0ELb0ELb0ELb0ELb0ELi2ELi2ELi4ELi2ELb0EEENS1_24CollectiveEpilogueBwdGQAISB_fSE_Li256ELb0ELb0EEENS1_19SingleTileSchedulerILb0ELb0ELb0ELi128EEEEEEEEEvNT_6ParamsE:
[----:B------:R-:W-:Y:S01]  /*0000*/  LDC R1, c[0x0][0x28] ;  /* 0x00000a00ff017b82 */ /* 0x000fe20000000800 */
[----:B------:R-:W-:Y:S05]  /*0010*/  EXIT ;  /* 0x000000000000794d */ /* 0x000fea0003800000 */
.L_x_26:
        /* <DEDUP_REMOVED lines=14> */
.L_x_103:


//--------------------- .text._ZN7cutlass13device_kernelIN5flash19enable_sm80_to_sm89INS1_16FlashAttnBwdSm80INS1_25CollectiveMainloopBwdSm80ILi2ELi2EN4cute5tupleIJNS5_1CILi64EEENS7_ILi128EEENS7_ILi96EEEEEENS_6half_tEfNS_4arch4Sm80ELb0ELb0ELb0ELb0ELb1ELb0ELb0ELb0ELi2ELi2ELi4ELi2ELb0EEENS1_24CollectiveEpilogueBwdGQAISB_fSE_Li256ELb0ELb1EEENS1_19SingleTileSchedulerILb0ELb0ELb0ELi128EEEEEEEEEvNT_6ParamsE --------------------------
	.section	.text._ZN7cutlass13device_kernelIN5flash19enable_sm80_to_sm89INS1_16FlashAttnBwdSm80INS1_25CollectiveMainloopBwdSm80ILi2ELi2EN4cute5tupleIJNS5_1CILi64EEENS7_ILi128EEENS7_ILi96EEEEEENS_6half_tEfNS_4arch4Sm80ELb0ELb0ELb0ELb0ELb1ELb0ELb0ELb0ELi2ELi2ELi4ELi2ELb0EEENS1_24CollectiveEpilogueBwdGQAISB_fSE_Li256ELb0ELb1EEENS1_19SingleTileSchedulerILb0ELb0ELb0ELi128EEEEEEEEEvNT_6ParamsE,"ax",@progbits
	.align	128
.text._ZN7cutlass13device_kernelIN5flash19enable_sm80_to_sm89INS1_16FlashAttnBwdSm80INS1_25CollectiveMainloopBwdSm80ILi2ELi2EN4cute5tupleIJNS5_1CILi64EEENS7_ILi128EEENS7_ILi96EEEEEENS_6half_tEfNS_4arch4Sm80ELb0ELb0ELb0ELb0ELb1ELb0ELb0ELb0ELi2ELi2ELi4ELi2ELb0EEENS1_24CollectiveEpilogueBwdGQAISB_fSE_Li256ELb0ELb1EEENS1_19SingleTileSchedulerILb0ELb0ELb0ELi128EEEEEEEEEvNT_6ParamsE:
        .type           _ZN7cutlass13device_kernelIN5flash19enable_sm80_to_sm89INS1_16FlashAttnBwdSm80INS1_25CollectiveMainloopBwdSm80ILi2ELi2EN4cute5tupleIJNS5_1CILi64EEENS7_ILi128EEENS7_ILi96EEEEEENS_6half_tEfNS_4arch4Sm80ELb0ELb0ELb0ELb0ELb1ELb0ELb0ELb0ELi2ELi2ELi4ELi2ELb0EEENS1_24CollectiveEpilogueBwdGQAISB_fSE_Li256ELb0ELb1EEENS1_19SingleTileSchedulerILb0ELb0ELb0ELi128EEEEEEEEEvNT_6ParamsE,@function
        .size           _ZN7cutlass13device_kernelIN5flash19enable_sm80_to_sm89INS1_16FlashAttnBwdSm80INS1_25CollectiveMainloopBwdSm80ILi2ELi2EN4cute5tupleIJNS5_1CILi64EEENS7_ILi128EEENS7_ILi96EEEEEENS_6half_tEfNS_4arch4Sm80ELb0ELb0ELb0ELb0ELb1ELb0ELb0ELb0ELi2ELi2ELi4ELi2ELb0EEENS1_24CollectiveEpilogueBwdGQAISB_fSE_Li256ELb0ELb1EEENS1_19SingleTileSchedulerILb0ELb0ELb0ELi128EEEEEEEEEvNT_6ParamsE,(.L_x_104 - _ZN7cutlass13device_kernelIN5flash19enable_sm80_to_sm89INS1_16FlashAttnBwdSm80INS1_25CollectiveMainloopBwdSm80ILi2ELi2EN4cute5tupleIJNS5_1CILi64EEENS7_ILi128EEENS7_ILi96EEEEEENS_6half_tEfNS_4arch4Sm80ELb0ELb0ELb0ELb0ELb1ELb0ELb0ELb0ELi2ELi2ELi4ELi2ELb0EEENS1_24CollectiveEpilogueBwdGQAISB_fSE_Li256ELb0ELb1EEENS1_19SingleTileSchedulerILb0ELb0ELb0ELi128EEEEEEEEEvNT_6ParamsE)
        .other          _ZN7cutlass13device_kernelIN5flash19enable_sm80_to_sm89INS1_16FlashAttnBwdSm80INS1_25CollectiveMainloopBwdSm80ILi2ELi2EN4cute5tupleIJNS5_1CILi64EEENS7_ILi128EEENS7_ILi96EEEEEENS_6half_tEfNS_4arch4Sm80ELb0ELb0ELb0ELb0ELb1ELb0ELb0ELb0ELi2ELi2ELi4ELi2ELb0EEENS1_24CollectiveEpilogueBwdGQAISB_fSE_Li256ELb0ELb1EEENS1_19SingleTileSchedulerILb0ELb0ELb0ELi128EEEEEEEEEvNT_6ParamsE,@"STO_CUDA_ENTRY STV_DEFAULT"
_ZN7cutlass13device_kernelIN5flash19enable_sm80_to_sm89INS1_16FlashAttnBwdSm80INS1_25CollectiveMainloopBwdSm80ILi2ELi2EN4cute5tupleIJNS5_1CILi64EEENS7_ILi128EEENS7_ILi96EEEEEENS_6half_tEfNS_4arch4Sm80ELb0ELb0ELb0ELb0ELb1ELb0ELb0ELb0ELi2ELi2ELi4ELi2ELb0EEENS1_24CollectiveEpilogueBwdGQAISB_fSE_Li256ELb0ELb1EEENS1_19SingleTileSchedulerILb0ELb0ELb0ELi128EEEEEEEEEvNT_6ParamsE:
[----:B------:R-:W-:Y:S01]  /*0000*/  LDC R1, c[0x0][0x28] ;  /* 0x00000a00ff017b82 */ /* 0x000fe20000000800 */
[----:B------:R-:W-:Y:S05]  /*0010*/  EXIT ;  /* 0x000000000000794d */ /* 0x000fea0003800000 */
.L_x_27:
        /* <DEDUP_REMOVED lines=14> */
.L_x_104:


//--------------------- .text._ZN7cutlass13device_kernelIN5flash19enable_sm80_to_sm89INS1_16FlashAttnBwdSm80INS1_25CollectiveMainloopBwdSm80ILi2ELi2EN4cute5tupleIJNS5_1CILi64EEENS7_ILi128EEENS7_ILi96EEEEEENS_6half_tEfNS_4arch4Sm80ELb0ELb0ELb0ELb1ELb0ELb0ELb0ELb0ELi2ELi2ELi4ELi2ELb0EEENS1_21CollectiveEpilogueBwdISB_SC_SE_Li256ELb1ELb0ELi2EEENS1_19SingleTileSchedulerILb1ELb0ELb0ELi128EEEEEEEEEvNT_6ParamsE --------------------------
	.section	.text._ZN7cutlass13device_kernelIN5flash19enable_sm80_to_sm89INS1_16FlashAttnBwdSm80INS1_25CollectiveMainloopBwdSm80ILi2ELi2EN4cute5tupleIJNS5_1CILi64EEENS7_ILi128EEENS7_ILi96EEEEEENS_6half_tEfNS_4arch4Sm80ELb0ELb0ELb0ELb1ELb0ELb0ELb0ELb0ELi2ELi2ELi4ELi2ELb0EEENS1_21CollectiveEpilogueBwdISB_SC_SE_Li256ELb1ELb0ELi2EEENS1_19SingleTileSchedulerILb1ELb0ELb0ELi128EEEEEEEEEvNT_6ParamsE,"ax",@progbits
	.align	128
.text._ZN7cutlass13device_kernelIN5flash19enable_sm80_to_sm89INS1_16FlashAttnBwdSm80INS1_25CollectiveMainloopBwdSm80ILi2ELi2EN4cute5tupleIJNS5_1CILi64EEENS7_ILi128EEENS7_ILi96EEEEEENS_6half_tEfNS_4arch4Sm80ELb0ELb0ELb0ELb1ELb0ELb0ELb0ELb0ELi2ELi2ELi4ELi2ELb0EEENS1_21CollectiveEpilogueBwdISB_SC_SE_Li256ELb1ELb0ELi2EEENS1_19SingleTileSchedulerILb1ELb0ELb0ELi128EEEEEEEEEvNT_6ParamsE:
        .type           _ZN7cutlass13device_kernelIN5flash19enable_sm80_to_sm89INS1_16FlashAttnBwdSm80INS1_25CollectiveMainloopBwdSm80ILi2ELi2EN4cute5tupleIJNS5_1CILi64EEENS7_ILi128EEENS7_ILi96EEEEEENS_6half_tEfNS_4arch4Sm80ELb0ELb0ELb0ELb1ELb0ELb0ELb0ELb0ELi2ELi2ELi4ELi2ELb0EEENS1_21CollectiveEpilogueBwdISB_SC_SE_Li256ELb1ELb0ELi2EEENS1_19SingleTileSchedulerILb1ELb0ELb0ELi128EEEEEEEEEvNT_6ParamsE,@function
        .size           _ZN7cutlass13device_kernelIN5flash19enable_sm80_to_sm89INS1_16FlashAttnBwdSm80INS1_25CollectiveMainloopBwdSm80ILi2ELi2EN4cute5tupleIJNS5_1CILi64EEENS7_ILi128EEENS7_ILi96EEEEEENS_6half_tEfNS_4arch4Sm80ELb0ELb0ELb0ELb1ELb0ELb0ELb0ELb0ELi2ELi2ELi4ELi2ELb0EEENS1_21CollectiveEpilogueBwdISB_SC_SE_Li256ELb1ELb0ELi2EEENS1_19SingleTileSchedulerILb1ELb0ELb0ELi128EEEEEEEEEvNT_6ParamsE,(.L_x_105 - _ZN7cutlass13device_kernelIN5flash19enable_sm80_to_sm89INS1_16FlashAttnBwdSm80INS1_25CollectiveMainloopBwdSm80ILi2ELi2EN4cute5tupleIJNS5_1CILi64EEENS7_ILi128EEENS7_ILi96EEEEEENS_6half_tEfNS_4arch4Sm80ELb0ELb0ELb0ELb1ELb0ELb0ELb0ELb0ELi2ELi2ELi4ELi2ELb0EEENS1_21CollectiveEpilogueBwdISB_SC_SE_Li256ELb1ELb0ELi2EEENS1_19SingleTileSchedulerILb1ELb0ELb0ELi128EEEEEEEEEvNT_6ParamsE)
        .other          _ZN7cutlass13device_kernelIN5flash19enable_sm80_to_sm89INS1_16FlashAttnBwdSm80INS1_25CollectiveMainloopBwdSm80ILi2ELi2EN4cute5tupleIJNS5_1CILi64EEENS7_ILi128EEENS7_ILi96EEEEEENS_6half_tEfNS_4arch4Sm80ELb0ELb0ELb0ELb1ELb0ELb0ELb0ELb0ELi2ELi2ELi4ELi2ELb0EEENS1_21CollectiveEpilogueBwdISB_SC_SE_Li256ELb1ELb0ELi2EEENS1_19SingleTileSchedulerILb1ELb0ELb0ELi128EEEEEEEEEvNT_6ParamsE,@"STO_CUDA_ENTRY STV_DEFAULT"
_ZN7cutlass13device_kernelIN5flash19enable_sm80_to_sm89INS1_16FlashAttnBwdSm80INS1_25CollectiveMainloopBwdSm80ILi2ELi2EN4cute5tupleIJNS5_1CILi64EEENS7_ILi128EEENS7_ILi96EEEEEENS_6half_tEfNS_4arch4Sm80ELb0ELb0ELb0ELb1ELb0ELb0ELb0ELb0ELi2ELi2ELi4ELi2ELb0EEENS1_21CollectiveEpilogueBwdISB_SC_SE_Li256ELb1ELb0ELi2EEENS1_19SingleTileSchedulerILb1ELb0ELb0ELi128EEEEEEEEEvNT_6ParamsE:
[----:B------:R-:W-:Y:S01]  /*0000*/  LDC R1, c[0x0][0x28] ;  /* 0x00000a00ff017b82 */ /* 0x000fe20000000800 */
[----:B------:R-:W-:Y:S05]  /*0010*/  EXIT ;  /* 0x000000000000794d */ /* 0x000fea0003800000 */
.L_x_28:
        /* <DEDUP_REMOVED lines=14> */
.L_x_105:


//--------------------- .text._ZN7cutlass13device_kernelIN5flash19enable_sm80_to_sm89INS1_16FlashAttnBwdSm80INS1_25CollectiveMainloopBwdSm80ILi2ELi2EN4cute5tupleIJNS5_1CILi64EEENS7_ILi128EEENS7_ILi96EEEEEENS_6half_tEfNS_4arch4Sm80ELb0ELb0ELb0ELb1ELb1ELb0ELb0ELb0ELi2ELi2ELi4ELi2ELb0EEENS1_21CollectiveEpilogueBwdISB_SC_SE_Li256ELb1ELb0ELi2EEENS1_19SingleTileSchedulerILb1ELb0ELb0ELi128EEEEEEEEEvNT_6ParamsE --------------------------
	.section	.text._ZN7cutlass13device_kernelIN5flash19enable_sm80_to_sm89INS1_16FlashAttnBwdSm80INS1_25CollectiveMainloopBwdSm80ILi2ELi2EN4cute5tupleIJNS5_1CILi64EEENS7_ILi128EEENS7_ILi96EEEEEENS_6half_tEfNS_4arch4Sm80ELb0ELb0ELb0ELb1ELb1ELb0ELb0ELb0ELi2ELi2ELi4ELi2ELb0EEENS1_21CollectiveEpilogueBwdISB_SC_SE_Li256ELb1ELb0ELi2EEENS1_19SingleTileSchedulerILb1ELb0ELb0ELi128EEEEEEEEEvNT_6ParamsE,"ax",@progbits
	.align	128
.text._ZN7cutlass13device_kernelIN5flash19enable_sm80_to_sm89INS1_16FlashAttnBwdSm80INS1_25CollectiveMainloopBwdSm80ILi2ELi2EN4cute5tupleIJNS5_1CILi64EEENS7_ILi128EEENS7_ILi96EEEEEENS_6half_tEfNS_4arch4Sm80ELb0ELb0ELb0ELb1ELb1ELb0ELb0ELb0ELi2ELi2ELi4ELi2ELb0EEENS1_21CollectiveEpilogueBwdISB_SC_SE_Li256ELb1ELb0ELi2EEENS1_19SingleTileSchedulerILb1ELb0ELb0ELi128EEEEEEEEEvNT_6ParamsE:
        .type           _ZN7cutlass13device_kernelIN5flash19enable_sm80_to_sm89INS1_16FlashAttnBwdSm80INS1_25CollectiveMainloopBwdSm80ILi2ELi2EN4cute5tupleIJNS5_1CILi64EEENS7_ILi128EEENS7_ILi96EEEEEENS_6half_tEfNS_4arch4Sm80ELb0ELb0ELb0ELb1ELb1ELb0ELb0ELb0ELi2ELi2ELi4ELi2ELb0EEENS1_21CollectiveEpilogueBwdISB_SC_SE_Li256ELb1ELb0ELi2EEENS1_19SingleTileSchedulerILb1ELb0ELb0ELi128EEEEEEEEEvNT_6ParamsE,@function
        .size           _ZN7cutlass13device_kernelIN5flash19enable_sm80_to_sm89INS1_16FlashAttnBwdSm80INS1_25CollectiveMainloopBwdSm80ILi2ELi2EN4cute5tupleIJNS5_1CILi64EEENS7_ILi128EEENS7_ILi96EEEEEENS_6half_tEfNS_4arch4Sm80ELb0ELb0ELb0ELb1ELb1ELb0ELb0ELb0ELi2ELi2ELi4ELi2ELb0EEENS1_21CollectiveEpilogueBwdISB_SC_SE_Li256ELb1ELb0ELi2EEENS1_19SingleTileSchedulerILb1ELb0ELb0ELi128EEEEEEEEEvNT_6ParamsE,(.L_x_106 - _ZN7cutlass13device_kernelIN5flash19enable_sm80_to_sm89INS1_16FlashAttnBwdSm80INS1_25CollectiveMainloopBwdSm80ILi2ELi2EN4cute5tupleIJNS5_1CILi64EEENS7_ILi128EEENS7_ILi96EEEEEENS_6half_tEfNS_4arch4Sm80ELb0ELb0ELb0ELb1ELb1ELb0ELb0ELb0ELi2ELi2ELi4ELi2ELb0EEENS1_21CollectiveEpilogueBwdISB_SC_SE_Li256ELb1ELb0ELi2EEENS1_19SingleTileSchedulerILb1ELb0ELb0ELi128EEEEEEEEEvNT_6ParamsE)
        .other          _ZN7cutlass13device_kernelIN5flash19enable_sm80_to_sm89INS1_16FlashAttnBwdSm80INS1_25CollectiveMainloopBwdSm80ILi2ELi2EN4cute5tupleIJNS5_1CILi64EEENS7_ILi128EEENS7_ILi96EEEEEENS_6half_tEfNS_4arch4Sm80ELb0ELb0ELb0ELb1ELb1ELb0ELb0ELb0ELi2ELi2ELi4ELi2ELb0EEENS1_21CollectiveEpilogueBwdISB_SC_SE_Li256ELb1ELb0ELi2EEENS1_19SingleTileSchedulerILb1ELb0ELb0ELi128EEEEEEEEEvNT_6ParamsE,@"STO_CUDA_ENTRY STV_DEFAULT"
_ZN7cutlass13device_kernelIN5flash19enable_sm80_to_sm89INS1_16FlashAttnBwdSm80INS1_25CollectiveMainloopBwdSm80ILi2ELi2EN4cute5tupleIJNS5_1CILi64EEENS7_ILi128EEENS7_ILi96EEEEEENS_6half_tEfNS_4arch4Sm80ELb0ELb0ELb0ELb1ELb1ELb0ELb0ELb0ELi2ELi2ELi4ELi2ELb0EEENS1_21CollectiveEpilogueBwdISB_SC_SE_Li256ELb1ELb0ELi2EEENS1_19SingleTileSchedulerILb1ELb0ELb0ELi128EEEEEEEEEvNT_6ParamsE:
[----:B------:R-:W-:Y:S01]  /*0000*/  LDC R1, c[0x0][0x28] ;  /* 0x00000a00ff017b82 */ /* 0x000fe20000000800 */
[----:B------:R-:W-:Y:S05]  /*0010*/  EXIT ;  /* 0x000000000000794d */ /* 0x000fea0003800000 */
.L_x_29:
        /* <DEDUP_REMOVED lines=14> */
.L_x_106:


//--------------------- .text._ZN7cutlass13device_kernelIN5flash19enable_sm80_to_sm89INS1_16FlashAttnBwdSm80INS1_25CollectiveMainloopBwdSm80ILi2ELi2EN4cute5tupleIJNS5_1CILi64EEENS7_ILi128EEENS7_ILi96EEEEEENS_6half_tEfNS_4arch4Sm80ELb0ELb0ELb0ELb1ELb0ELb0ELb0ELb0ELi2ELi2ELi4ELi2ELb0EEENS1_24CollectiveEpilogueBwdGQAISB_fSE_Li256ELb1ELb0EEENS1_19SingleTileSchedulerILb1ELb0ELb0ELi128EEEEEEEEEvNT_6ParamsE --------------------------
	.section	.text._ZN7cutlass13device_kernelIN5flash19enable_sm80_to_sm89INS1_16FlashAttnBwdSm80INS1_25CollectiveMainloopBwdSm80ILi2ELi2EN4cute5tupleIJNS5_1CILi64EEENS7_ILi128EEENS7_ILi96EEEEEENS_6half_tEfNS_4arch4Sm80ELb0ELb0ELb0ELb1ELb0ELb0ELb0ELb0ELi2ELi2ELi4ELi2ELb0EEENS1_24CollectiveEpilogueBwdGQAISB_fSE_Li256ELb1ELb0EEENS1_19SingleTileSchedulerILb1ELb0ELb0ELi128EEEEEEEEEvNT_6ParamsE,"ax",@progbits
	.align	128
.text._ZN7cutlass13device_kernelIN5flash19enable_sm80_to_sm89INS1_16FlashAttnBwdSm80INS1_25CollectiveMainloopBwdSm80ILi2ELi2EN4cute5tupleIJNS5_1CILi64EEENS7_ILi128EEENS7_ILi96EEEEEENS_6half_tEfNS_4arch4Sm80ELb0ELb0ELb0ELb1ELb0ELb0ELb0ELb0ELi2ELi2ELi4ELi2ELb0EEENS1_24CollectiveEpilogueBwdGQAISB_fSE_Li256ELb1ELb0EEENS1_19SingleTileSchedulerILb1ELb0ELb0ELi128EEEEEEEEEvNT_6ParamsE:
        .type           _ZN7cutlass13device_kernelIN5flash19enable_sm80_to_sm89INS1_16FlashAttnBwdSm80INS1_25CollectiveMainloopBwdSm80ILi2ELi2EN4cute5tupleIJNS5_1CILi64EEENS7_ILi128EEENS7_ILi96EEEEEENS_6half_tEfNS_4arch4Sm80ELb0ELb0ELb0ELb1ELb0ELb0ELb0ELb0ELi2ELi2ELi4ELi2ELb0EEENS1_24CollectiveEpilogueBwdGQAISB_fSE_Li256ELb1ELb0EEENS1_19SingleTileSchedulerILb1ELb0ELb0ELi128EEEEEEEEEvNT_6ParamsE,@function
        .size           _ZN7cutlass13device_kernelIN5flash19enable_sm80_to_sm89INS1_16FlashAttnBwdSm80INS1_25CollectiveMainloopBwdSm80ILi2ELi2EN4cute5tupleIJNS5_1CILi64EEENS7_ILi128EEENS7_ILi96EEEEEENS_6half_tEfNS_4arch4Sm80ELb0ELb0ELb0ELb1ELb0ELb0ELb0ELb0ELi2ELi2ELi4ELi2ELb0EEENS1_24CollectiveEpilogueBwdGQAISB_fSE_Li256ELb1ELb0EEENS1_19SingleTileSchedulerILb1ELb0ELb0ELi128EEEEEEEEEvNT_6ParamsE,(.L_x_107 - _ZN7cutlass13device_kernelIN5flash19enable_sm80_to_sm89INS1_16FlashAttnBwdSm80INS1_25CollectiveMainloopBwdSm80ILi2ELi2EN4cute5tupleIJNS5_1CILi64EEENS7_ILi128EEENS7_ILi96EEEEEENS_6half_tEfNS_4arch4Sm80ELb0ELb0ELb0ELb1ELb0ELb0ELb0ELb0ELi2ELi2ELi4ELi2ELb0EEENS1_24CollectiveEpilogueBwdGQAISB_fSE_Li256ELb1ELb0EEENS1_19SingleTileSchedulerILb1ELb0ELb0ELi128EEEEEEEEEvNT_6ParamsE)
        .other          _ZN7cutlass13device_kernelIN5flash19enable_sm80_to_sm89INS1_16FlashAttnBwdSm80INS1_25CollectiveMainloopBwdSm80ILi2ELi2EN4cute5tupleIJNS5_1CILi64EEENS7_ILi128EEENS7_ILi96EEEEEENS_6half_tEfNS_4arch4Sm80ELb0ELb0ELb0ELb1ELb0ELb0ELb0ELb0ELi2ELi2ELi4ELi2ELb0EEENS1_24CollectiveEpilogueBwdGQAISB_fSE_Li256ELb1ELb0EEENS1_19SingleTileSchedulerILb1ELb0ELb0ELi128EEEEEEEEEvNT_6ParamsE,@"STO_CUDA_ENTRY STV_DEFAULT"
_ZN7cutlass13device_kernelIN5flash19enable_sm80_to_sm89INS1_16FlashAttnBwdSm80INS1_25CollectiveMainloopBwdSm80ILi2ELi2EN4cute5tupleIJNS5_1CILi64EEENS7_ILi128EEENS7_ILi96EEEEEENS_6half_tEfNS_4arch4Sm80ELb0ELb0ELb0ELb1ELb0ELb0ELb0ELb0ELi2ELi2ELi4ELi2ELb0EEENS1_24CollectiveEpilogueBwdGQAISB_fSE_Li256ELb1ELb0EEENS1_19SingleTileSchedulerILb1ELb0ELb0ELi128EEEEEEEEEvNT_6ParamsE:
[----:B------:R-:W-:Y:S01]  /*0000*/  LDC R1, c[0x0][0x28] ;  /* 0x00000a00ff017b82 */ /* 0x000fe20000000800 */
[----:B------:R-:W-:Y:S05]  /*0010*/  EXIT ;  /* 0x000000000000794d */ /* 0x000fea0003800000 */
.L_x_30:
        /* <DEDUP_REMOVED lines=14> */
.L_x_107:


//--------------------- .text._ZN7cutlass13device_kernelIN5flash19enable_sm80_to_sm89INS1_16FlashAttnBwdSm80INS1_25CollectiveMainloopBwdSm80ILi2ELi2EN4cute5tupleIJNS5_1CILi64EEENS7_ILi128EEENS7_ILi96EEEEEENS_6half_tEfNS_4arch4Sm80ELb0ELb0ELb0ELb1ELb1ELb0ELb0ELb0ELi2ELi2ELi4ELi2ELb0EEENS1_24CollectiveEpilogueBwdGQAISB_fSE_Li256ELb1ELb1EEENS1_19SingleTileSchedulerILb1ELb0ELb0ELi128EEEEEEEEEvNT_6ParamsE --------------------------
	.section	.text._ZN7cutlass13device_kernelIN5flash19enable_sm80_to_sm89INS1_16FlashAttnBwdSm80INS1_25CollectiveMainloopBwdSm80ILi2ELi2EN4cute5tupleIJNS5_1CILi64EEENS7_ILi128EEENS7_ILi96EEEEEENS_6half_tEfNS_4arch4Sm80ELb0ELb0ELb0ELb1ELb1ELb0ELb0ELb0ELi2ELi2ELi4ELi2ELb0EEENS1_24CollectiveEpilogueBwdGQAISB_fSE_Li256ELb1ELb1EEENS1_19SingleTileSchedulerILb1ELb0ELb0ELi128EEEEEEEEEvNT_6ParamsE,"ax",@progbits
	.align	128
.text._ZN7cutlass13device_kernelIN5flash19enable_sm80_to_sm89INS1_16FlashAttnBwdSm80INS1_25CollectiveMainloopBwdSm80ILi2ELi2EN4cute5tupleIJNS5_1CILi64EEENS7_ILi128EEENS7_ILi96EEEEEENS_6half_tEfNS_4arch4Sm80ELb0ELb0ELb0ELb1ELb1ELb0ELb0ELb0ELi2ELi2ELi4ELi2ELb0EEENS1_24CollectiveEpilogueBwdGQAISB_fSE_Li256ELb1ELb1EEENS1_19SingleTileSchedulerILb1ELb0ELb0ELi128EEEEEEEEEvNT_6ParamsE:
        .type           _ZN7cutlass13device_kernelIN5flash19enable_sm80_to_sm89INS1_16FlashAttnBwdSm80INS1_25CollectiveMainloopBwdSm80ILi2ELi2EN4cute5tupleIJNS5_1CILi64EEENS7_ILi128EEENS7_ILi96EEEEEENS_6half_tEfNS_4arch4Sm80ELb0ELb0ELb0ELb1ELb1ELb0ELb0ELb0ELi2ELi2ELi4ELi2ELb0EEENS1_24CollectiveEpilogueBwdGQAISB_fSE_Li256ELb1ELb1EEENS1_19SingleTileSchedulerILb1ELb0ELb0ELi128EEEEEEEEEvNT_6ParamsE,@function
        .size           _ZN7cutlass13device_kernelIN5flash19enable_sm80_to_sm89INS1_16FlashAttnBwdSm80INS1_25CollectiveMainloopBwdSm80ILi2ELi2EN4cute5tupleIJNS5_1CILi64EEENS7_ILi128EEENS7_ILi96EEEEEENS_6half_tEfNS_4arch4Sm80ELb0ELb0ELb0ELb1ELb1ELb0ELb0ELb0ELi2ELi2ELi4ELi2ELb0EEENS1_24CollectiveEpilogueBwdGQAISB_fSE_Li256ELb1ELb1EEENS1_19SingleTileSchedulerILb1ELb0ELb0ELi128EEEEEEEEEvNT_6ParamsE,(.L_x_108 - _ZN7cutlass13device_kernelIN5flash19enable_sm80_to_sm89INS1_16FlashAttnBwdSm80INS1_25CollectiveMainloopBwdSm80ILi2ELi2EN4cute5tupleIJNS5_1CILi64EEENS7_ILi128EEENS7_ILi96EEEEEENS_6half_tEfNS_4arch4Sm80ELb0ELb0ELb0ELb1ELb1ELb0ELb0ELb0ELi2ELi2ELi4ELi2ELb0EEENS1_24CollectiveEpilogueBwdGQAISB_fSE_Li256ELb1ELb1EEENS1_19SingleTileSchedulerILb1ELb0ELb0ELi128EEEEEEEEEvNT_6ParamsE)
        .other          _ZN7cutlass13device_kernelIN5flash19enable_sm80_to_sm89INS1_16FlashAttnBwdSm80INS1_25CollectiveMainloopBwdSm80ILi2ELi2EN4cute5tupleIJNS5_1CILi64EEENS7_ILi128EEENS7_ILi96EEEEEENS_6half_tEfNS_4arch4Sm80ELb0ELb0ELb0ELb1ELb1ELb0ELb0ELb0ELi2ELi2ELi4ELi2ELb0EEENS1_24CollectiveEpilogueBwdGQAISB_fSE_Li256ELb1ELb1EEENS1_19SingleTileSchedulerILb1ELb0ELb0ELi128EEEEEEEEEvNT_6ParamsE,@"STO_CUDA_ENTRY STV_DEFAULT"
_ZN7cutlass13device_kernelIN5flash19enable_sm80_to_sm89INS1_16FlashAttnBwdSm80INS1_25CollectiveMainloopBwdSm80ILi2ELi2EN4cute5tupleIJNS5_1CILi64EEENS7_ILi128EEENS7_ILi96EEEEEENS_6half_tEfNS_4arch4Sm80ELb0ELb0ELb0ELb1ELb1ELb0ELb0ELb0ELi2ELi2ELi4ELi2ELb0EEENS1_24CollectiveEpilogueBwdGQAISB_fSE_Li256ELb1ELb1EEENS1_19SingleTileSchedulerILb1ELb0ELb0ELi128EEEEEEEEEvNT_6ParamsE:
[----:B------:R-:W-:Y:S01]  /*0000*/  LDC R1, c[0x0][0x28] ;  /* 0x00000a00ff017b82 */ /* 0x000fe20000000800 */
[----:B------:R-:W-:Y:S05]  /*0010*/  EXIT ;  /* 0x000000000000794d */ /* 0x000fea0003800000 */
.L_x_31:
        /* <DEDUP_REMOVED lines=14> */
.L_x_108:


//--------------------- .text._ZN7cutlass13device_kernelIN5flash19enable_sm80_to_sm89INS1_16FlashAttnBwdSm80INS1_25CollectiveMainloopBwdSm80ILi2ELi2EN4cute5tupleIJNS5_1CILi64EEENS7_ILi128EEENS7_ILi96EEEEEENS_6half_tEfNS_4arch4Sm80ELb0ELb1ELb0ELb0ELb0ELb0ELb0ELb0ELi2ELi2ELi4ELi2ELb0EEENS1_21CollectiveEpilogueBwdISB_SC_SE_Li256ELb0ELb0ELi2EEENS1_19SingleTileSchedulerILb0ELb0ELb0ELi128EEEEEEEEEvNT_6ParamsE --------------------------
	.section	.text._ZN7cutlass13device_kernelIN5flash19enable_sm80_to_sm89INS1_16FlashAttnBwdSm80INS1_25CollectiveMainloopBwdSm80ILi2ELi2EN4cute5tupleIJNS5_1CILi64EEENS7_ILi128EEENS7_ILi96EEEEEENS_6half_tEfNS_4arch4Sm80ELb0ELb1ELb0ELb0ELb0ELb0ELb0ELb0ELi2ELi2ELi4ELi2ELb0EEENS1_21CollectiveEpilogueBwdISB_SC_SE_Li256ELb0ELb0ELi2EEENS1_19SingleTileSchedulerILb0ELb0ELb0ELi128EEEEEEEEEvNT_6ParamsE,"ax",@progbits
	.align	128
.text._ZN7cutlass13device_kernelIN5flash19enable_sm80_to_sm89INS1_16FlashAttnBwdSm80INS1_25CollectiveMainloopBwdSm80ILi2ELi2EN4cute5tupleIJNS5_1CILi64EEENS7_ILi128EEENS7_ILi96EEEEEENS_6half_tEfNS_4arch4Sm80ELb0ELb1ELb0ELb0ELb0ELb0ELb0ELb0ELi2ELi2ELi4ELi2ELb0EEENS1_21CollectiveEpilogueBwdISB_SC_SE_Li256ELb0ELb0ELi2EEENS1_19SingleTileSchedulerILb0ELb0ELb0ELi128EEEEEEEEEvNT_6ParamsE:
        .type           _ZN7cutlass13device_kernelIN5flash19enable_sm80_to_sm89INS1_16FlashAttnBwdSm80INS1_25CollectiveMainloopBwdSm80ILi2ELi2EN4cute5tupleIJNS5_1CILi64EEENS7_ILi128EEENS7_ILi96EEEEEENS_6half_tEfNS_4arch4Sm80ELb0ELb1ELb0ELb0ELb0ELb0ELb0ELb0ELi2ELi2ELi4ELi2ELb0EEENS1_21CollectiveEpilogueBwdISB_SC_SE_Li256ELb0ELb0ELi2EEENS1_19SingleTileSchedulerILb0ELb0ELb0ELi128EEEEEEEEEvNT_6ParamsE,@function
        .size           _ZN7cutlass13device_kernelIN5flash19enable_sm80_to_sm89INS1_16FlashAttnBwdSm80INS1_25CollectiveMainloopBwdSm80ILi2ELi2EN4cute5tupleIJNS5_1CILi64EEENS7_ILi128EEENS7_ILi96EEEEEENS_6half_tEfNS_4arch4Sm80ELb0ELb1ELb0ELb0ELb0ELb0ELb0ELb0ELi2ELi2ELi4ELi2ELb0EEENS1_21CollectiveEpilogueBwdISB_SC_SE_Li256ELb0ELb0ELi2EEENS1_19SingleTileSchedulerILb0ELb0ELb0ELi128EEEEEEEEEvNT_6ParamsE,(.L_x_109 - _ZN7cutlass13device_kernelIN5flash19enable_sm80_to_sm89INS1_16FlashAttnBwdSm80INS1_25CollectiveMainloopBwdSm80ILi2ELi2EN4cute5tupleIJNS5_1CILi64EEENS7_ILi128EEENS7_ILi96EEEEEENS_6half_tEfNS_4arch4Sm80ELb0ELb1ELb0ELb0ELb0ELb0ELb0ELb0ELi2ELi2ELi4ELi2ELb0EEENS1_21CollectiveEpilogueBwdISB_SC_SE_Li256ELb0ELb0ELi2EEENS1_19SingleTileSchedulerILb0ELb0ELb0ELi128EEEEEEEEEvNT_6ParamsE)
        .other          _ZN7cutlass13device_kernelIN5flash19enable_sm80_to_sm89INS1_16FlashAttnBwdSm80INS1_25CollectiveMainloopBwdSm80ILi2ELi2EN4cute5tupleIJNS5_1CILi64EEENS7_ILi128EEENS7_ILi96EEEEEENS_6half_tEfNS_4arch4Sm80ELb0ELb1ELb0ELb0ELb0ELb0ELb0ELb0ELi2ELi2ELi4ELi2ELb0EEENS1_21CollectiveEpilogueBwdISB_SC_SE_Li256ELb0ELb0ELi2EEENS1_19SingleTileSchedulerILb0ELb0ELb0ELi128EEEEEEEEEvNT_6ParamsE,@"STO_CUDA_ENTRY STV_DEFAULT"
_ZN7cutlass13device_kernelIN5flash19enable_sm80_to_sm89INS1_16FlashAttnBwdSm80INS1_25CollectiveMainloopBwdSm80ILi2ELi2EN4cute5tupleIJNS5_1CILi64EEENS7_ILi128EEENS7_ILi96EEEEEENS_6half_tEfNS_4arch4Sm80ELb0ELb1ELb0ELb0ELb0ELb0ELb0ELb0ELi2ELi2ELi4ELi2ELb0EEENS1_21CollectiveEpilogueBwdISB_SC_SE_Li256ELb0ELb0ELi2EEENS1_19SingleTileSchedulerILb0ELb0ELb0ELi128EEEEEEEEEvNT_6ParamsE:
[----:B------:R-:W-:Y:S01]  /*0000*/  LDC R1, c[0x0][0x28] ;  /* 0x00000a00ff017b82 */ /* 0x000fe20000000800 */
[----:B------:R-:W-:Y:S05]  /*0010*/  EXIT ;  /* 0x000000000000794d */ /* 0x000fea0003800000 */
.L_x_32:
        /* <DEDUP_REMOVED lines=14> */
.L_x_109:


//--------------------- .text._ZN7cutlass13device_kernelIN5flash19enable_sm80_to_sm89INS1_16FlashAttnBwdSm80INS1_25CollectiveMainloopBwdSm80ILi2ELi2EN4cute5tupleIJNS5_1CILi64EEENS7_ILi128EEENS7_ILi96EEEEEENS_6half_tEfNS_4arch4Sm80ELb0ELb1ELb0ELb0ELb1ELb0ELb0ELb0ELi2ELi2ELi4ELi2ELb0EEENS1_21CollectiveEpilogueBwdISB_SC_SE_Li256ELb0ELb0ELi2EEENS1_19SingleTileSchedulerILb0ELb0ELb0ELi128EEEEEEEEEvNT_6ParamsE --------------------------
	.section	.text._ZN7cutlass13device_kernelIN5flash19enable_sm80_to_sm89INS1_16FlashAttnBwdSm80INS1_25CollectiveMainloopBwdSm80ILi2ELi2EN4cute5tupleIJNS5_1CILi64EEENS7_ILi128EEENS7_ILi96EEEEEENS_6half_tEfNS_4arch4Sm80ELb0ELb1ELb0ELb0ELb1ELb0ELb0ELb0ELi2ELi2ELi4ELi2ELb0EEENS1_21CollectiveEpilogueBwdISB_SC_SE_Li256ELb0ELb0ELi2EEENS1_19SingleTileSchedulerILb0ELb0ELb0ELi128EEEEEEEEEvNT_6ParamsE,"ax",@progbits
	.align	128
.text._ZN7cutlass13device_kernelIN5flash19enable_sm80_to_sm89INS1_16FlashAttnBwdSm80INS1_25CollectiveMainloopBwdSm80ILi2ELi2EN4cute5tupleIJNS5_1CILi64EEENS7_ILi128EEENS7_ILi96EEEEEENS_6half_tEfNS_4arch4Sm80ELb0ELb1ELb0ELb0ELb1ELb0ELb0ELb0ELi2ELi2ELi4ELi2ELb0EEENS1_21CollectiveEpilogueBwdISB_SC_SE_Li256ELb0ELb0ELi2EEENS1_19SingleTileSchedulerILb0ELb0ELb0ELi128EEEEEEEEEvNT_6ParamsE:
        .type           _ZN7cutlass13device_kernelIN5flash19enable_sm80_to_sm89INS1_16FlashAttnBwdSm80INS1_25CollectiveMainloopBwdSm80ILi2ELi2EN4cute5tupleIJNS5_1CILi64EEENS7_ILi128EEENS7_ILi96EEEEEENS_6half_tEfNS_4arch4Sm80ELb0ELb1ELb0ELb0ELb1ELb0ELb0ELb0ELi2ELi2ELi4ELi2ELb0EEENS1_21CollectiveEpilogueBwdISB_SC_SE_Li256ELb0ELb0ELi2EEENS1_19SingleTileSchedulerILb0ELb0ELb0ELi128EEEEEEEEEvNT_6ParamsE,@function
        .size           _ZN7cutlass13device_kernelIN5flash19enable_sm80_to_sm89INS1_16FlashAttnBwdSm80INS1_25CollectiveMainloopBwdSm80ILi2ELi2EN4cute5tupleIJNS5_1CILi64EEENS7_ILi128EEENS7_ILi96EEEEEENS_6half_tEfNS_4arch4Sm80ELb0ELb1ELb0ELb0ELb1ELb0ELb0ELb0ELi2ELi2ELi4ELi2ELb0EEENS1_21CollectiveEpilogueBwdISB_SC_SE_Li256ELb0ELb0ELi2EEENS1_19SingleTileSchedulerILb0ELb0ELb0ELi128EEEEEEEEEvNT_6ParamsE,(.L_x_110 - _ZN7cutlass13device_kernelIN5flash19enable_sm80_to_sm89INS1_16FlashAttnBwdSm80INS1_25CollectiveMainloopBwdSm80ILi2ELi2EN4cute5tupleIJNS5_1CILi64EEENS7_ILi128EEENS7_ILi96EEEEEENS_6half_tEfNS_4arch4Sm80ELb0ELb1ELb0ELb0ELb1ELb0ELb0ELb0ELi2ELi2ELi4ELi2ELb0EEENS1_21CollectiveEpilogueBwdISB_SC_SE_Li256ELb0ELb0ELi2EEENS1_19SingleTileSchedulerILb0ELb0ELb0ELi128EEEEEEEEEvNT_6ParamsE)
        .other          _ZN7cutlass13device_kernelIN5flash19enable_sm80_to_sm89INS1_16FlashAttnBwdSm80INS1_25CollectiveMainloopBwdSm80ILi2ELi2EN4cute5tupleIJNS5_1CILi64EEENS7_ILi128EEENS7_ILi96EEEEEENS_6half_tEfNS_4arch4Sm80ELb0ELb1ELb0ELb0ELb1ELb0ELb0ELb0ELi2ELi2ELi4ELi2ELb0EEENS1_21CollectiveEpilogueBwdISB_SC_SE_Li256ELb0ELb0ELi2EEENS1_19SingleTileSchedulerILb0ELb0ELb0ELi128EEEEEEEEEvNT_6ParamsE,@"STO_CUDA_ENTRY STV_DEFAULT"
_ZN7cutlass13device_kernelIN5flash19enable_sm80_to_sm89INS1_16FlashAttnBwdSm80INS1_25CollectiveMainloopBwdSm80ILi2ELi2EN4cute5tupleIJNS5_1CILi64EEENS7_ILi128EEENS7_ILi96EEEEEENS_6half_tEfNS_4arch4Sm80ELb0ELb1ELb0ELb0ELb1ELb0ELb0ELb0ELi2ELi2ELi4ELi2ELb0EEENS1_21CollectiveEpilogueBwdISB_SC_SE_Li256ELb0ELb0ELi2EEENS1_19SingleTileSchedulerILb0ELb0ELb0ELi128EEEEEEEEEvNT_6ParamsE:
[----:B------:R-:W-:Y:S01]  /*0000*/  LDC R1, c[0x0][0x28] ;  /* 0x00000a00ff017b82 */ /* 0x000fe20000000800 */
[----:B------:R-:W-:Y:S05]  /*0010*/  EXIT ;  /* 0x000000000000794d */ /* 0x000fea0003800000 */
.L_x_33:
        /* <DEDUP_REMOVED lines=14> */
.L_x_110:


//--------------------- .text._ZN7cutlass13device_kernelIN5flash19enable_sm80_to_sm89INS1_16FlashAttnBwdSm80INS1_25CollectiveMainloopBwdSm80ILi2ELi2EN4cute5tupleIJNS5_1CILi64EEENS7_ILi128EEENS7_ILi96EEEEEENS_6half_tEfNS_4arch4Sm80ELb0ELb1ELb0ELb0ELb0ELb0ELb0ELb0ELi2ELi2ELi4ELi2ELb0EEENS1_24CollectiveEpilogueBwdGQAISB_fSE_Li256ELb0ELb0EEENS1_19SingleTileSchedulerILb0ELb0ELb0ELi128EEEEEEEEEvNT_6ParamsE --------------------------
	.section	.text._ZN7cutlass13device_kernelIN5flash19enable_sm80_to_sm89INS1_16FlashAttnBwdSm80INS1_25CollectiveMainloopBwdSm80ILi2ELi2EN4cute5tupleIJNS5_1CILi64EEENS7_ILi128EEENS7_ILi96EEEEEENS_6half_tEfNS_4arch4Sm80ELb0ELb1ELb0ELb0ELb0ELb0ELb0ELb0ELi2ELi2ELi4ELi2ELb0EEENS1_24CollectiveEpilogueBwdGQAISB_fSE_Li256ELb0ELb0EEENS1_19SingleTileSchedulerILb0ELb0ELb0ELi128EEEEEEEEEvNT_6ParamsE,"ax",@progbits
	.align	128
.text._ZN7cutlass13device_kernelIN5flash19enable_sm80_to_sm89INS1_16FlashAttnBwdSm80INS1_25CollectiveMainloopBwdSm80ILi2ELi2EN4cute5tupleIJNS5_1CILi64EEENS7_ILi128EEENS7_ILi96EEEEEENS_6half_tEfNS_4arch4Sm80ELb0ELb1ELb0ELb0ELb0ELb0ELb0ELb0ELi2ELi2ELi4ELi2ELb0EEENS1_24CollectiveEpilogueBwdGQAISB_fSE_Li256ELb0ELb0EEENS1_19SingleTileSchedulerILb0ELb0ELb0ELi128EEEEEEEEEvNT_6ParamsE:
        .type           _ZN7cutlass13device_kernelIN5flash19enable_sm80_to_sm89INS1_16FlashAttnBwdSm80INS1_25CollectiveMainloopBwdSm80ILi2ELi2EN4cute5tupleIJNS5_1CILi64EEENS7_ILi128EEENS7_ILi96EEEEEENS_6half_tEfNS_4arch4Sm80ELb0ELb1ELb0ELb0ELb0ELb0ELb0ELb0ELi2ELi2ELi4ELi2ELb0EEENS1_24CollectiveEpilogueBwdGQAISB_fSE_Li256ELb0ELb0EEENS1_19SingleTileSchedulerILb0ELb0ELb0ELi128EEEEEEEEEvNT_6ParamsE,@function
        .size           _ZN7cutlass13device_kernelIN5flash19enable_sm80_to_sm89INS1_16FlashAttnBwdSm80INS1_25CollectiveMainloopBwdSm80ILi2ELi2EN4cute5tupleIJNS5_1CILi64EEENS7_ILi128EEENS7_ILi96EEEEEENS_6half_tEfNS_4arch4Sm80ELb0ELb1ELb0ELb0ELb0ELb0ELb0ELb0ELi2ELi2ELi4ELi2ELb0EEENS1_24CollectiveEpilogueBwdGQAISB_fSE_Li256ELb0ELb0EEENS1_19SingleTileSchedulerILb0ELb0ELb0ELi128EEEEEEEEEvNT_6ParamsE,(.L_x_111 - _ZN7cutlass13device_kernelIN5flash19enable_sm80_to_sm89INS1_16FlashAttnBwdSm80INS1_25CollectiveMainloopBwdSm80ILi2ELi2EN4cute5tupleIJNS5_1CILi64EEENS7_ILi128EEENS7_ILi96EEEEEENS_6half_tEfNS_4arch4Sm80ELb0ELb1ELb0ELb0ELb0ELb0ELb0ELb0ELi2ELi2ELi4ELi2ELb0EEENS1_24CollectiveEpilogueBwdGQAISB_fSE_Li256ELb0ELb0EEENS1_19SingleTileSchedulerILb0ELb0ELb0ELi128EEEEEEEEEvNT_6ParamsE)
        .other          _ZN7cutlass13device_kernelIN5flash19enable_sm80_to_sm89INS1_16FlashAttnBwdSm80INS1_25CollectiveMainloopBwdSm80ILi2ELi2EN4cute5tupleIJNS5_1CILi64EEENS7_ILi128EEENS7_ILi96EEEEEENS_6half_tEfNS_4arch4Sm80ELb0ELb1ELb0ELb0ELb0ELb0ELb0ELb0ELi2ELi2ELi4ELi2ELb0EEENS1_24CollectiveEpilogueBwdGQAISB_fSE_Li256ELb0ELb0EEENS1_19SingleTileSchedulerILb0ELb0ELb0ELi128EEEEEEEEEvNT_6ParamsE,@"STO_CUDA_ENTRY STV_DEFAULT"
_ZN7cutlass13device_kernelIN5flash19enable_sm80_to_sm89INS1_16FlashAttnBwdSm80INS1_25CollectiveMainloopBwdSm80ILi2ELi2EN4cute5tupleIJNS5_1CILi64EEENS7_ILi128EEENS7_ILi96EEEEEENS_6half_tEfNS_4arch4Sm80ELb0ELb1ELb0ELb0ELb0ELb0ELb0ELb0ELi2ELi2ELi4ELi2ELb0EEENS1_24CollectiveEpilogueBwdGQAISB_fSE_Li256ELb0ELb0EEENS1_19SingleTileSchedulerILb0ELb0ELb0ELi128EEEEEEEEEvNT_6ParamsE:
[----:B------:R-:W-:Y:S01]  /*0000*/  LDC R1, c[0x0][0x28] ;  /* 0x00000a00ff017b82 */ /* 0x000fe20000000800 */
[----:B------:R-:W-:Y:S05]  /*0010*/  EXIT ;  /* 0x000000000000794d */ /* 0x000fea0003800000 */
.L_x_34:
        /* <DEDUP_REMOVED lines=14> */
.L_x_111:


//--------------------- .text._ZN7cutlass13device_kernelIN5flash19enable_sm80_to_sm89INS1_16FlashAttnBwdSm80INS1_25CollectiveMainloopBwdSm80ILi2ELi2EN4cute5tupleIJNS5_1CILi64EEENS7_ILi128EEENS7_ILi96EEEEEENS_6half_tEfNS_4arch4Sm80ELb0ELb1ELb0ELb0ELb1ELb0ELb0ELb0ELi2ELi2ELi4ELi2ELb0EEENS1_24CollectiveEpilogueBwdGQAISB_fSE_Li256ELb0ELb1EEENS1_19SingleTileSchedulerILb0ELb0ELb0ELi128EEEEEEEEEvNT_6ParamsE --------------------------
	.section	.text._ZN7cutlass13device_kernelIN5flash19enable_sm80_to_sm89INS1_16FlashAttnBwdSm80INS1_25CollectiveMainloopBwdSm80ILi2ELi2EN4cute5tupleIJNS5_1CILi64EEENS7_ILi128EEENS7_ILi96EEEEEENS_6half_tEfNS_4arch4Sm80ELb0ELb1ELb0ELb0ELb1ELb0ELb0ELb0ELi2ELi2ELi4ELi2ELb0EEENS1_24CollectiveEpilogueBwdGQAISB_fSE_Li256ELb0ELb1EEENS1_19SingleTileSchedulerILb0ELb0ELb0ELi128EEEEEEEEEvNT_6ParamsE,"ax",@progbits
	.align	128
.text._ZN7cutlass13device_kernelIN5flash19enable_sm80_to_sm89INS1_16FlashAttnBwdSm80INS1_25CollectiveMainloopBwdSm80ILi2ELi2EN4cute5tupleIJNS5_1CILi64EEENS7_ILi128EEENS7_ILi96EEEEEENS_6half_tEfNS_4arch4Sm80ELb0ELb1ELb0ELb0ELb1ELb0ELb0ELb0ELi2ELi2ELi4ELi2ELb0EEENS1_24CollectiveEpilogueBwdGQAISB_fSE_Li256ELb0ELb1EEENS1_19SingleTileSchedulerILb0ELb0ELb0ELi128EEEEEEEEEvNT_6ParamsE:
        .type           _ZN7cutlass13device_kernelIN5flash19enable_sm80_to_sm89INS1_16FlashAttnBwdSm80INS1_25CollectiveMainloopBwdSm80ILi2ELi2EN4cute5tupleIJNS5_1CILi64EEENS7_ILi128EEENS7_ILi96EEEEEENS_6half_tEfNS_4arch4Sm80ELb0ELb1ELb0ELb0ELb1ELb0ELb0ELb0ELi2ELi2ELi4ELi2ELb0EEENS1_24CollectiveEpilogueBwdGQAISB_fSE_Li256ELb0ELb1EEENS1_19SingleTileSchedulerILb0ELb0ELb0ELi128EEEEEEEEEvNT_6ParamsE,@function
        .size           _ZN7cutlass13device_kernelIN5flash19enable_sm80_to_sm89INS1_16FlashAttnBwdSm80INS1_25CollectiveMainloopBwdSm80ILi2ELi2EN4cute5tupleIJNS5_1CILi64EEENS7_ILi128EEENS7_ILi96EEEEEENS_6half_tEfNS_4arch4Sm80ELb0ELb1ELb0ELb0ELb1ELb0ELb0ELb0ELi2ELi2ELi4ELi2ELb0EEENS1_24CollectiveEpilogueBwdGQAISB_fSE_Li256ELb0ELb1EEENS1_19SingleTileSchedulerILb0ELb0ELb0ELi128EEEEEEEEEvNT_6ParamsE,(.L_x_112 - _ZN7cutlass13device_kernelIN5flash19enable_sm80_to_sm89INS1_16FlashAttnBwdSm80INS1_25CollectiveMainloopBwdSm80ILi2ELi2EN4cute5tupleIJNS5_1CILi64EEENS7_ILi128EEENS7_ILi96EEEEEENS_6half_tEfNS_4arch4Sm80ELb0ELb1ELb0ELb0ELb1ELb0ELb0ELb0ELi2ELi2ELi4ELi2ELb0EEENS1_24CollectiveEpilogueBwdGQAISB_fSE_Li256ELb0ELb1EEENS1_19SingleTileSchedulerILb0ELb0ELb0ELi128EEEEEEEEEvNT_6ParamsE)
        .other          _ZN7cutlass13device_kernelIN5flash19enable_sm80_to_sm89INS1_16FlashAttnBwdSm80INS1_25CollectiveMainloopBwdSm80ILi2ELi2EN4cute5tupleIJNS5_1CILi64EEENS7_ILi128EEENS7_ILi96EEEEEENS_6half_tEfNS_4arch4Sm80ELb0ELb1ELb0ELb0ELb1ELb0ELb0ELb0ELi2ELi2ELi4ELi2ELb0EEENS1_24CollectiveEpilogueBwdGQAISB_fSE_Li256ELb0ELb1EEENS1_19SingleTileSchedulerILb0ELb0ELb0ELi128EEEEEEEEEvNT_6ParamsE,@"STO_CUDA_ENTRY STV_DEFAULT"
_ZN7cutlass13device_kernelIN5flash19enable_sm80_to_sm89INS1_16FlashAttnBwdSm80INS1_25CollectiveMainloopBwdSm80ILi2ELi2EN4cute5tupleIJNS5_1CILi64EEENS7_ILi128EEENS7_ILi96EEEEEENS_6half_tEfNS_4arch4Sm80ELb0ELb1ELb0ELb0ELb1ELb0ELb0ELb0ELi2ELi2ELi4ELi2ELb0EEENS1_24CollectiveEpilogueBwdGQAISB_fSE_Li256ELb0ELb1EEENS1_19SingleTileSchedulerILb0ELb0ELb0ELi128EEEEEEEEEvNT_6ParamsE:
[----:B------:R-:W-:Y:S01]  /*0000*/  LDC R1, c[0x0][0x28] ;  /* 0x00000a00ff017b82 */ /* 0x000fe20000000800 */
[----:B------:R-:W-:Y:S05]  /*0010*/  EXIT ;  /* 0x000000000000794d */ /* 0x000fea0003800000 */
.L_x_35:
        /* <DEDUP_REMOVED lines=14> */
.L_x_112:


//--------------------- .text._ZN7cutlass13device_kernelIN5flash19enable_sm80_to_sm89INS1_16FlashAttnBwdSm80INS1_25CollectiveMainloopBwdSm80ILi2ELi2EN4cute5tupleIJNS5_1CILi64EEENS7_ILi128EEENS7_ILi96EEEEEENS_6half_tEfNS_4arch4Sm80ELb0ELb1ELb0ELb1ELb0ELb0ELb0ELb0ELi2ELi2ELi4ELi2ELb0EEENS1_21CollectiveEpilogueBwdISB_SC_SE_Li256ELb1ELb0ELi2EEENS1_19SingleTileSchedulerILb1ELb0ELb0ELi128EEEEEEEEEvNT_6ParamsE --------------------------
	.section	.text._ZN7cutlass13device_kernelIN5flash19enable_sm80_to_sm89INS1_16FlashAttnBwdSm80INS1_25CollectiveMainloopBwdSm80ILi2ELi2EN4cute5tupleIJNS5_1CILi64EEENS7_ILi128EEENS7_ILi96EEEEEENS_6half_tEfNS_4arch4Sm80ELb0ELb1ELb0ELb1ELb0ELb0ELb0ELb0ELi2ELi2ELi4ELi2ELb0EEENS1_21CollectiveEpilogueBwdISB_SC_SE_Li256ELb1ELb0ELi2EEENS1_19SingleTileSchedulerILb1ELb0ELb0ELi128EEEEEEEEEvNT_6ParamsE,"ax",@progbits
	.align	128
.text._ZN7cutlass13device_kernelIN5flash19enable_sm80_to_sm89INS1_16FlashAttnBwdSm80INS1_25CollectiveMainloopBwdSm80ILi2ELi2EN4cute5tupleIJNS5_1CILi64EEENS7_ILi128EEENS7_ILi96EEEEEENS_6half_tEfNS_4arch4Sm80ELb0ELb1ELb0ELb1ELb0ELb0ELb0ELb0ELi2ELi2ELi4ELi2ELb0EEENS1_21CollectiveEpilogueBwdISB_SC_SE_Li256ELb1ELb0ELi2EEENS1_19SingleTileSchedulerILb1ELb0ELb0ELi128EEEEEEEEEvNT_6ParamsE:
        .type           _ZN7cutlass13device_kernelIN5flash19enable_sm80_to_sm89INS1_16FlashAttnBwdSm80INS1_25CollectiveMainloopBwdSm80ILi2ELi2EN4cute5tupleIJNS5_1CILi64EEENS7_ILi128EEENS7_ILi96EEEEEENS_6half_tEfNS_4arch4Sm80ELb0ELb1ELb0ELb1ELb0ELb0ELb0ELb0ELi2ELi2ELi4ELi2ELb0EEENS1_21CollectiveEpilogueBwdISB_SC_SE_Li256ELb1ELb0ELi2EEENS1_19SingleTileSchedulerILb1ELb0ELb0ELi128EEEEEEEEEvNT_6ParamsE,@function
        .size           _ZN7cutlass13device_kernelIN5flash19enable_sm80_to_sm89INS1_16FlashAttnBwdSm80INS1_25CollectiveMainloopBwdSm80ILi2ELi2EN4cute5tupleIJNS5_1CILi64EEENS7_ILi128EEENS7_ILi96EEEEEENS_6half_tEfNS_4arch4Sm80ELb0ELb1ELb0ELb1ELb0ELb0ELb0ELb0ELi2ELi2ELi4ELi2ELb0EEENS1_21CollectiveEpilogueBwdISB_SC_SE_Li256ELb1ELb0ELi2EEENS1_19SingleTileSchedulerILb1ELb0ELb0ELi128EEEEEEEEEvNT_6ParamsE,(.L_x_113 - _ZN7cutlass13device_kernelIN5flash19enable_sm80_to_sm89INS1_16FlashAttnBwdSm80INS1_25CollectiveMainloopBwdSm80ILi2ELi2EN4cute5tupleIJNS5_1CILi64EEENS7_ILi128EEENS7_ILi96EEEEEENS_6half_tEfNS_4arch4Sm80ELb0ELb1ELb0ELb1ELb0ELb0ELb0ELb0ELi2ELi2ELi4ELi2ELb0EEENS1_21CollectiveEpilogueBwdISB_SC_SE_Li256ELb1ELb0ELi2EEENS1_19SingleTileSchedulerILb1ELb0ELb0ELi128EEEEEEEEEvNT_6ParamsE)
        .other          _ZN7cutlass13device_kernelIN5flash19enable_sm80_to_sm89INS1_16FlashAttnBwdSm80INS1_25CollectiveMainloopBwdSm80ILi2ELi2EN4cute5tupleIJNS5_1CILi64EEENS7_ILi128EEENS7_ILi96EEEEEENS_6half_tEfNS_4arch4Sm80ELb0ELb1ELb0ELb1ELb0ELb0ELb0ELb0ELi2ELi2ELi4ELi2ELb0EEENS1_21CollectiveEpilogueBwdISB_SC_SE_Li256ELb1ELb0ELi2EEENS1_19SingleTileSchedulerILb1ELb0ELb0ELi128EEEEEEEEEvNT_6ParamsE,@"STO_CUDA_ENTRY STV_DEFAULT"
_ZN7cutlass13device_kernelIN5flash19enable_sm80_to_sm89INS1_16FlashAttnBwdSm80INS1_25CollectiveMainloopBwdSm80ILi2ELi2EN4cute5tupleIJNS5_1CILi64EEENS7_ILi128EEENS7_ILi96EEEEEENS_6half_tEfNS_4arch4Sm80ELb0ELb1ELb0ELb1ELb0ELb0ELb0ELb0ELi2ELi2ELi4ELi2ELb0EEENS1_21CollectiveEpilogueBwdISB_SC_SE_Li256ELb1ELb0ELi2EEENS1_19SingleTileSchedulerILb1ELb0ELb0ELi128EEEEEEEEEvNT_6ParamsE:
[----:B------:R-:W-:Y:S01]  /*0000*/  LDC R1, c[0x0][0x28] ;  /* 0x00000a00ff017b82 */ /* 0x000fe20000000800 */
[----:B------:R-:W-:Y:S05]  /*0010*/  EXIT ;  /* 0x000000000000794d */ /* 0x000fea0003800000 */
.L_x_36:
        /* <DEDUP_REMOVED lines=14> */
.L_x_113:


//--------------------- .text._ZN7cutlass13device_kernelIN5flash19enable_sm80_to_sm89INS1_16FlashAttnBwdSm80INS1_25CollectiveMainloopBwdSm80ILi2ELi2EN4cute5tupleIJNS5_1CILi64EEENS7_ILi128EEENS7_ILi96EEEEEENS_6half_tEfNS_4arch4Sm80ELb0ELb1ELb0ELb1ELb1ELb0ELb0ELb0ELi2ELi2ELi4ELi2ELb0EEENS1_21CollectiveEpilogueBwdISB_SC_SE_Li256ELb1ELb0ELi2EEENS1_19SingleTileSchedulerILb1ELb0ELb0ELi128EEEEEEEEEvNT_6ParamsE --------------------------
	.section	.text._ZN7cutlass13device_kernelIN5flash19enable_sm80_to_sm89INS1_16FlashAttnBwdSm80INS1_25CollectiveMainloopBwdSm80ILi2ELi2EN4cute5tupleIJNS5_1CILi64EEENS7_ILi128EEENS7_ILi96EEEEEENS_6half_tEfNS_4arch4Sm80ELb0ELb1ELb0ELb1ELb1ELb0ELb0ELb0ELi2ELi2ELi4ELi2ELb0EEENS1_21CollectiveEpilogueBwdISB_SC_SE_Li256ELb1ELb0ELi2EEENS1_19SingleTileSchedulerILb1ELb0ELb0ELi128EEEEEEEEEvNT_6ParamsE,"ax",@progbits
	.align	128
.text._ZN7cutlass13device_kernelIN5flash19enable_sm80_to_sm89INS1_16FlashAttnBwdSm80INS1_25CollectiveMainloopBwdSm80ILi2ELi2EN4cute5tupleIJNS5_1CILi64EEENS7_ILi128EEENS7_ILi96EEEEEENS_6half_tEfNS_4arch4Sm80ELb0ELb1ELb0ELb1ELb1ELb0ELb0ELb0ELi2ELi2ELi4ELi2ELb0EEENS1_21CollectiveEpilogueBwdISB_SC_SE_Li256ELb1ELb0ELi2EEENS1_19SingleTileSchedulerILb1ELb0ELb0ELi128EEEEEEEEEvNT_6ParamsE:
        .type           _ZN7cutlass13device_kernelIN5flash19enable_sm80_to_sm89INS1_16FlashAttnBwdSm80INS1_25CollectiveMainloopBwdSm80ILi2ELi2EN4cute5tupleIJNS5_1CILi64EEENS7_ILi128EEENS7_ILi96EEEEEENS_6half_tEfNS_4arch4Sm80ELb0ELb1ELb0ELb1ELb1ELb0ELb0ELb0ELi2ELi2ELi4ELi2ELb0EEENS1_21CollectiveEpilogueBwdISB_SC_SE_Li256ELb1ELb0ELi2EEENS1_19SingleTileSchedulerILb1ELb0ELb0ELi128EEEEEEEEEvNT_6ParamsE,@function
        .size           _ZN7cutlass13device_kernelIN5flash19enable_sm80_to_sm89INS1_16FlashAttnBwdSm80INS1_25CollectiveMainloopBwdSm80ILi2ELi2EN4cute5tupleIJNS5_1CILi64EEENS7_ILi128EEENS7_ILi96EEEEEENS_6half_tEfNS_4arch4Sm80ELb0ELb1ELb0ELb1ELb1ELb0ELb0ELb0ELi2ELi2ELi4ELi2ELb0EEENS1_21CollectiveEpilogueBwdISB_SC_SE_Li256ELb1ELb0ELi2EEENS1_19SingleTileSchedulerILb1ELb0ELb0ELi128EEEEEEEEEvNT_6ParamsE,(.L_x_114 - _ZN7cutlass13device_kernelIN5flash19enable_sm80_to_sm89INS1_16FlashAttnBwdSm80INS1_25CollectiveMainloopBwdSm80ILi2ELi2EN4cute5tupleIJNS5_1CILi64EEENS7_ILi128EEENS7_ILi96EEEEEENS_6half_tEfNS_4arch4Sm80ELb0ELb1ELb0ELb1ELb1ELb0ELb0ELb0ELi2ELi2ELi4ELi2ELb0EEENS1_21CollectiveEpilogueBwdISB_SC_SE_Li256ELb1ELb0ELi2EEENS1_19SingleTileSchedulerILb1ELb0ELb0ELi128EEEEEEEEEvNT_6ParamsE)
        .other          _ZN7cutlass13device_kernelIN5flash19enable_sm80_to_sm89INS1_16FlashAttnBwdSm80INS1_25CollectiveMainloopBwdSm80ILi2ELi2EN4cute5tupleIJNS5_1CILi64EEENS7_ILi128EEENS7_ILi96EEEEEENS_6half_tEfNS_4arch4Sm80ELb0ELb1ELb0ELb1ELb1ELb0ELb0ELb0ELi2ELi2ELi4ELi2ELb0EEENS1_21CollectiveEpilogueBwdISB_SC_SE_Li256ELb1ELb0ELi2EEENS1_19SingleTileSchedulerILb1ELb0ELb0ELi128EEEEEEEEEvNT_6ParamsE,@"STO_CUDA_ENTRY STV_DEFAULT"
_ZN7cutlass13device_kernelIN5flash19enable_sm80_to_sm89INS1_16FlashAttnBwdSm80INS1_25CollectiveMainloopBwdSm80ILi2ELi2EN4cute5tupleIJNS5_1CILi64EEENS7_ILi128EEENS7_ILi96EEEEEENS_6half_tEfNS_4arch4Sm80ELb0ELb1ELb0ELb1ELb1ELb0ELb0ELb0ELi2ELi2ELi4ELi2ELb0EEENS1_21CollectiveEpilogueBwdISB_SC_SE_Li256ELb1ELb0ELi2EEENS1_19SingleTileSchedulerILb1ELb0ELb0ELi128EEEEEEEEEvNT_6ParamsE:
[----:B------:R-:W-:Y:S01]  /*0000*/  LDC R1, c[0x0][0x28] ;  /* 0x00000a00ff017b82 */ /* 0x000fe20000000800 */
[----:B------:R-:W-:Y:S05]  /*0010*/  EXIT ;  /* 0x000000000000794d */ /* 0x000fea0003800000 */
.L_x_37:
        /* <DEDUP_REMOVED lines=14> */
.L_x_114:


//--------------------- .text._ZN7cutlass13device_kernelIN5flash19enable_sm80_to_sm89INS1_16FlashAttnBwdSm80INS1_25CollectiveMainloopBwdSm80ILi2ELi2EN4cute5tupleIJNS5_1CILi64EEENS7_ILi128EEENS7_ILi96EEEEEENS_6half_tEfNS_4arch4Sm80ELb0ELb1ELb0ELb1ELb0ELb0ELb0ELb0ELi2ELi2ELi4ELi2ELb0EEENS1_24CollectiveEpilogueBwdGQAISB_fSE_Li256ELb1ELb0EEENS1_19SingleTileSchedulerILb1ELb0ELb0ELi128EEEEEEEEEvNT_6ParamsE --------------------------
	.section	.text._ZN7cutlass13device_kernelIN5flash19enable_sm80_to_sm89INS1_16FlashAttnBwdSm80INS1_25CollectiveMainloopBwdSm80ILi2ELi2EN4cute5tupleIJNS5_1CILi64EEENS7_ILi128EEENS7_ILi96EEEEEENS_6half_tEfNS_4arch4Sm80ELb0ELb1ELb0ELb1ELb0ELb0ELb0ELb0ELi2ELi2ELi4ELi2ELb0EEENS1_24CollectiveEpilogueBwdGQAISB_fSE_Li256ELb1ELb0EEENS1_19SingleTileSchedulerILb1ELb0ELb0ELi128EEEEEEEEEvNT_6ParamsE,"ax",@progbits
	.align	128
.text._ZN7cutlass13device_kernelIN5flash19enable_sm80_to_sm89INS1_16FlashAttnBwdSm80INS1_25CollectiveMainloopBwdSm80ILi2ELi2EN4cute5tupleIJNS5_1CILi64EEENS7_ILi128EEENS7_ILi96EEEEEENS_6half_tEfNS_4arch4Sm80ELb0ELb1ELb0ELb1ELb0ELb0ELb0ELb0ELi2ELi2ELi4ELi2ELb0EEENS1_24CollectiveEpilogueBwdGQAISB_fSE_Li256ELb1ELb0EEENS1_19SingleTileSchedulerILb1ELb0ELb0ELi128EEEEEEEEEvNT_6ParamsE:
        .type           _ZN7cutlass13device_kernelIN5flash19enable_sm80_to_sm89INS1_16FlashAttnBwdSm80INS1_25CollectiveMainloopBwdSm80ILi2ELi2EN4cute5tupleIJNS5_1CILi64EEENS7_ILi128EEENS7_ILi96EEEEEENS_6half_tEfNS_4arch4Sm80ELb0ELb1ELb0ELb1ELb0ELb0ELb0ELb0ELi2ELi2ELi4ELi2ELb0EEENS1_24CollectiveEpilogueBwdGQAISB_fSE_Li256ELb1ELb0EEENS1_19SingleTileSchedulerILb1ELb0ELb0ELi128EEEEEEEEEvNT_6ParamsE,@function
        .size           _ZN7cutlass13device_kernelIN5flash19enable_sm80_to_sm89INS1_16FlashAttnBwdSm80INS1_25CollectiveMainloopBwdSm80ILi2ELi2EN4cute5tupleIJNS5_1CILi64EEENS7_ILi128EEENS7_ILi96EEEEEENS_6half_tEfNS_4arch4Sm80ELb0ELb1ELb0ELb1ELb0ELb0ELb0ELb0ELi2ELi2ELi4ELi2ELb0EEENS1_24CollectiveEpilogueBwdGQAISB_fSE_Li256ELb1ELb0EEENS1_19SingleTileSchedulerILb1ELb0ELb0ELi128EEEEEEEEEvNT_6ParamsE,(.L_x_115 - _ZN7cutlass13device_kernelIN5flash19enable_sm80_to_sm89INS1_16FlashAttnBwdSm80INS1_25CollectiveMainloopBwdSm80ILi2ELi2EN4cute5tupleIJNS5_1CILi64EEENS7_ILi128EEENS7_ILi96EEEEEENS_6half_tEfNS_4arch4Sm80ELb0ELb1ELb0ELb1ELb0ELb0ELb0ELb0ELi2ELi2ELi4ELi2ELb0EEENS1_24CollectiveEpilogueBwdGQAISB_fSE_Li256ELb1ELb0EEENS1_19SingleTileSchedulerILb1ELb0ELb0ELi128EEEEEEEEEvNT_6ParamsE)
        .other          _ZN7cutlass13device_kernelIN5flash19enable_sm80_to_sm89INS1_16FlashAttnBwdSm80INS1_25CollectiveMainloopBwdSm80ILi2ELi2EN4cute5tupleIJNS5_1CILi64EEENS7_ILi128EEENS7_ILi96EEEEEENS_6half_tEfNS_4arch4Sm80ELb0ELb1ELb0ELb1ELb0ELb0ELb0ELb0ELi2ELi2ELi4ELi2ELb0EEENS1_24CollectiveEpilogueBwdGQAISB_fSE_Li256ELb1ELb0EEENS1_19SingleTileSchedulerILb1ELb0ELb0ELi128EEEEEEEEEvNT_6ParamsE,@"STO_CUDA_ENTRY STV_DEFAULT"
_ZN7cutlass13device_kernelIN5flash19enable_sm80_to_sm89INS1_16FlashAttnBwdSm80INS1_25CollectiveMainloopBwdSm80ILi2ELi2EN4cute5tupleIJNS5_1CILi64EEENS7_ILi128EEENS7_ILi96EEEEEENS_6half_tEfNS_4arch4Sm80ELb0ELb1ELb0ELb1ELb0ELb0ELb0ELb0ELi2ELi2ELi4ELi2ELb0EEENS1_24CollectiveEpilogueBwdGQAISB_fSE_Li256ELb1ELb0EEENS1_19SingleTileSchedulerILb1ELb0ELb0ELi128EEEEEEEEEvNT_6ParamsE:
[----:B------:R-:W-:Y:S01]  /*0000*/  LDC R1, c[0x0][0x28] ;  /* 0x00000a00ff017b82 */ /* 0x000fe20000000800 */
[----:B------:R-:W-:Y:S05]  /*0010*/  EXIT ;  /* 0x000000000000794d */ /* 0x000fea0003800000 */
.L_x_38:
        /* <DEDUP_REMOVED lines=14> */
.L_x_115:


//--------------------- .text._ZN7cutlass13device_kernelIN5flash19enable_sm80_to_sm89INS1_16FlashAttnBwdSm80INS1_25CollectiveMainloopBwdSm80ILi2ELi2EN4cute5tupleIJNS5_1CILi64EEENS7_ILi128EEENS7_ILi96EEEEEENS_6half_tEfNS_4arch4Sm80ELb0ELb1ELb0ELb1ELb1ELb0ELb0ELb0ELi2ELi2ELi4ELi2ELb0EEENS1_24CollectiveEpilogueBwdGQAISB_fSE_Li256ELb1ELb1EEENS1_19SingleTileSchedulerILb1ELb0ELb0ELi128EEEEEEEEEvNT_6ParamsE --------------------------
	.section	.text._ZN7cutlass13device_kernelIN5flash19enable_sm80_to_sm89INS1_16FlashAttnBwdSm80INS1_25CollectiveMainloopBwdSm80ILi2ELi2EN4cute5tupleIJNS5_1CILi64EEENS7_ILi128EEENS7_ILi96EEEEEENS_6half_tEfNS_4arch4Sm80ELb0ELb1ELb0ELb1ELb1ELb0ELb0ELb0ELi2ELi2ELi4ELi2ELb0EEENS1_24CollectiveEpilogueBwdGQAISB_fSE_Li256ELb1ELb1EEENS1_19SingleTileSchedulerILb1ELb0ELb0ELi128EEEEEEEEEvNT_6ParamsE,"ax",@progbits
	.align	128
.text._ZN7cutlass13device_kernelIN5flash19enable_sm80_to_sm89INS1_16FlashAttnBwdSm80INS1_25CollectiveMainloopBwdSm80ILi2ELi2EN4cute5tupleIJNS5_1CILi64EEENS7_ILi128EEENS7_ILi96EEEEEENS_6half_tEfNS_4arch4Sm80ELb0ELb1ELb0ELb1ELb1ELb0ELb0ELb0ELi2ELi2ELi4ELi2ELb0EEENS1_24CollectiveEpilogueBwdGQAISB_fSE_Li256ELb1ELb1EEENS1_19SingleTileSchedulerILb1ELb0ELb0ELi128EEEEEEEEEvNT_6ParamsE:
        .type           _ZN7cutlass13device_kernelIN5flash19enable_sm80_to_sm89INS1_16FlashAttnBwdSm80INS1_25CollectiveMainloopBwdSm80ILi2ELi2EN4cute5tupleIJNS5_1CILi64EEENS7_ILi128EEENS7_ILi96EEEEEENS_6half_tEfNS_4arch4Sm80ELb0ELb1ELb0ELb1ELb1ELb0ELb0ELb0ELi2ELi2ELi4ELi2ELb0EEENS1_24CollectiveEpilogueBwdGQAISB_fSE_Li256ELb1ELb1EEENS1_19SingleTileSchedulerILb1ELb0ELb0ELi128EEEEEEEEEvNT_6ParamsE,@function
        .size           _ZN7cutlass13device_kernelIN5flash19enable_sm80_to_sm89INS1_16FlashAttnBwdSm80INS1_25CollectiveMainloopBwdSm80ILi2ELi2EN4cute5tupleIJNS5_1CILi64EEENS7_ILi128EEENS7_ILi96EEEEEENS_6half_tEfNS_4arch4Sm80ELb0ELb1ELb0ELb1ELb1ELb0ELb0ELb0ELi2ELi2ELi4ELi2ELb0EEENS1_24CollectiveEpilogueBwdGQAISB_fSE_Li256ELb1ELb1EEENS1_19SingleTileSchedulerILb1ELb0ELb0ELi128EEEEEEEEEvNT_6ParamsE,(.L_x_116 - _ZN7cutlass13device_kernelIN5flash19enable_sm80_to_sm89INS1_16FlashAttnBwdSm80INS1_25CollectiveMainloopBwdSm80ILi2ELi2EN4cute5tupleIJNS5_1CILi64EEENS7_ILi128EEENS7_ILi96EEEEEENS_6half_tEfNS_4arch4Sm80ELb0ELb1ELb0ELb1ELb1ELb0ELb0ELb0ELi2ELi2ELi4ELi2ELb0EEENS1_24CollectiveEpilogueBwdGQAISB_fSE_Li256ELb1ELb1EEENS1_19SingleTileSchedulerILb1ELb0ELb0ELi128EEEEEEEEEvNT_6ParamsE)
        .other          _ZN7cutlass13device_kernelIN5flash19enable_sm80_to_sm89INS1_16FlashAttnBwdSm80INS1_25CollectiveMainloopBwdSm80ILi2ELi2EN4cute5tupleIJNS5_1CILi64EEENS7_ILi128EEENS7_ILi96EEEEEENS_6half_tEfNS_4arch4Sm80ELb0ELb1ELb0ELb1ELb1ELb0ELb0ELb0ELi2ELi2ELi4ELi2ELb0EEENS1_24CollectiveEpilogueBwdGQAISB_fSE_Li256ELb1ELb1EEENS1_19SingleTileSchedulerILb1ELb0ELb0ELi128EEEEEEEEEvNT_6ParamsE,@"STO_CUDA_ENTRY STV_DEFAULT"
_ZN7cutlass13device_kernelIN5flash19enable_sm80_to_sm89INS1_16FlashAttnBwdSm80INS1_25CollectiveMainloopBwdSm80ILi2ELi2EN4cute5tupleIJNS5_1CILi64EEENS7_ILi128EEENS7_ILi96EEEEEENS_6half_tEfNS_4arch4Sm80ELb0ELb1ELb0ELb1ELb1ELb0ELb0ELb0ELi2ELi2ELi4ELi2ELb0EEENS1_24CollectiveEpilogueBwdGQAISB_fSE_Li256ELb1ELb1EEENS1_19SingleTileSchedulerILb1ELb0ELb0ELi128EEEEEEEEEvNT_6ParamsE:
[----:B------:R-:W-:Y:S01]  /*0000*/  LDC R1, c[0x0][0x28] ;  /* 0x00000a00ff017b82 */ /* 0x000fe20000000800 */
[----:B------:R-:W-:Y:S05]  /*0010*/  EXIT ;  /* 0x000000000000794d */ /* 0x000fea0003800000 */
.L_x_39:
        /* <DEDUP_REMOVED lines=14> */
.L_x_116:


//--------------------- .text._ZN7cutlass13device_kernelIN5flash19enable_sm80_to_sm89INS1_16FlashAttnBwdSm80INS1_25CollectiveMainloopBwdSm80ILi2ELi2EN4cute5tupleIJNS5_1CILi64EEENS7_ILi128EEENS7_ILi96EEEEEENS_6half_tEfNS_4arch4Sm80ELb1ELb0ELb0ELb0ELb0ELb0ELb0ELb0ELi2ELi2ELi4ELi2ELb0EEENS1_21CollectiveEpilogueBwdISB_SC_SE_Li256ELb0ELb0ELi2EEENS1_25SingleTileBwdLPTSchedulerILb0ELi128ELb0EEEEEEEEEvNT_6ParamsE --------------------------
	.section	.text._ZN7cutlass13device_kernelIN5flash19enable_sm80_to_sm89INS1_16FlashAttnBwdSm80INS1_25CollectiveMainloopBwdSm80ILi2ELi2EN4cute5tupleIJNS5_1CILi64EEENS7_ILi128EEENS7_ILi96EEEEEENS_6half_tEfNS_4arch4Sm80ELb1ELb0ELb0ELb0ELb0ELb0ELb0ELb0ELi2ELi2ELi4ELi2ELb0EEENS1_21CollectiveEpilogueBwdISB_SC_SE_Li256ELb0ELb0ELi2EEENS1_25SingleTileBwdLPTSchedulerILb0ELi128ELb0EEEEEEEEEvNT_6ParamsE,"ax",@progbits
	.align	128
.text._ZN7cutlass13device_kernelIN5flash19enable_sm80_to_sm89INS1_16FlashAttnBwdSm80INS1_25CollectiveMainloopBwdSm80ILi2ELi2EN4cute5tupleIJNS5_1CILi64EEENS7_ILi128EEENS7_ILi96EEEEEENS_6half_tEfNS_4arch4Sm80ELb1ELb0ELb0ELb0ELb0ELb0ELb0ELb0ELi2ELi2ELi4ELi2ELb0EEENS1_21CollectiveEpilogueBwdISB_SC_SE_Li256ELb0ELb0ELi2EEENS1_25SingleTileBwdLPTSchedulerILb0ELi128ELb0EEEEEEEEEvNT_6ParamsE:
        .type           _ZN7cutlass13device_kernelIN5flash19enable_sm80_to_sm89INS1_16FlashAttnBwdSm80INS1_25CollectiveMainloopBwdSm80ILi2ELi2EN4cute5tupleIJNS5_1CILi64EEENS7_ILi128EEENS7_ILi96EEEEEENS_6half_tEfNS_4arch4Sm80ELb1ELb0ELb0ELb0ELb0ELb0ELb0ELb0ELi2ELi2ELi4ELi2ELb0EEENS1_21CollectiveEpilogueBwdISB_SC_SE_Li256ELb0ELb0ELi2EEENS1_25SingleTileBwdLPTSchedulerILb0ELi128ELb0EEEEEEEEEvNT_6ParamsE,@function
        .size           _ZN7cutlass13device_kernelIN5flash19enable_sm80_to_sm89INS1_16FlashAttnBwdSm80INS1_25CollectiveMainloopBwdSm80ILi2ELi2EN4cute5tupleIJNS5_1CILi64EEENS7_ILi128EEENS7_ILi96EEEEEENS_6half_tEfNS_4arch4Sm80ELb1ELb0ELb0ELb0ELb0ELb0ELb0ELb0ELi2ELi2ELi4ELi2ELb0EEENS1_21CollectiveEpilogueBwdISB_SC_SE_Li256ELb0ELb0ELi2EEENS1_25SingleTileBwdLPTSchedulerILb0ELi128ELb0EEEEEEEEEvNT_6ParamsE,(.L_x_117 - _ZN7cutlass13device_kernelIN5flash19enable_sm80_to_sm89INS1_16FlashAttnBwdSm80INS1_25CollectiveMainloopBwdSm80ILi2ELi2EN4cute5tupleIJNS5_1CILi64EEENS7_ILi128EEENS7_ILi96EEEEEENS_6half_tEfNS_4arch4Sm80ELb1ELb0ELb0ELb0ELb0ELb0ELb0ELb0ELi2ELi2ELi4ELi2ELb0EEENS1_21CollectiveEpilogueBwdISB_SC_SE_Li256ELb0ELb0ELi2EEENS1_25SingleTileBwdLPTSchedulerILb0ELi128ELb0EEEEEEEEEvNT_6ParamsE)
        .other          _ZN7cutlass13device_kernelIN5flash19enable_sm80_to_sm89INS1_16FlashAttnBwdSm80INS1_25CollectiveMainloopBwdSm80ILi2ELi2EN4cute5tupleIJNS5_1CILi64EEENS7_ILi128EEENS7_ILi96EEEEEENS_6half_tEfNS_4arch4Sm80ELb1ELb0ELb0ELb0ELb0ELb0ELb0ELb0ELi2ELi2ELi4ELi2ELb0EEENS1_21CollectiveEpilogueBwdISB_SC_SE_Li256ELb0ELb0ELi2EEENS1_25SingleTileBwdLPTSchedulerILb0ELi128ELb0EEEEEEEEEvNT_6ParamsE,@"STO_CUDA_ENTRY STV_DEFAULT"
_ZN7cutlass13device_kernelIN5flash19enable_sm80_to_sm89INS1_16FlashAttnBwdSm80INS1_25CollectiveMainloopBwdSm80ILi2ELi2EN4cute5tupleIJNS5_1CILi64EEENS7_ILi128EEENS7_ILi96EEEEEENS_6half_tEfNS_4arch4Sm80ELb1ELb0ELb0ELb0ELb0ELb0ELb0ELb0ELi2ELi2ELi4ELi2ELb0EEENS1_21CollectiveEpilogueBwdISB_SC_SE_Li256ELb0ELb0ELi2EEENS1_25SingleTileBwdLPTSchedulerILb0ELi128ELb0EEEEEEEEEvNT_6ParamsE:
[----:B------:R-:W-:Y:S01]  /*0000*/  LDC R1, c[0x0][0x28] ;  /* 0x00000a00ff017b82 */ /* 0x000fe20000000800 */
[----:B------:R-:W-:Y:S05]  /*0010*/  EXIT ;  /* 0x000000000000794d */ /* 0x000fea0003800000 */
.L_x_40:
        /* <DEDUP_REMOVED lines=14> */
.L_x_117:


//--------------------- .text._ZN7cutlass13device_kernelIN5flash19enable_sm80_to_sm89INS1_16FlashAttnBwdSm80INS1_25CollectiveMainloopBwdSm80ILi2ELi2EN4cute5tupleIJNS5_1CILi64EEENS7_ILi128EEENS7_ILi96EEEEEENS_6half_tEfNS_4arch4Sm80ELb1ELb0ELb0ELb0ELb1ELb0ELb0ELb0ELi2ELi2ELi4ELi2ELb0EEENS1_21CollectiveEpilogueBwdISB_SC_SE_Li256ELb0ELb0ELi2EEENS1_25SingleTileBwdLPTSchedulerILb0ELi128ELb1EEEEEEEEEvNT_6ParamsE --------------------------
	.section	.text._ZN7cutlass13device_kernelIN5flash19enable_sm80_to_sm89INS1_16FlashAttnBwdSm80INS1_25CollectiveMainloopBwdSm80ILi2ELi2EN4cute5tupleIJNS5_1CILi64EEENS7_ILi128EEENS7_ILi96EEEEEENS_6half_tEfNS_4arch4Sm80ELb1ELb0ELb0ELb0ELb1ELb0ELb0ELb0ELi2ELi2ELi4ELi2ELb0EEENS1_21CollectiveEpilogueBwdISB_SC_SE_Li256ELb0ELb0ELi2EEENS1_25SingleTileBwdLPTSchedulerILb0ELi128ELb1EEEEEEEEEvNT_6ParamsE,"ax",@progbits
	.align	128
.text._ZN7cutlass13device_kernelIN5flash19enable_sm80_to_sm89INS1_16FlashAttnBwdSm80INS1_25CollectiveMainloopBwdSm80ILi2ELi2EN4cute5tupleIJNS5_1CILi64EEENS7_ILi128EEENS7_ILi96EEEEEENS_6half_tEfNS_4arch4Sm80ELb1ELb0ELb0ELb0ELb1ELb0ELb0ELb0ELi2ELi2ELi4ELi2ELb0EEENS1_21CollectiveEpilogueBwdISB_SC_SE_Li256ELb0ELb0ELi2EEENS1_25SingleTileBwdLPTSchedulerILb0ELi128ELb1EEEEEEEEEvNT_6ParamsE:
        .type           _ZN7cutlass13device_kernelIN5flash19enable_sm80_to_sm89INS1_16FlashAttnBwdSm80INS1_25CollectiveMainloopBwdSm80ILi2ELi2EN4cute5tupleIJNS5_1CILi64EEENS7_ILi128EEENS7_ILi96EEEEEENS_6half_tEfNS_4arch4Sm80ELb1ELb0ELb0ELb0ELb1ELb0ELb0ELb0ELi2ELi2ELi4ELi2ELb0EEENS1_21CollectiveEpilogueBwdISB_SC_SE_Li256ELb0ELb0ELi2EEENS1_25SingleTileBwdLPTSchedulerILb0ELi128ELb1EEEEEEEEEvNT_6ParamsE,@function
        .size           _ZN7cutlass13device_kernelIN5flash19enable_sm80_to_sm89INS1_16FlashAttnBwdSm80INS1_25CollectiveMainloopBwdSm80ILi2ELi2EN4cute5tupleIJNS5_1CILi64EEENS7_ILi128EEENS7_ILi96EEEEEENS_6half_tEfNS_4arch4Sm80ELb1ELb0ELb0ELb0ELb1ELb0ELb0ELb0ELi2ELi2ELi4ELi2ELb0EEENS1_21CollectiveEpilogueBwdISB_SC_SE_Li256ELb0ELb0ELi2EEENS1_25SingleTileBwdLPTSchedulerILb0ELi128ELb1EEEEEEEEEvNT_6ParamsE,(.L_x_118 - _ZN7cutlass13device_kernelIN5flash19enable_sm80_to_sm89INS1_16FlashAttnBwdSm80INS1_25CollectiveMainloopBwdSm80ILi2ELi2EN4cute5tupleIJNS5_1CILi64EEENS7_ILi128EEENS7_ILi96EEEEEENS_6half_tEfNS_4arch4Sm80ELb1ELb0ELb0ELb0ELb1ELb0ELb0ELb0ELi2ELi2ELi4ELi2ELb0EEENS1_21CollectiveEpilogueBwdISB_SC_SE_Li256ELb0ELb0ELi2EEENS1_25SingleTileBwdLPTSchedulerILb0ELi128ELb1EEEEEEEEEvNT_6ParamsE)
        .other          _ZN7cutlass13device_kernelIN5flash19enable_sm80_to_sm89INS1_16FlashAttnBwdSm80INS1_25CollectiveMainloopBwdSm80ILi2ELi2EN4cute5tupleIJNS5_1CILi64EEENS7_ILi128EEENS7_ILi96EEEEEENS_6half_tEfNS_4arch4Sm80ELb1ELb0ELb0ELb0ELb1ELb0ELb0ELb0ELi2ELi2ELi4ELi2ELb0EEENS1_21CollectiveEpilogueBwdISB_SC_SE_Li256ELb0ELb0ELi2EEENS1_25SingleTileBwdLPTSchedulerILb0ELi128ELb1EEEEEEEEEvNT_6ParamsE,@"STO_CUDA_ENTRY STV_DEFAULT"
_ZN7cutlass13device_kernelIN5flash19enable_sm80_to_sm89INS1_16FlashAttnBwdSm80INS1_25CollectiveMainloopBwdSm80ILi2ELi2EN4cute5tupleIJNS5_1CILi64EEENS7_ILi128EEENS7_ILi96EEEEEENS_6half_tEfNS_4arch4Sm80ELb1ELb0ELb0ELb0ELb1ELb0ELb0ELb0ELi2ELi2ELi4ELi2ELb0EEENS1_21CollectiveEpilogueBwdISB_SC_SE_Li256ELb0ELb0ELi2EEENS1_25SingleTileBwdLPTSchedulerILb0ELi128ELb1EEEEEEEEEvNT_6ParamsE:
[----:B------:R-:W-:Y:S01]  /*0000*/  LDC R1, c[0x0][0x28] ;  /* 0x00000a00ff017b82 */ /* 0x000fe20000000800 */
[----:B------:R-:W-:Y:S05]  /*0010*/  EXIT ;  /* 0x000000000000794d */ /* 0x000fea0003800000 */
.L_x_41:
        /* <DEDUP_REMOVED lines=14> */
.L_x_118:


//--------------------- .text._ZN7cutlass13device_kernelIN5flash19enable_sm80_to_sm89INS1_16FlashAttnBwdSm80INS1_25CollectiveMainloopBwdSm80ILi2ELi2EN4cute5tupleIJNS5_1CILi64EEENS7_ILi128EEENS7_ILi96EEEEEENS_6half_tEfNS_4arch4Sm80ELb1ELb0ELb0ELb0ELb0ELb0ELb0ELb0ELi2ELi2ELi4ELi2ELb0EEENS1_24CollectiveEpilogueBwdGQAISB_fSE_Li256ELb0ELb0EEENS1_25SingleTileBwdLPTSchedulerILb0ELi128ELb0EEEEEEEEEvNT_6ParamsE --------------------------
	.section	.text._ZN7cutlass13device_kernelIN5flash19enable_sm80_to_sm89INS1_16FlashAttnBwdSm80INS1_25CollectiveMainloopBwdSm80ILi2ELi2EN4cute5tupleIJNS5_1CILi64EEENS7_ILi128EEENS7_ILi96EEEEEENS_6half_tEfNS_4arch4Sm80ELb1ELb0ELb0ELb0ELb0ELb0ELb0ELb0ELi2ELi2ELi4ELi2ELb0EEENS1_24CollectiveEpilogueBwdGQAISB_fSE_Li256ELb0ELb0EEENS1_25SingleTileBwdLPTSchedulerILb0ELi128ELb0EEEEEEEEEvNT_6ParamsE,"ax",@progbits
	.align	128
.text._ZN7cutlass13device_kernelIN5flash19enable_sm80_to_sm89INS1_16FlashAttnBwdSm80INS1_25CollectiveMainloopBwdSm80ILi2ELi2EN4cute5tupleIJNS5_1CILi64EEENS7_ILi128EEENS7_ILi96EEEEEENS_6half_tEfNS_4arch4Sm80ELb1ELb0ELb0ELb0ELb0ELb0ELb0ELb0ELi2ELi2ELi4ELi2ELb0EEENS1_24CollectiveEpilogueBwdGQAISB_fSE_Li256ELb0ELb0EEENS1_25SingleTileBwdLPTSchedulerILb0ELi128ELb0EEEEEEEEEvNT_6ParamsE:
        .type           _ZN7cutlass13device_kernelIN5flash19enable_sm80_to_sm89INS1_16FlashAttnBwdSm80INS1_25CollectiveMainloopBwdSm80ILi2ELi2EN4cute5tupleIJNS5_1CILi64EEENS7_ILi128EEENS7_ILi96EEEEEENS_6half_tEfNS_4arch4Sm80ELb1ELb0ELb0ELb0ELb0ELb0ELb0ELb0ELi2ELi2ELi4ELi2ELb0EEENS1_24CollectiveEpilogueBwdGQAISB_fSE_Li256ELb0ELb0EEENS1_25SingleTileBwdLPTSchedulerILb0ELi128ELb0EEEEEEEEEvNT_6ParamsE,@function
        .size           _ZN7cutlass13device_kernelIN5flash19enable_sm80_to_sm89INS1_16FlashAttnBwdSm80INS1_25CollectiveMainloopBwdSm80ILi2ELi2EN4cute5tupleIJNS5_1CILi64EEENS7_ILi128EEENS7_ILi96EEEEEENS_6half_tEfNS_4arch4Sm80ELb1ELb0ELb0ELb0ELb0ELb0ELb0ELb0ELi2ELi2ELi4ELi2ELb0EEENS1_24CollectiveEpilogueBwdGQAISB_fSE_Li256ELb0ELb0EEENS1_25SingleTileBwdLPTSchedulerILb0ELi128ELb0EEEEEEEEEvNT_6ParamsE,(.L_x_119 - _ZN7cutlass13device_kernelIN5flash19enable_sm80_to_sm89INS1_16FlashAttnBwdSm80INS1_25CollectiveMainloopBwdSm80ILi2ELi2EN4cute5tupleIJNS5_1CILi64EEENS7_ILi128EEENS7_ILi96EEEEEENS_6half_tEfNS_4arch4Sm80ELb1ELb0ELb0ELb0ELb0ELb0ELb0ELb0ELi2ELi2ELi4ELi2ELb0EEENS1_24CollectiveEpilogueBwdGQAISB_fSE_Li256ELb0ELb0EEENS1_25SingleTileBwdLPTSchedulerILb0ELi128ELb0EEEEEEEEEvNT_6ParamsE)
        .other          _ZN7cutlass13device_kernelIN5flash19enable_sm80_to_sm89INS1_16FlashAttnBwdSm80INS1_25CollectiveMainloopBwdSm80ILi2ELi2EN4cute5tupleIJNS5_1CILi64EEENS7_ILi128EEENS7_ILi96EEEEEENS_6half_tEfNS_4arch4Sm80ELb1ELb0ELb0ELb0ELb0ELb0ELb0ELb0ELi2ELi2ELi4ELi2ELb0EEENS1_24CollectiveEpilogueBwdGQAISB_fSE_Li256ELb0ELb0EEENS1_25SingleTileBwdLPTSchedulerILb0ELi128ELb0EEEEEEEEEvNT_6ParamsE,@"STO_CUDA_ENTRY STV_DEFAULT"
_ZN7cutlass13device_kernelIN5flash19enable_sm80_to_sm89INS1_16FlashAttnBwdSm80INS1_25CollectiveMainloopBwdSm80ILi2ELi2EN4cute5tupleIJNS5_1CILi64EEENS7_ILi128EEENS7_ILi96EEEEEENS_6half_tEfNS_4arch4Sm80ELb1ELb0ELb0ELb0ELb0ELb0ELb0ELb0ELi2ELi2ELi4ELi2ELb0EEENS1_24CollectiveEpilogueBwdGQAISB_fSE_Li256ELb0ELb0EEENS1_25SingleTileBwdLPTSchedulerILb0ELi128ELb0EEEEEEEEEvNT_6ParamsE:
[----:B------:R-:W-:Y:S01]  /*0000*/  LDC R1, c[0x0][0x28] ;  /* 0x00000a00ff017b82 */ /* 0x000fe20000000800 */
[----:B------:R-:W-:Y:S05]  /*0010*/  EXIT ;  /* 0x000000000000794d */ /* 0x000fea0003800000 */
.L_x_42:
        /* <DEDUP_REMOVED lines=14> */
.L_x_119:


//--------------------- .text._ZN7cutlass13device_kernelIN5flash19enable_sm80_to_sm89INS1_16FlashAttnBwdSm80INS1_25CollectiveMainloopBwdSm80ILi2ELi2EN4cute5tupleIJNS5_1CILi64EEENS7_ILi128EEENS7_ILi96EEEEEENS_6half_tEfNS_4arch4Sm80ELb1ELb0ELb0ELb0ELb1ELb0ELb0ELb0ELi2ELi2ELi4ELi2ELb0EEENS1_24CollectiveEpilogueBwdGQAISB_fSE_Li256ELb0ELb1EEENS1_25SingleTileBwdLPTSchedulerILb0ELi128ELb1EEEEEEEEEvNT_6ParamsE --------------------------
	.section	.text._ZN7cutlass13device_kernelIN5flash19enable_sm80_to_sm89INS1_16FlashAttnBwdSm80INS1_25CollectiveMainloopBwdSm80ILi2ELi2EN4cute5tupleIJNS5_1CILi64EEENS7_ILi128EEENS7_ILi96EEEEEENS_6half_tEfNS_4arch4Sm80ELb1ELb0ELb0ELb0ELb1ELb0ELb0ELb0ELi2ELi2ELi4ELi2ELb0EEENS1_24CollectiveEpilogueBwdGQAISB_fSE_Li256ELb0ELb1EEENS1_25SingleTileBwdLPTSchedulerILb0ELi128ELb1EEEEEEEEEvNT_6ParamsE,"ax",@progbits
	.align	128
.text._ZN7cutlass13device_kernelIN5flash19enable_sm80_to_sm89INS1_16FlashAttnBwdSm80INS1_25CollectiveMainloopBwdSm80ILi2ELi2EN4cute5tupleIJNS5_1CILi64EEENS7_ILi128EEENS7_ILi96EEEEEENS_6half_tEfNS_4arch4Sm80ELb1ELb0ELb0ELb0ELb1ELb0ELb0ELb0ELi2ELi2ELi4ELi2ELb0EEENS1_24CollectiveEpilogueBwdGQAISB_fSE_Li256ELb0ELb1EEENS1_25SingleTileBwdLPTSchedulerILb0ELi128ELb1EEEEEEEEEvNT_6ParamsE:
        .type           _ZN7cutlass13device_kernelIN5flash19enable_sm80_to_sm89INS1_16FlashAttnBwdSm80INS1_25CollectiveMainloopBwdSm80ILi2ELi2EN4cute5tupleIJNS5_1CILi64EEENS7_ILi128EEENS7_ILi96EEEEEENS_6half_tEfNS_4arch4Sm80ELb1ELb0ELb0ELb0ELb1ELb0ELb0ELb0ELi2ELi2ELi4ELi2ELb0EEENS1_24CollectiveEpilogueBwdGQAISB_fSE_Li256ELb0ELb1EEENS1_25SingleTileBwdLPTSchedulerILb0ELi128ELb1EEEEEEEEEvNT_6ParamsE,@function
        .size           _ZN7cutlass13device_kernelIN5flash19enable_sm80_to_sm89INS1_16FlashAttnBwdSm80INS1_25CollectiveMainloopBwdSm80ILi2ELi2EN4cute5tupleIJNS5_1CILi64EEENS7_ILi128EEENS7_ILi96EEEEEENS_6half_tEfNS_4arch4Sm80ELb1ELb0ELb0ELb0ELb1ELb0ELb0ELb0ELi2ELi2ELi4ELi2ELb0EEENS1_24CollectiveEpilogueBwdGQAISB_fSE_Li256ELb0ELb1EEENS1_25SingleTileBwdLPTSchedulerILb0ELi128ELb1EEEEEEEEEvNT_6ParamsE,(.L_x_120 - _ZN7cutlass13device_kernelIN5flash19enable_sm80_to_sm89INS1_16FlashAttnBwdSm80INS1_25CollectiveMainloopBwdSm80ILi2ELi2EN4cute5tupleIJNS5_1CILi64EEENS7_ILi128EEENS7_ILi96EEEEEENS_6half_tEfNS_4arch4Sm80ELb1ELb0ELb0ELb0ELb1ELb0ELb0ELb0ELi2ELi2ELi4ELi2ELb0EEENS1_24CollectiveEpilogueBwdGQAISB_fSE_Li256ELb0ELb1EEENS1_25SingleTileBwdLPTSchedulerILb0ELi128ELb1EEEEEEEEEvNT_6ParamsE)
        .other          _ZN7cutlass13device_kernelIN5flash19enable_sm80_to_sm89INS1_16FlashAttnBwdSm80INS1_25CollectiveMainloopBwdSm80ILi2ELi2EN4cute5tupleIJNS5_1CILi64EEENS7_ILi128EEENS7_ILi96EEEEEENS_6half_tEfNS_4arch4Sm80ELb1ELb0ELb0ELb0ELb1ELb0ELb0ELb0ELi2ELi2ELi4ELi2ELb0EEENS1_24CollectiveEpilogueBwdGQAISB_fSE_Li256ELb0ELb1EEENS1_25SingleTileBwdLPTSchedulerILb0ELi128ELb1EEEEEEEEEvNT_6ParamsE,@"STO_CUDA_ENTRY STV_DEFAULT"
_ZN7cutlass13device_kernelIN5flash19enable_sm80_to_sm89INS1_16FlashAttnBwdSm80INS1_25CollectiveMainloopBwdSm80ILi2ELi2EN4cute5tupleIJNS5_1CILi64EEENS7_ILi128EEENS7_ILi96EEEEEENS_6half_tEfNS_4arch4Sm80ELb1ELb0ELb0ELb0ELb1ELb0ELb0ELb0ELi2ELi2ELi4ELi2ELb0EEENS1_24CollectiveEpilogueBwdGQAISB_fSE_Li256ELb0ELb1EEENS1_25SingleTileBwdLPTSchedulerILb0ELi128ELb1EEEEEEEEEvNT_6ParamsE:
[----:B------:R-:W-:Y:S01]  /*0000*/  LDC R1, c[0x0][0x28] ;  /* 0x00000a00ff017b82 */ /* 0x000fe20000000800 */
[----:B------:R-:W-:Y:S05]  /*0010*/  EXIT ;  /* 0x000000000000794d */ /* 0x000fea0003800000 */
.L_x_43:
        /* <DEDUP_REMOVED lines=14> */
.L_x_120:


//--------------------- .text._ZN7cutlass13device_kernelIN5flash22FlashAttnBwdPreprocessIN4cute5tupleIJNS3_1CILi64EEENS5_ILi96EEEEEENS_6half_tEfNS_4arch4Sm80ELb1ELb0EEEEEvNT_6ParamsE --------------------------
	.section	.text._ZN7cutlass13device_kernelIN5flash22FlashAttnBwdPreprocessIN4cute5tupleIJNS3_1CILi64EEENS5_ILi96EEEEEENS_6half_tEfNS_4arch4Sm80ELb1ELb0EEEEEvNT_6ParamsE,"ax",@progbits
	.align	128
.text._ZN7cutlass13device_kernelIN5flash22FlashAttnBwdPreprocessIN4cute5tupleIJNS3_1CILi64EEENS5_ILi96EEEEEENS_6half_tEfNS_4arch4Sm80ELb1ELb0EEEEEvNT_6ParamsE:
        .type           _ZN7cutlass13device_kernelIN5flash22FlashAttnBwdPreprocessIN4cute5tupleIJNS3_1CILi64EEENS5_ILi96EEEEEENS_6half_tEfNS_4arch4Sm80ELb1ELb0EEEEEvNT_6ParamsE,@function
        .size           _ZN7cutlass13device_kernelIN5flash22FlashAttnBwdPreprocessIN4cute5tupleIJNS3_1CILi64EEENS5_ILi96EEEEEENS_6half_tEfNS_4arch4Sm80ELb1ELb0EEEEEvNT_6ParamsE,(.L_x_121 - _ZN7cutlass13device_kernelIN5flash22FlashAttnBwdPreprocessIN4cute5tupleIJNS3_1CILi64EEENS5_ILi96EEEEEENS_6half_tEfNS_4arch4Sm80ELb1ELb0EEEEEvNT_6ParamsE)
        .other          _ZN7cutlass13device_kernelIN5flash22FlashAttnBwdPreprocessIN4cute5tupleIJNS3_1CILi64EEENS5_ILi96EEEEEENS_6half_tEfNS_4arch4Sm80ELb1ELb0EEEEEvNT_6ParamsE,@"STO_CUDA_ENTRY STV_DEFAULT"
_ZN7cutlass13device_kernelIN5flash22FlashAttnBwdPreprocessIN4cute5tupleIJNS3_1CILi64EEENS5_ILi96EEEEEENS_6half_tEfNS_4arch4Sm80ELb1ELb0EEEEEvNT_6ParamsE:
[----:B------:R-:W-:Y:S01]  /*0000*/  LDC R1, c[0x0][0x28] ;  /* 0x00000a00ff017b82 */ /* 0x000fe20000000800 */
[----:B------:R-:W0:Y:S07]  /*0010*/  S2R R0, SR_TID.X ;  /* 0x0000000000007919 */ /* 0x000e2e0000002100 */
[----:B------:R-:W1:Y:S01]  /*0020*/  S2UR UR8, SR_CTAID.Z ;  /* 0x00000000000879c3 */ /* 0x000e620000002700 */
[----:B------:R-:W-:Y:S01]  /*0030*/  ULDC UR4, c[0x0][0x218] ;  /* 0x0000860000047ab9 */ /* 0x000fe20000000800 */
[----:B------:R-:W-:Y:S01]  /*0040*/  ULDC.64 UR6, c[0x0][0x208] ;  /* 0x0000820000067ab9 */ /* 0x000fe20000000a00 */
[----:B------:R-:W2:Y:S01]  /*0050*/  S2R R2, SR_CTAID.X ;  /* 0x0000000000027919 */ /* 0x000ea20000002500 */
[----:B------:R-:W-:Y:S01]  /*0060*/  BSSY B0, `(.L_x_44) ;  /* 0x000002e000007945 */ /* 0x000fe20003800000 */
[----:B------:R-:W-:Y:S01]  /*0070*/  HFMA2.MMA R30, -RZ, RZ, 0, 0 ;  /* 0x00000000ff1e7435 */ /* 0x000fe200000001ff */
[----:B------:R-:W-:-:S02]  /*0080*/  MOV R3, 0x7f800000 ;  /* 0x7f80000000037802 */ /* 0x000fc40000000f00 */
[----:B------:R-:W-:Y:S02]  /*0090*/  CS2R R20, SRZ ;  /* 0x0000000000147805 */ /* 0x000fe4000001ff00 */
[----:B------:R-:W-:Y:S02]  /*00a0*/  CS2R R16, SRZ ;  /* 0x0000000000107805 */ /* 0x000fe4000001ff00 */
[----:B------:R-:W-:Y:S02]  /*00b0*/  CS2R R18, SRZ ;  /* 0x0000000000127805 */ /* 0x000fe4000001ff00 */
[----:B------:R-:W-:Y:S02]  /*00c0*/  CS2R R12, SRZ ;  /* 0x00000000000c7805 */ /* 0x000fe4000001ff00 */
[----:B------:R-:W-:Y:S02]  /*00d0*/  CS2R R14, SRZ ;  /* 0x00000000000e7805 */ /* 0x000fe4000001ff00 */
[----:B------:R-:W-:-:S02]  /*00e0*/  CS2R R22, SRZ ;  /* 0x0000000000167805 */ /* 0x000fc4000001ff00 */
[----:B------:R-:W-:Y:S02]  /*00f0*/  CS2R R8, SRZ ;  /* 0x0000000000087805 */ /* 0x000fe4000001ff00 */
[----:B------:R-:W-:Y:S02]  /*0100*/  CS2R R10, SRZ ;  /* 0x00000000000a7805 */ /* 0x000fe4000001ff00 */
[----:B------:R-:W-:Y:S02]  /*0110*/  CS2R R28, SRZ ;  /* 0x00000000001c7805 */ /* 0x000fe4000001ff00 */
[----:B------:R-:W-:Y:S02]  /*0120*/  CS2R R24, SRZ ;  /* 0x0000000000187805 */ /* 0x000fe4000001ff00 */
[----:B------:R-:W-:Y:S01]  /*0130*/  CS2R R26, SRZ ;  /* 0x00000000001a7805 */ /* 0x000fe2000001ff00 */
[----:B-1----:R-:W-:Y:S01]  /*0140*/  USHF.R.S32.HI UR9, URZ, 0x1f, UR8 ;  /* 0x0000001f3f097899 */ /* 0x002fe20008011408 */
[----:B0-----:R-:W-:-:S02]  /*0150*/  SHF.R.S32.HI R7, RZ, 0x1f, R0 ;  /* 0x0000001fff077819 */ /* 0x001fc40000011400 */
[----:B------:R-:W-:Y:S02]  /*0160*/  ISETP.GT.AND P0, PT, R0, 0x3f, PT ;  /* 0x0000003f0000780c */ /* 0x000fe40003f04270 */
[----:B--2---:R-:W-:Y:S02]  /*0170*/  SHF.L.U32 R5, R2, 0x6, RZ ;  /* 0x0000000602057819 */ /* 0x004fe400000006ff */
[----:B------:R-:W-:Y:S02]  /*0180*/  LEA.HI R4, R7, R0, RZ, 0x2 ;  /* 0x0000000007047211 */ /* 0x000fe400078f10ff */
[----:B------:R-:W-:Y:S02]  /*0190*/  IADD3 R7, -R5, UR4, RZ ;  /* 0x0000000405077c10 */ /* 0x000fe4000fffe1ff */
[----:B------:R-:W-:Y:S02]  /*01a0*/  SHF.R.S32.HI R32, RZ, 0x2, R4 ;  /* 0x00000002ff207819 */ /* 0x000fe40000011404 */
[----:B------:R-:W-:-:S02]  /*01b0*/  ISETP.GE.OR P2, PT, R0, R7, P0 ;  /* 0x000000070000720c */ /* 0x000fc40000746670 */
[----:B------:R-:W-:Y:S02]  /*01c0*/  LOP3.LUT R31, R4, 0xfffffffc, RZ, 0xc0, !PT ;  /* 0xfffffffc041f7812 */ /* 0x000fe400078ec0ff */
[----:B------:R-:W-:Y:S02]  /*01d0*/  ISETP.GE.AND P1, PT, R32, R7, PT ;  /* 0x000000072000720c */ /* 0x000fe40003f26270 */
[----:B------:R-:W-:Y:S02]  /*01e0*/  SHF.R.S32.HI R33, RZ, 0x1f, R32 ;  /* 0x0000001fff217819 */ /* 0x000fe40000011420 */
[----:B------:R-:W-:-:S05]  /*01f0*/  IADD3 R4, -R31, R0, RZ ;  /* 0x000000001f047210 */ /* 0x000fca0007ffe1ff */
[----:B------:R-:W-:Y:S05]  /*0200*/  @P2 BRA `(.L_x_45) ;  /* 0x00000000004c2947 */ /* 0x000fea0003800000 */
[----:B------:R-:W0:Y:S01]  /*0210*/  S2UR UR5, SR_CTAID.Y ;  /* 0x00000000000579c3 */ /* 0x000e220000002600 */
[----:B------:R-:W-:Y:S02]  /*0220*/  SHF.R.S32.HI R6, RZ, 0x1f, R0 ;  /* 0x0000001fff067819 */ /* 0x000fe40000011400 */
[----:B------:R-:W-:-:S04]  /*0230*/  IADD3 R38, P2, R5, R0, RZ ;  /* 0x0000000005267210 */ /* 0x000fc80007f5e0ff */
[----:B------:R-:W-:Y:S01]  /*0240*/  LEA.HI.X.SX32 R39, R5, R6, 0x1, P2 ;  /* 0x0000000605277211 */ /* 0x000fe200010f0eff */
[----:B------:R-:W1:Y:S08]  /*0250*/  LDC.64 R36, c[0x0][0x290] ;  /* 0x0000a400ff247b82 */ /* 0x000e700000000a00 */
[----:B------:R-:W2:Y:S01]  /*0260*/  LDC.64 R34, c[0x0][0x298] ;  /* 0x0000a600ff227b82 */ /* 0x000ea20000000a00 */
[----:B0-----:R-:W-:-:S06]  /*0270*/  USHF.R.S32.HI UR10, URZ, 0x1f, UR5 ;  /* 0x0000001f3f0a7899 */ /* 0x001fcc0008011405 */
[C---:B-1----:R-:W-:Y:S01]  /*0280*/  IMAD R6, R36.reuse, UR10, RZ ;  /* 0x0000000a24067c24 */ /* 0x042fe2000f8e02ff */
[----:B------:R-:W-:Y:S01]  /*0290*/  ULDC.64 UR10, c[0x0][0x288] ;  /* 0x0000a200000a7ab9 */ /* 0x000fe20000000a00 */
[----:B------:R-:W-:-:S04]  /*02a0*/  IMAD.WIDE.U32 R38, R36, UR5, R38 ;  /* 0x0000000524267c25 */ /* 0x000fc8000f8e0026 */
[----:B------:R-:W-:Y:S02]  /*02b0*/  IMAD R37, R37, UR5, R6 ;  /* 0x0000000525257c24 */ /* 0x000fe4000f8e0206 */
[----:B--2---:R-:W-:-:S03]  /*02c0*/  IMAD R6, R34, UR9, RZ ;  /* 0x0000000922067c24 */ /* 0x004fc6000f8e02ff */
[----:B------:R-:W-:Y:S01]  /*02d0*/  IADD3 R39, R39, R37, RZ ;  /* 0x0000002527277210 */ /* 0x000fe20007ffe0ff */
[----:B------:R-:W-:Y:S02]  /*02e0*/  IMAD R3, R35, UR8, R6 ;  /* 0x0000000823037c24 */ /* 0x000fe4000f8e0206 */
[----:B------:R-:W-:-:S05]  /*02f0*/  IMAD.WIDE.U32 R34, R34, UR8, R38 ;  /* 0x0000000822227c25 */ /* 0x000fca000f8e0026 */
[----:B------:R-:W-:Y:S02]  /*0300*/  IADD3 R3, R35, R3, RZ ;  /* 0x0000000323037210 */ /* 0x000fe40007ffe0ff */
[----:B------:R-:W-:-:S04]  /*0310*/  LEA R36, P2, R34, UR10, 0x2 ;  /* 0x0000000a22247c11 */ /* 0x000fc8000f8410ff */
[----:B------:R-:W-:-:S05]  /*0320*/  LEA.HI.X R37, R34, UR11, R3, 0x2, P2 ;  /* 0x0000000b22257c11 */ /* 0x000fca00090f1403 */
[----:B------:R0:W5:Y:S04]  /*0330*/  LDG.E R3, desc[UR6][R36.64] ;  /* 0x0000000624037981 */ /* 0x000168000c1e1900 */
.L_x_45:
[----:B------:R-:W-:Y:S05]  /*0340*/  BSYNC B0 ;  /* 0x0000000000007941 */ /* 0x000fea0003800000 */
.L_x_44:
[----:B------:R-:W-:Y:S04]  /*0350*/  BSSY B0, `(.L_x_46) ;  /* 0x0000022000007945 */ /* 0x000fe80003800000 */
[----:B------:R-:W-:Y:S05]  /*0360*/  @P1 BRA `(.L_x_47) ;  /* 0x0000000000801947 */ /* 0x000fea0003800000 */
[----:B------:R-:W1:Y:S01]  /*0370*/  S2UR UR5, SR_CTAID.Y ;  /* 0x00000000000579c3 */ /* 0x000e620000002600 */
[----:B------:R-:W-:-:S04]  /*0380*/  SHF.L.U32 R34, R4, 0x3, RZ ;  /* 0x0000000304227819 */ /* 0x000fc800000006ff */
[----:B------:R-:W-:-:S03]  /*0390*/  SHF.R.S32.HI R35, RZ, 0x1f, R34 ;  /* 0x0000001fff237819 */ /* 0x000fc60000011422 */
[----:B------:R-:W2:Y:S08]  /*03a0*/  LDC.64 R38, c[0x0][0x230] ;  /* 0x00008c00ff267b82 */ /* 0x000eb00000000a00 */
[----:B0-----:R-:W0:Y:S01]  /*03b0*/  LDC.64 R36, c[0x0][0x238] ;  /* 0x00008e00ff247b82 */ /* 0x001e220000000a00 */
[----:B-1----:R-:W-:-:S06]  /*03c0*/  USHF.R.S32.HI UR10, URZ, 0x1f, UR5 ;  /* 0x0000001f3f0a7899 */ /* 0x002fcc0008011405 */
[C---:B--2---:R-:W-:Y:S01]  /*03d0*/  IMAD R6, R38.reuse, UR10, RZ ;  /* 0x0000000a26067c24 */ /* 0x044fe2000f8e02ff */
[----:B------:R-:W-:Y:S01]  /*03e0*/  ULDC.64 UR10, c[0x0][0x228] ;  /* 0x00008a00000a7ab9 */ /* 0x000fe20000000a00 */
[----:B------:R-:W-:Y:S01]  /*03f0*/  IMAD.WIDE.U32 R40, R38, UR5, R34 ;  /* 0x0000000526287c25 */ /* 0x000fe2000f8e0022 */
[----:B------:R-:W-:-:S03]  /*0400*/  IADD3 R35, R34, 0x40, RZ ;  /* 0x0000004022237810 */ /* 0x000fc60007ffe0ff */
[----:B------:R-:W-:Y:S01]  /*0410*/  IMAD R39, R39, UR5, R6 ;  /* 0x0000000527277c24 */ /* 0x000fe2000f8e0206 */
[----:B------:R-:W-:Y:S01]  /*0420*/  ULDC UR5, c[0x0][0x21c] ;  /* 0x0000870000057ab9 */ /* 0x000fe20000000800 */
[----:B0-----:R-:W-:Y:S01]  /*0430*/  IMAD R6, R36, UR9, RZ ;  /* 0x0000000924067c24 */ /* 0x001fe2000f8e02ff */
[C---:B------:R-:W-:Y:S02]  /*0440*/  ISETP.GE.AND P2, PT, R34.reuse, UR5, PT ;  /* 0x0000000522007c0c */ /* 0x040fe4000bf46270 */
[----:B------:R-:W-:Y:S01]  /*0450*/  IADD3 R41, R41, R39, RZ ;  /* 0x0000002729297210 */ /* 0x000fe20007ffe0ff */
[----:B------:R-:W-:Y:S01]  /*0460*/  IMAD R31, R37, UR8, R6 ;  /* 0x00000008251f7c24 */ /* 0x000fe2000f8e0206 */
[----:B------:R-:W-:Y:S02]  /*0470*/  IADD3 R6, R34, 0x20, RZ ;  /* 0x0000002022067810 */ /* 0x000fe40007ffe0ff */
[----:B------:R-:W-:Y:S01]  /*0480*/  ISETP.GE.AND P4, PT, R35, UR5, PT ;  /* 0x0000000523007c0c */ /* 0x000fe2000bf86270 */
[----:B------:R-:W-:Y:S01]  /*0490*/  IMAD.WIDE.U32 R40, R36, UR8, R40 ;  /* 0x0000000824287c25 */ /* 0x000fe2000f8e0028 */
[----:B------:R-:W-:-:S03]  /*04a0*/  ISETP.GE.AND P3, PT, R6, UR5, PT ;  /* 0x0000000506007c0c */ /* 0x000fc6000bf66270 */
[----:B------:R-:W-:Y:S01]  /*04b0*/  IMAD.WIDE R36, R2, 0x40, R32 ;  /* 0x0000004002247825 */ /* 0x000fe200078e0220 */
[----:B------:R-:W-:-:S03]  /*04c0*/  IADD3 R41, R41, R31, RZ ;  /* 0x0000001f29297210 */ /* 0x000fc60007ffe0ff */
[----:B------:R-:W-:-:S04]  /*04d0*/  IMAD R31, R37, UR10, RZ ;  /* 0x0000000a251f7c24 */ /* 0x000fc8000f8e02ff */
[C---:B------:R-:W-:Y:S02]  /*04e0*/  IMAD R31, R36.reuse, UR11, R31 ;  /* 0x0000000b241f7c24 */ /* 0x040fe4000f8e021f */
[----:B------:R-:W-:Y:S01]  /*04f0*/  IMAD.WIDE.U32 R36, R36, UR10, R40 ;  /* 0x0000000a24247c25 */ /* 0x000fe2000f8e0028 */
[----:B------:R-:W-:-:S04]  /*0500*/  ULDC.64 UR10, c[0x0][0x210] ;  /* 0x00008400000a7ab9 */ /* 0x000fc80000000a00 */
[----:B------:R-:W-:Y:S02]  /*0510*/  IADD3 R31, R37, R31, RZ ;  /* 0x0000001f251f7210 */ /* 0x000fe40007ffe0ff */
[----:B------:R-:W-:-:S04]  /*0520*/  LEA R34, P5, R36, UR10, 0x1 ;  /* 0x0000000a24227c11 */ /* 0x000fc8000f8a08ff */
[----:B------:R-:W-:-:S05]  /*0530*/  LEA.HI.X R35, R36, UR11, R31, 0x1, P5 ;  /* 0x0000000b24237c11 */ /* 0x000fca000a8f0c1f */
[----:B------:R1:W5:Y:S04]  /*0540*/  @!P2 LDG.E.128 R16, desc[UR6][R34.64] ;  /* 0x000000062210a981 */ /* 0x000368000c1e1d00 */
[----:B------:R1:W5:Y:S04]  /*0550*/  @!P3 LDG.E.128 R12, desc[UR6][R34.64+0x40] ;  /* 0x00004006220cb981 */ /* 0x000368000c1e1d00 */
[----:B------:R1:W5:Y:S02]  /*0560*/  @!P4 LDG.E.128 R24, desc[UR6][R34.64+0x80] ;  /* 0x000080062218c981 */ /* 0x000364000c1e1d00 */
.L_x_47:
[----:B------:R-:W-:Y:S05]  /*0570*/  BSYNC B0 ;  /* 0x0000000000007941 */ /* 0x000fea0003800000 */
.L_x_46:
[----:B------:R-:W-:Y:S01]  /*0580*/  BSSY B0, `(.L_x_48) ;  /* 0x0000024000007945 */ /* 0x000fe20003800000 */
[----:B------:R-:W-:Y:S01]  /*0590*/  HFMA2.MMA R31, -RZ, RZ, 0, 0 ;  /* 0x00000000ff1f7435 */ /* 0x000fe200000001ff */
[----:B-----5:R-:W-:Y:S02]  /*05a0*/  MOV R6, R16 ;  /* 0x0000001000067202 */ /* 0x020fe40000000f00 */
[----:B------:R-:W-:Y:S08]  /*05b0*/  @P1 BRA `(.L_x_49) ;  /* 0x0000000000801947 */ /* 0x000ff00003800000 */
[----:B------:R-:W2:Y:S01]  /*05c0*/  S2UR UR5, SR_CTAID.Y ;  /* 0x00000000000579c3 */ /* 0x000ea20000002600 */
[----:B------:R-:W-:-:S04]  /*05d0*/  SHF.L.U32 R38, R4, 0x3, RZ ;  /* 0x0000000304267819 */ /* 0x000fc800000006ff */
[----:B------:R-:W-:-:S03]  /*05e0*/  SHF.R.S32.HI R39, RZ, 0x1f, R38 ;  /* 0x0000001fff277819 */ /* 0x000fc60000011426 */
[----:B-1----:R-:W1:Y:S08]  /*05f0*/  LDC.64 R34, c[0x0][0x250] ;  /* 0x00009400ff227b82 */ /* 0x002e700000000a00 */
[----:B0-----:R-:W0:Y:S01]  /*0600*/  LDC.64 R36, c[0x0][0x258] ;  /* 0x00009600ff247b82 */ /* 0x001e220000000a00 */
[----:B--2---:R-:W-:-:S06]  /*0610*/  USHF.R.S32.HI UR10, URZ, 0x1f, UR5 ;  /* 0x0000001f3f0a7899 */ /* 0x004fcc0008011405 */
[C---:B-1----:R-:W-:Y:S01]  /*0620*/  IMAD R42, R34.reuse, UR10, RZ ;  /* 0x0000000a222a7c24 */ /* 0x042fe2000f8e02ff */
[----:B------:R-:W-:Y:S01]  /*0630*/  ULDC.64 UR10, c[0x0][0x248] ;  /* 0x00009200000a7ab9 */ /* 0x000fe20000000a00 */
[----:B------:R-:W-:-:S04]  /*0640*/  IMAD.WIDE.U32 R40, R34, UR5, R38 ;  /* 0x0000000522287c25 */ /* 0x000fc8000f8e0026 */
[----:B------:R-:W-:Y:S01]  /*0650*/  IMAD R35, R35, UR5, R42 ;  /* 0x0000000523237c24 */ /* 0x000fe2000f8e022a */
[----:B------:R-:W-:Y:S01]  /*0660*/  ULDC UR5, c[0x0][0x21c] ;  /* 0x0000870000057ab9 */ /* 0x000fe20000000800 */
[----:B0-----:R-:W-:Y:S01]  /*0670*/  IMAD R34, R36, UR9, RZ ;  /* 0x0000000924227c24 */ /* 0x001fe2000f8e02ff */
[----:B------:R-:W-:Y:S02]  /*0680*/  ISETP.GE.AND P2, PT, R38, UR5, PT ;  /* 0x0000000526007c0c */ /* 0x000fe4000bf46270 */
[----:B------:R-:W-:Y:S01]  /*0690*/  IADD3 R41, R41, R35, RZ ;  /* 0x0000002329297210 */ /* 0x000fe20007ffe0ff */
[----:B------:R-:W-:Y:S02]  /*06a0*/  IMAD R39, R37, UR8, R34 ;  /* 0x0000000825277c24 */ /* 0x000fe4000f8e0222 */
[----:B------:R-:W-:-:S04]  /*06b0*/  IMAD.WIDE R34, R2, 0x40, R32 ;  /* 0x0000004002227825 */ /* 0x000fc800078e0220 */
[----:B------:R-:W-:Y:S01]  /*06c0*/  IMAD.WIDE.U32 R36, R36, UR8, R40 ;  /* 0x0000000824247c25 */ /* 0x000fe2000f8e0028 */
[C---:B------:R-:W-:Y:S02]  /*06d0*/  IADD3 R40, R38.reuse, 0x20, RZ ;  /* 0x0000002026287810 */ /* 0x040fe40007ffe0ff */
[----:B------:R-:W-:Y:S01]  /*06e0*/  IADD3 R41, R38, 0x40, RZ ;  /* 0x0000004026297810 */ /* 0x000fe20007ffe0ff */
[----:B------:R-:W-:Y:S01]  /*06f0*/  IMAD R35, R35, UR10, RZ ;  /* 0x0000000a23237c24 */ /* 0x000fe2000f8e02ff */
[----:B------:R-:W-:Y:S02]  /*0700*/  IADD3 R37, R37, R39, RZ ;  /* 0x0000002725257210 */ /* 0x000fe40007ffe0ff */
[----:B------:R-:W-:Y:S01]  /*0710*/  ISETP.GE.AND P3, PT, R40, UR5, PT ;  /* 0x0000000528007c0c */ /* 0x000fe2000bf66270 */
[C---:B------:R-:W-:Y:S01]  /*0720*/  IMAD R39, R34.reuse, UR11, R35 ;  /* 0x0000000b22277c24 */ /* 0x040fe2000f8e0223 */
[----:B------:R-:W-:Y:S01]  /*0730*/  ISETP.GE.AND P4, PT, R41, UR5, PT ;  /* 0x0000000529007c0c */ /* 0x000fe2000bf86270 */
        /* <DEDUP_REMOVED lines=8> */
.L_x_49:
[----:B------:R-:W-:Y:S05]  /*07c0*/  BSYNC B0 ;  /* 0x0000000000007941 */ /* 0x000fea0003800000 */
.L_x_48:
[----:B------:R-:W-:Y:S01]  /*07d0*/  HADD2.F32 R16, -RZ, R6.H1_H1 ;  /* 0x30000006ff107230 */ /* 0x000fe20000004100 */
[----:B0-2---:R-:W-:Y:S01]  /*07e0*/  MOV R36, R17 ;  /* 0x0000001100247202 */ /* 0x005fe20000000f00 */
[----:B-1---5:R-:W-:Y:S01]  /*07f0*/  HADD2.F32 R35, -RZ, R20.H1_H1 ;  /* 0x30000014ff237230 */ /* 0x022fe20000004100 */
[----:B------:R-:W-:Y:S01]  /*0800*/  MOV R34, R21 ;  /* 0x0000001500227202 */ /* 0x000fe20000000f00 */
[----:B------:R-:W-:Y:S01]  /*0810*/  HADD2.F32 R6, -RZ, R6.H0_H0 ;  /* 0x20000006ff067230 */ /* 0x000fe20000004100 */
[----:B------:R-:W-:Y:S01]  /*0820*/  ISETP.NE.AND P1, PT, R4, RZ, PT ;  /* 0x000000ff0400720c */ /* 0x000fe20003f25270 */
[----:B------:R-:W-:Y:S02]  /*0830*/  HADD2.F32 R17, -RZ, R20.H0_H0 ;  /* 0x20000014ff117230 */ /* 0x000fe40000004100 */
[----:B------:R-:W-:Y:S01]  /*0840*/  FMUL.FTZ R35, R16, R35 ;  /* 0x0000002310237220 */ /* 0x000fe20000410000 */
[----:B------:R-:W-:Y:S01]  /*0850*/  HADD2.F32 R16, -RZ, R36.H0_H0 ;  /* 0x20000024ff107230 */ /* 0x000fe20000004100 */
[----:B------:R-:W-:Y:S01]  /*0860*/  MOV R20, R19 ;  /* 0x0000001300147202 */ /* 0x000fe20000000f00 */
[----:B------:R-:W-:-:S02]  /*0870*/  HADD2.F32 R21, -RZ, R34.H0_H0 ;  /* 0x20000022ff157230 */ /* 0x000fc40000004100 */
[----:B------:R-:W-:Y:S01]  /*0880*/  FFMA.FTZ R35, R6, R17, R35 ;  /* 0x0000001106237223 */ /* 0x000fe20000010023 */
[----:B------:R-:W-:Y:S01]  /*0890*/  HADD2.F32 R6, -RZ, R36.H1_H1 ;  /* 0x30000024ff067230 */ /* 0x000fe20000004100 */
[----:B------:R-:W-:Y:S01]  /*08a0*/  BSSY B0, `(.L_x_50) ;  /* 0x000005e000007945 */ /* 0x000fe20003800000 */
[----:B------:R-:W-:Y:S02]  /*08b0*/  HADD2.F32 R17, -RZ, R34.H1_H1 ;  /* 0x30000022ff117230 */ /* 0x000fe40000004100 */
[----:B------:R-:W-:Y:S01]  /*08c0*/  FFMA.FTZ R21, R16, R21, R35 ;  /* 0x0000001510157223 */ /* 0x000fe20000010023 */
[----:B------:R-:W-:Y:S02]  /*08d0*/  HADD2.F32 R16, -RZ, R18.H0_H0 ;  /* 0x20000012ff107230 */ /* 0x000fe40000004100 */
[----:B------:R-:W-:Y:S02]  /*08e0*/  HADD2.F32 R19, -RZ, R22.H0_H0 ;  /* 0x20000016ff137230 */ /* 0x000fe40000004100 */
[----:B------:R-:W-:Y:S01]  /*08f0*/  FFMA.FTZ R21, R6, R17, R21 ;  /* 0x0000001106157223 */ /* 0x000fe20000010015 */
[----:B------:R-:W-:Y:S01]  /*0900*/  HADD2.F32 R6, -RZ, R18.H1_H1 ;  /* 0x30000012ff067230 */ /* 0x000fe20000004100 */
[----:B------:R-:W-:Y:S01]  /*0910*/  MOV R18, R12 ;  /* 0x0000000c00127202 */ /* 0x000fe20000000f00 */
[----:B------:R-:W-:-:S02]  /*0920*/  HADD2.F32 R17, -RZ, R22.H1_H1 ;  /* 0x30000016ff117230 */ /* 0x000fc40000004100 */
[----:B------:R-:W-:Y:S01]  /*0930*/  FFMA.FTZ R21, R16, R19, R21 ;  /* 0x0000001310157223 */ /* 0x000fe20000010015 */
[--C-:B------:R-:W-:Y:S01]  /*0940*/  HADD2.F32 R16, -RZ, R20.reuse.H0_H0 ;  /* 0x20000014ff107230 */ /* 0x100fe20000004100 */
[----:B------:R-:W-:Y:S01]  /*0950*/  MOV R12, R8 ;  /* 0x00000008000c7202 */ /* 0x000fe20000000f00 */
[--C-:B------:R-:W-:Y:S02]  /*0960*/  HADD2.F32 R19, -RZ, R23.reuse.H0_H0 ;  /* 0x20000017ff137230 */ /* 0x100fe40000004100 */
[----:B------:R-:W-:Y:S01]  /*0970*/  FFMA.FTZ R21, R6, R17, R21 ;  /* 0x0000001106157223 */ /* 0x000fe20000010015 */
[----:B------:R-:W-:Y:S01]  /*0980*/  HADD2.F32 R6, -RZ, R20.H1_H1 ;  /* 0x30000014ff067230 */ /* 0x000fe20000004100 */
[----:B------:R-:W-:Y:S01]  /*0990*/  MOV R20, R13 ;  /* 0x0000000d00147202 */ /* 0x000fe20000000f00 */
[----:B------:R-:W-:Y:S02]  /*09a0*/  HADD2.F32 R17, -RZ, R23.H1_H1 ;  /* 0x30000017ff117230 */ /* 0x000fe40000004100 */
[----:B------:R-:W-:Y:S01]  /*09b0*/  FFMA.FTZ R19, R16, R19, R21 ;  /* 0x0000001310137223 */ /* 0x000fe20000010015 */
[----:B------:R-:W-:Y:S01]  /*09c0*/  HADD2.F32 R8, -RZ, R18.H0_H0 ;  /* 0x20000012ff087230 */ /* 0x000fe20000004100 */
[----:B------:R-:W-:Y:S01]  /*09d0*/  MOV R16, R9 ;  /* 0x0000000900107202 */ /* 0x000fe20000000f00 */
[----:B------:R-:W-:-:S02]  /*09e0*/  HADD2.F32 R13, -RZ, R12.H0_H0 ;  /* 0x2000000cff0d7230 */ /* 0x000fc40000004100 */
[----:B------:R-:W-:Y:S01]  /*09f0*/  FFMA.FTZ R17, R6, R17, R19 ;  /* 0x0000001106117223 */ /* 0x000fe20000010013 */
[----:B------:R-:W-:Y:S02]  /*0a00*/  HADD2.F32 R6, -RZ, R18.H1_H1 ;  /* 0x30000012ff067230 */ /* 0x000fe40000004100 */
[----:B------:R-:W-:Y:S02]  /*0a10*/  HADD2.F32 R9, -RZ, R12.H1_H1 ;  /* 0x3000000cff097230 */ /* 0x000fe40000004100 */
[----:B------:R-:W-:Y:S01]  /*0a20*/  FFMA.FTZ R17, R8, R13, R17 ;  /* 0x0000000d08117223 */ /* 0x000fe20000010011 */
[----:B------:R-:W-:Y:S01]  /*0a30*/  HADD2.F32 R8, -RZ, R20.H0_H0 ;  /* 0x20000014ff087230 */ /* 0x000fe20000004100 */
[----:B------:R-:W-:Y:S01]  /*0a40*/  MOV R12, R11 ;  /* 0x0000000b000c7202 */ /* 0x000fe20000000f00 */
[----:B------:R-:W-:Y:S02]  /*0a50*/  HADD2.F32 R13, -RZ, R16.H0_H0 ;  /* 0x20000010ff0d7230 */ /* 0x000fe40000004100 */
[----:B------:R-:W-:Y:S01]  /*0a60*/  FFMA.FTZ R17, R6, R9, R17 ;  /* 0x0000000906117223 */ /* 0x000fe20000010011 */
[----:B------:R-:W-:-:S02]  /*0a70*/  HADD2.F32 R6, -RZ, R20.H1_H1 ;  /* 0x30000014ff067230 */ /* 0x000fc40000004100 */
[----:B------:R-:W-:Y:S02]  /*0a80*/  HADD2.F32 R9, -RZ, R16.H1_H1 ;  /* 0x30000010ff097230 */ /* 0x000fe40000004100 */
[----:B------:R-:W-:Y:S01]  /*0a90*/  FFMA.FTZ R17, R8, R13, R17 ;  /* 0x0000000d08117223 */ /* 0x000fe20000010011 */
[----:B------:R-:W-:Y:S02]  /*0aa0*/  HADD2.F32 R8, -RZ, R14.H0_H0 ;  /* 0x2000000eff087230 */ /* 0x000fe40000004100 */
[----:B------:R-:W-:Y:S02]  /*0ab0*/  HADD2.F32 R13, -RZ, R10.H0_H0 ;  /* 0x2000000aff0d7230 */ /* 0x000fe40000004100 */
[----:B------:R-:W-:Y:S01]  /*0ac0*/  FFMA.FTZ R17, R6, R9, R17 ;  /* 0x0000000906117223 */ /* 0x000fe20000010011 */
[----:B------:R-:W-:Y:S02]  /*0ad0*/  HADD2.F32 R6, -RZ, R14.H1_H1 ;  /* 0x3000000eff067230 */ /* 0x000fe40000004100 */
[----:B------:R-:W-:-:S02]  /*0ae0*/  HADD2.F32 R9, -RZ, R10.H1_H1 ;  /* 0x3000000aff097230 */ /* 0x000fc40000004100 */
[----:B------:R-:W-:Y:S01]  /*0af0*/  FFMA.FTZ R13, R8, R13, R17 ;  /* 0x0000000d080d7223 */ /* 0x000fe20000010011 */
[--C-:B------:R-:W-:Y:S02]  /*0b00*/  HADD2.F32 R8, -RZ, R15.reuse.H0_H0 ;  /* 0x2000000fff087230 */ /* 0x100fe40000004100 */
[--C-:B------:R-:W-:Y:S02]  /*0b10*/  HADD2.F32 R11, -RZ, R12.reuse.H0_H0 ;  /* 0x2000000cff0b7230 */ /* 0x100fe40000004100 */
[----:B------:R-:W-:Y:S01]  /*0b20*/  FFMA.FTZ R13, R6, R9, R13 ;  /* 0x00000009060d7223 */ /* 0x000fe2000001000d */
[----:B------:R-:W-:Y:S02]  /*0b30*/  HADD2.F32 R6, -RZ, R15.H1_H1 ;  /* 0x3000000fff067230 */ /* 0x000fe40000004100 */
[----:B------:R-:W-:Y:S02]  /*0b40*/  HADD2.F32 R9, -RZ, R12.H1_H1 ;  /* 0x3000000cff097230 */ /* 0x000fe40000004100 */
[----:B------:R-:W-:Y:S01]  /*0b50*/  FFMA.FTZ R13, R8, R11, R13 ;  /* 0x0000000b080d7223 */ /* 0x000fe2000001000d */
[----:B------:R-:W-:-:S02]  /*0b60*/  HADD2.F32 R8, -RZ, R24.H0_H0 ;  /* 0x20000018ff087230 */ /* 0x000fc40000004100 */
[----:B------:R-:W-:Y:S02]  /*0b70*/  HADD2.F32 R11, -RZ, R28.H0_H0 ;  /* 0x2000001cff0b7230 */ /* 0x000fe40000004100 */
[----:B------:R-:W-:Y:S01]  /*0b80*/  FFMA.FTZ R13, R6, R9, R13 ;  /* 0x00000009060d7223 */ /* 0x000fe2000001000d */
[----:B------:R-:W-:Y:S02]  /*0b90*/  HADD2.F32 R24, -RZ, R24.H1_H1 ;  /* 0x30000018ff187230 */ /* 0x000fe40000004100 */
[----:B------:R-:W-:Y:S02]  /*0ba0*/  HADD2.F32 R9, -RZ, R28.H1_H1 ;  /* 0x3000001cff097230 */ /* 0x000fe40000004100 */
[----:B------:R-:W-:Y:S01]  /*0bb0*/  FFMA.FTZ R13, R8, R11, R13 ;  /* 0x0000000b080d7223 */ /* 0x000fe2000001000d */
[----:B------:R-:W-:Y:S02]  /*0bc0*/  HADD2.F32 R6, -RZ, R25.H0_H0 ;  /* 0x20000019ff067230 */ /* 0x000fe40000004100 */
[----:B------:R-:W-:-:S02]  /*0bd0*/  HADD2.F32 R11, -RZ, R29.H0_H0 ;  /* 0x2000001dff0b7230 */ /* 0x000fc40000004100 */
[----:B------:R-:W-:Y:S01]  /*0be0*/  FFMA.FTZ R9, R24, R9, R13 ;  /* 0x0000000918097223 */ /* 0x000fe2000001000d */
[----:B------:R-:W-:Y:S02]  /*0bf0*/  HADD2.F32 R25, -RZ, R25.H1_H1 ;  /* 0x30000019ff197230 */ /* 0x000fe40000004100 */
[----:B------:R-:W-:Y:S02]  /*0c00*/  HADD2.F32 R8, -RZ, R29.H1_H1 ;  /* 0x3000001dff087230 */ /* 0x000fe40000004100 */
[----:B------:R-:W-:Y:S01]  /*0c10*/  FFMA.FTZ R10, R6, R11, R9 ;  /* 0x0000000b060a7223 */ /* 0x000fe20000010009 */
[----:B------:R-:W-:Y:S02]  /*0c20*/  HADD2.F32 R6, -RZ, R26.H0_H0 ;  /* 0x2000001aff067230 */ /* 0x000fe40000004100 */
        /* <DEDUP_REMOVED lines=10> */
[----:B------:R-:W-:-:S04]  /*0cd0*/  FFMA.FTZ R6, R6, R9, R11 ;  /* 0x0000000906067223 */ /* 0x000fc8000001000b */
[----:B------:R-:W-:-:S05]  /*0ce0*/  FFMA.FTZ R6, R27, R8, R6 ;  /* 0x000000081b067223 */ /* 0x000fca0000010006 */
[----:B------:R-:W0:Y:S02]  /*0cf0*/  SHFL.BFLY PT, R9, R6, 0x2, 0x1f ;  /* 0x0c401f0006097f89 */ /* 0x000e2400000e0000 */
[----:B0-----:R-:W-:-:S05]  /*0d00*/  FADD.FTZ R9, R6, R9 ;  /* 0x0000000906097221 */ /* 0x001fca0000010000 */
[----:B------:R-:W0:Y:S02]  /*0d10*/  SHFL.BFLY PT, R8, R9, 0x1, 0x1f ;  /* 0x0c201f0009087f89 */ /* 0x000e2400000e0000 */
[----:B0-----:R-:W-:Y:S01]  /*0d20*/  FADD.FTZ R14, R9, R8 ;  /* 0x00000008090e7221 */ /* 0x001fe20000010000 */
[----:B------:R-:W-:Y:S06]  /*0d30*/  @P1 BRA `(.L_x_51) ;  /* 0x0000000000501947 */ /* 0x000fec0003800000 */
[----:B------:R-:W0:Y:S01]  /*0d40*/  S2UR UR5, SR_CTAID.Y ;  /* 0x00000000000579c3 */ /* 0x000e220000002600 */
[----:B------:R-:W-:-:S04]  /*0d50*/  IADD3 R8, P1, R5, R32, RZ ;  /* 0x0000002005087210 */ /* 0x000fc80007f3e0ff */
[----:B------:R-:W-:Y:S02]  /*0d60*/  LEA.HI.X.SX32 R9, R5, R33, 0x1, P1 ;  /* 0x0000002105097211 */ /* 0x000fe400008f0eff */
[----:B------:R-:W-:Y:S01]  /*0d70*/  ISETP.GE.AND P1, PT, R32, R7, PT ;  /* 0x000000072000720c */ /* 0x000fe20003f26270 */
        /* <DEDUP_REMOVED lines=13> */
[----:B------:R-:W-:Y:S02]  /*0e50*/  LEA.HI.X R7, R8, UR11, R9, 0x2, P2 ;  /* 0x0000000b08077c11 */ /* 0x000fe400090f1409 */
[----:B------:R-:W-:-:S05]  /*0e60*/  FSEL R9, R14, RZ, !P1 ;  /* 0x000000ff0e097208 */ /* 0x000fca0004800000 */
[----:B------:R0:W-:Y:S02]  /*0e70*/  STG.E desc[UR6][R6.64], R9 ;  /* 0x0000000906007986 */ /* 0x0001e4000c101906 */
.L_x_51:
[----:B------:R-:W-:Y:S05]  /*0e80*/  BSYNC B0 ;  /* 0x0000000000007941 */ /* 0x000fea0003800000 */
.L_x_50:
[----:B------:R-:W-:Y:S01]  /*0e90*/  UIADD3 UR4, UR4, 0x3f, URZ ;  /* 0x0000003f04047890 */ /* 0x000fe2000fffe03f */
[----:B0-----:R-:W0:Y:S01]  /*0ea0*/  LDC.64 R8, c[0x0][0x2d0] ;  /* 0x0000b400ff087b82 */ /* 0x001e220000000a00 */
[----:B------:R-:W-:Y:S01]  /*0eb0*/  BSSY B0, `(.L_x_52) ;  /* 0x0000021000007945 */ /* 0x000fe20003800000 */
[----:B------:R-:W-:Y:S01]  /*0ec0*/  SHF.L.U32 R14, R0, 0x2, RZ ;  /* 0x00000002000e7819 */ /* 0x000fe200000006ff */
[----:B------:R-:W-:Y:S01]  /*0ed0*/  USHF.R.S32.HI UR5, URZ, 0x1f, UR4 ;  /* 0x0000001f3f057899 */ /* 0x000fe20008011404 */
[----:B------:R-:W-:-:S03]  /*0ee0*/  IMAD R13, R2, 0x1800, RZ ;  /* 0x00001800020d7824 */ /* 0x000fc600078e02ff */
[----:B------:R-:W-:Y:S01]  /*0ef0*/  ULEA.HI UR5, UR5, UR4, URZ, 0x6 ;  /* 0x0000000405057291 */ /* 0x000fe2000f8f303f */
[----:B------:R-:W1:Y:S03]  /*0f00*/  LDC.64 R6, c[0x0][0x2d8] ;  /* 0x0000b600ff067b82 */ /* 0x000e660000000a00 */
[----:B------:R-:W-:-:S05]  /*0f10*/  ULOP3.LUT UR5, UR5, 0xffffffc0, URZ, 0xc0, !UPT ;  /* 0xffffffc005057892 */ /* 0x000fca000f8ec03f */
[----:B------:R-:W2:Y:S01]  /*0f20*/  S2UR UR12, SR_CTAID.Y ;  /* 0x00000000000c79c3 */ /* 0x000ea20000002600 */
[----:B------:R-:W-:-:S04]  /*0f30*/  IADD3 R11, -R5, UR5, RZ ;  /* 0x00000005050b7c10 */ /* 0x000fc8000fffe1ff */
[----:B------:R-:W-:-:S13]  /*0f40*/  ISETP.GE.OR P0, PT, R0, R11, P0 ;  /* 0x0000000b0000720c */ /* 0x000fda0000706670 */
[----:B------:R-:W-:Y:S05]  /*0f50*/  @P0 BRA `(.L_x_53) ;  /* 0x0000000000580947 */ /* 0x000fea0003800000 */
[----:B------:R-:W3:Y:S01]  /*0f60*/  S2UR UR4, SR_CTAID.Y ;  /* 0x00000000000479c3 */ /* 0x000ee20000002600 */
[----:B------:R-:W-:Y:S01]  /*0f70*/  SHF.R.S32.HI R10, RZ, 0x1f, R0 ;  /* 0x0000001fff0a7819 */ /* 0x000fe20000011400 */
[----:B------:R-:W-:Y:S01]  /*0f80*/  FMUL.FTZ R12, R3, 1.4426950216293334961 ;  /* 0x3fb8aa3b030c7820 */ /* 0x000fe20000410000 */
[----:B------:R-:W-:-:S04]  /*0f90*/  IADD3 R4, P0, R5, R0, RZ ;  /* 0x0000000005047210 */ /* 0x000fc80007f1e0ff */
[----:B------:R-:W-:Y:S01]  /*0fa0*/  LEA.HI.X.SX32 R5, R5, R10, 0x1, P0 ;  /* 0x0000000a05057211 */ /* 0x000fe200000f0eff */
[----:B------:R-:W4:Y:S01]  /*0fb0*/  LDC.64 R16, c[0x0][0x2a8] ;  /* 0x0000aa00ff107b82 */ /* 0x000f220000000a00 */
[----:B------:R-:W-:-:S04]  /*0fc0*/  FSETP.NEU.FTZ.AND P0, PT, R3, -INF , PT ;  /* 0xff8000000300780b */ /* 0x000fc80003f1d000 */
[----:B------:R-:W-:-:S03]  /*0fd0*/  FSEL R3, R12, RZ, P0 ;  /* 0x000000ff0c037208 */ /* 0x000fc60000000000 */
[----:B------:R-:W5:Y:S01]  /*0fe0*/  LDC.64 R18, c[0x0][0x2b0] ;  /* 0x0000ac00ff127b82 */ /* 0x000f620000000a00 */
[----:B---3--:R-:W-:-:S06]  /*0ff0*/  USHF.R.S32.HI UR5, URZ, 0x1f, UR4 ;  /* 0x0000001f3f057899 */ /* 0x008fcc0008011404 */
[C---:B----4-:R-:W-:Y:S02]  /*1000*/  IMAD R10, R16.reuse, UR5, RZ ;  /* 0x00000005100a7c24 */ /* 0x050fe4000f8e02ff */
[----:B------:R-:W-:-:S04]  /*1010*/  IMAD.WIDE.U32 R4, R16, UR4, R4 ;  /* 0x0000000410047c25 */ /* 0x000fc8000f8e0004 */
[----:B------:R-:W-:Y:S01]  /*1020*/  IMAD R11, R17, UR4, R10 ;  /* 0x00000004110b7c24 */ /* 0x000fe2000f8e020a */
[----:B------:R-:W-:Y:S01]  /*1030*/  ULDC.64 UR4, c[0x0][0x2a0] ;  /* 0x0000a80000047ab9 */ /* 0x000fe20000000a00 */
[----:B-----5:R-:W-:-:S03]  /*1040*/  IMAD R10, R18, UR9, RZ ;  /* 0x00000009120a7c24 */ /* 0x020fc6000f8e02ff */
[----:B------:R-:W-:Y:S01]  /*1050*/  IADD3 R5, R5, R11, RZ ;  /* 0x0000000b05057210 */ /* 0x000fe20007ffe0ff */
[----:B------:R-:W-:Y:S02]  /*1060*/  IMAD R11, R19, UR8, R10 ;  /* 0x00000008130b7c24 */ /* 0x000fe4000f8e020a */
[----:B------:R-:W-:-:S05]  /*1070*/  IMAD.WIDE.U32 R4, R18, UR8, R4 ;  /* 0x0000000812047c25 */ /* 0x000fca000f8e0004 */
[----:B------:R-:W-:Y:S02]  /*1080*/  IADD3 R5, R5, R11, RZ ;  /* 0x0000000b05057210 */ /* 0x000fe40007ffe0ff */
[----:B------:R-:W-:-:S04]  /*1090*/  LEA R10, P1, R4, UR4, 0x2 ;  /* 0x00000004040a7c11 */ /* 0x000fc8000f8210ff */
[----:B------:R-:W-:-:S05]  /*10a0*/  LEA.HI.X R11, R4, UR5, R5, 0x2, P1 ;  /* 0x00000005040b7c11 */ /* 0x000fca00088f1405 */
[----:B------:R3:W-:Y:S04]  /*10b0*/  STG.E desc[UR6][R10.64], R3 ;  /* 0x000000030a007986 */ /* 0x0007e8000c101906 */
.L_x_53:
[----:B--2---:R-:W-:Y:S05]  /*10c0*/  BSYNC B0 ;  /* 0x0000000000007941 */ /* 0x004fea0003800000 */
.L_x_52:
[----:B------:R-:W-:Y:S01]  /*10d0*/  USHF.R.S32.HI UR4, URZ, 0x1f, UR12 ;  /* 0x0000001f3f047899 */ /* 0x000fe2000801140c */
[----:B---3--:R-:W-:Y:S01]  /*10e0*/  SHF.R.S32.HI R10, RZ, 0x1f, R14 ;  /* 0x0000001fff0a7819 */ /* 0x008fe2000001140e */
[----:B------:R-:W-:Y:S01]  /*10f0*/  ULDC.64 UR10, c[0x0][0x2e8] ;  /* 0x0000ba00000a7ab9 */ /* 0x000fe20000000a00 */
[----:B------:R-:W-:-:S04]  /*1100*/  IADD3 R4, P0, R13, R14, RZ ;  /* 0x0000000e0d047210 */ /* 0x000fc80007f1e0ff */
[----:B------:R-:W-:Y:S01]  /*1110*/  LEA.HI.X.SX32 R5, R13, R10, 0x1, P0 ;  /* 0x0000000a0d057211 */ /* 0x000fe200000f0eff */
[C---:B0-----:R-:W-:Y:S01]  /*1120*/  IMAD R10, R8.reuse, UR4, RZ ;  /* 0x00000004080a7c24 */ /* 0x041fe2000f8e02ff */
[----:B------:R-:W-:Y:S01]  /*1130*/  ISETP.NE.U32.AND P0, PT, RZ, UR10, PT ;  /* 0x0000000aff007c0c */ /* 0x000fe2000bf05070 */
[----:B------:R-:W-:Y:S01]  /*1140*/  ULDC.64 UR4, c[0x0][0x2b8] ;  /* 0x0000ae0000047ab9 */ /* 0x000fe20000000a00 */
[----:B------:R-:W-:Y:S02]  /*1150*/  IMAD.WIDE.U32 R4, R8, UR12, R4 ;  /* 0x0000000c08047c25 */ /* 0x000fe4000f8e0004 */
[----:B------:R-:W-:Y:S02]  /*1160*/  ISETP.NE.AND.EX P0, PT, RZ, UR11, PT, P0 ;  /* 0x0000000bff007c0c */ /* 0x000fe4000bf05300 */
[----:B------:R-:W-:Y:S02]  /*1170*/  IMAD R9, R9, UR12, R10 ;  /* 0x0000000c09097c24 */ /* 0x000fe4000f8e020a */
[----:B------:R-:W-:Y:S01]  /*1180*/  ISETP.NE.OR P0, PT, R0, RZ, !P0 ;  /* 0x000000ff0000720c */ /* 0x000fe20004705670 */
[----:B-1----:R-:W-:-:S02]  /*1190*/  IMAD R8, R6, UR9, RZ ;  /* 0x0000000906087c24 */ /* 0x002fc4000f8e02ff */
[----:B------:R-:W-:Y:S02]  /*11a0*/  IADD3 R5, R5, R9, RZ ;  /* 0x0000000905057210 */ /* 0x000fe40007ffe0ff */
[----:B------:R-:W-:Y:S02]  /*11b0*/  IMAD R3, R7, UR8, R8 ;  /* 0x0000000807037c24 */ /* 0x000fe4000f8e0208 */
[----:B------:R-:W-:-:S05]  /*11c0*/  IMAD.WIDE.U32 R6, R6, UR8, R4 ;  /* 0x0000000806067c25 */ /* 0x000fca000f8e0004 */
[----:B------:R-:W-:Y:S02]  /*11d0*/  IADD3 R3, R7, R3, RZ ;  /* 0x0000000307037210 */ /* 0x000fe40007ffe0ff */
[----:B------:R-:W-:-:S04]  /*11e0*/  LEA R4, P1, R6, UR4, 0x2 ;  /* 0x0000000406047c11 */ /* 0x000fc8000f8210ff */
[----:B------:R-:W-:-:S05]  /*11f0*/  LEA.HI.X R5, R6, UR5, R3, 0x2, P1 ;  /* 0x0000000506057c11 */ /* 0x000fca00088f1403 */
[----:B------:R0:W-:Y:S04]  /*1200*/  STG.E.128 desc[UR6][R4.64], RZ ;  /* 0x000000ff04007986 */ /* 0x0001e8000c101d06 */
[----:B------:R0:W-:Y:S04]  /*1210*/  STG.E.128 desc[UR6][R4.64+0x1000], RZ ;  /* 0x001000ff04007986 */ /* 0x0001e8000c101d06 */
[----:B------:R0:W-:Y:S04]  /*1220*/  STG.E.128 desc[UR6][R4.64+0x2000], RZ ;  /* 0x002000ff04007986 */ /* 0x0001e8000c101d06 */
[----:B------:R0:W-:Y:S04]  /*1230*/  STG.E.128 desc[UR6][R4.64+0x3000], RZ ;  /* 0x003000ff04007986 */ /* 0x0001e8000c101d06 */
[----:B------:R0:W-:Y:S04]  /*1240*/  STG.E.128 desc[UR6][R4.64+0x4000], RZ ;  /* 0x004000ff04007986 */ /* 0x0001e8000c101d06 */
[----:B------:R0:W-:Y:S01]  /*1250*/  STG.E.128 desc[UR6][R4.64+0x5000], RZ ;  /* 0x005000ff04007986 */ /* 0x0001e2000c101d06 */
[----:B------:R-:W-:Y:S05]  /*1260*/  @P0 EXIT ;  /* 0x000000000000094d */ /* 0x000fea0003800000 */
[----:B------:R-:W1:Y:S08]  /*1270*/  LDC R3, c[0x0][0x2e0] ;  /* 0x0000b800ff037b82 */ /* 0x000e700000000800 */
[----:B------:R-:W2:Y:S08]  /*1280*/  LDC R7, c[0x0][0x220] ;  /* 0x00008800ff077b82 */ /* 0x000eb00000000800 */
[----:B0-----:R-:W0:Y:S01]  /*1290*/  LDC.64 R4, c[0x0][0x2e8] ;  /* 0x0000ba00ff047b82 */ /* 0x001e220000000a00 */
[----:B-1----:R-:W-:-:S04]  /*12a0*/  IMAD R2, R2, R3, UR8 ;  /* 0x0000000802027e24 */ /* 0x002fc8000f8e0203 */
[----:B--2---:R-:W-:-:S04]  /*12b0*/  IMAD R3, R2, R7, UR12 ;  /* 0x0000000c02037e24 */ /* 0x004fc8000f8e0207 */
[----:B0-----:R-:W-:-:S05]  /*12c0*/  IMAD.WIDE R2, R3, 0x4, R4 ;  /* 0x0000000403027825 */ /* 0x001fca00078e0204 */
[----:B------:R-:W-:Y:S01]  /*12d0*/  STG.E desc[UR6][R2.64], RZ ;  /* 0x000000ff02007986 */ /* 0x000fe2000c101906 */
[----:B------:R-:W-:Y:S05]  /*12e0*/  EXIT ;  /* 0x000000000000794d */ /* 0x000fea0003800000 */
.L_x_54:
        /* <DEDUP_REMOVED lines=9> */
.L_x_121:


//--------------------- .text._ZN7cutlass13device_kernelIN5flash19enable_sm80_to_sm89INS1_16FlashAttnBwdSm80INS1_25CollectiveMainloopBwdSm80ILi2ELi2EN4cute5tupleIJNS5_1CILi64EEENS7_ILi128EEENS7_ILi96EEEEEENS_6half_tEfNS_4arch4Sm80ELb1ELb0ELb0ELb1ELb0ELb0ELb0ELb0ELi2ELi2ELi4ELi2ELb0EEENS1_21CollectiveEpilogueBwdISB_SC_SE_Li256ELb1ELb0ELi2EEENS1_25SingleTileBwdLPTSchedulerILb1ELi128ELb0EEEEEEEEEvNT_6ParamsE --------------------------
	.section	.text._ZN7cutlass13device_kernelIN5flash19enable_sm80_to_sm89INS1_16FlashAttnBwdSm80INS1_25CollectiveMainloopBwdSm80ILi2ELi2EN4cute5tupleIJNS5_1CILi64EEENS7_ILi128EEENS7_ILi96EEEEEENS_6half_tEfNS_4arch4Sm80ELb1ELb0ELb0ELb1ELb0ELb0ELb0ELb0ELi2ELi2ELi4ELi2ELb0EEENS1_21CollectiveEpilogueBwdISB_SC_SE_Li256ELb1ELb0ELi2EEENS1_25SingleTileBwdLPTSchedulerILb1ELi128ELb0EEEEEEEEEvNT_6ParamsE,"ax",@progbits
	.align	128
.text._ZN7cutlass13device_kernelIN5flash19enable_sm80_to_sm89INS1_16FlashAttnBwdSm80INS1_25CollectiveMainloopBwdSm80ILi2ELi2EN4cute5tupleIJNS5_1CILi64EEENS7_ILi128EEENS7_ILi96EEEEEENS_6half_tEfNS_4arch4Sm80ELb1ELb0ELb0ELb1ELb0ELb0ELb0ELb0ELi2ELi2ELi4ELi2ELb0EEENS1_21CollectiveEpilogueBwdISB_SC_SE_Li256ELb1ELb0ELi2EEENS1_25SingleTileBwdLPTSchedulerILb1ELi128ELb0EEEEEEEEEvNT_6ParamsE:
        .type           _ZN7cutlass13device_kernelIN5flash19enable_sm80_to_sm89INS1_16FlashAttnBwdSm80INS1_25CollectiveMainloopBwdSm80ILi2ELi2EN4cute5tupleIJNS5_1CILi64EEENS7_ILi128EEENS7_ILi96EEEEEENS_6half_tEfNS_4arch4Sm80ELb1ELb0ELb0ELb1ELb0ELb0ELb0ELb0ELi2ELi2ELi4ELi2ELb0EEENS1_21CollectiveEpilogueBwdISB_SC_SE_Li256ELb1ELb0ELi2EEENS1_25SingleTileBwdLPTSchedulerILb1ELi128ELb0EEEEEEEEEvNT_6ParamsE,@function
        .size           _ZN7cutlass13device_kernelIN5flash19enable_sm80_to_sm89INS1_16FlashAttnBwdSm80INS1_25CollectiveMainloopBwdSm80ILi2ELi2EN4cute5tupleIJNS5_1CILi64EEENS7_ILi128EEENS7_ILi96EEEEEENS_6half_tEfNS_4arch4Sm80ELb1ELb0ELb0ELb1ELb0ELb0ELb0ELb0ELi2ELi2ELi4ELi2ELb0EEENS1_21CollectiveEpilogueBwdISB_SC_SE_Li256ELb1ELb0ELi2EEENS1_25SingleTileBwdLPTSchedulerILb1ELi128ELb0EEEEEEEEEvNT_6ParamsE,(.L_x_122 - _ZN7cutlass13device_kernelIN5flash19enable_sm80_to_sm89INS1_16FlashAttnBwdSm80INS1_25CollectiveMainloopBwdSm80ILi2ELi2EN4cute5tupleIJNS5_1CILi64EEENS7_ILi128EEENS7_ILi96EEEEEENS_6half_tEfNS_4arch4Sm80ELb1ELb0ELb0ELb1ELb0ELb0ELb0ELb0ELi2ELi2ELi4ELi2ELb0EEENS1_21CollectiveEpilogueBwdISB_SC_SE_Li256ELb1ELb0ELi2EEENS1_25SingleTileBwdLPTSchedulerILb1ELi128ELb0EEEEEEEEEvNT_6ParamsE)
        .other          _ZN7cutlass13device_kernelIN5flash19enable_sm80_to_sm89INS1_16FlashAttnBwdSm80INS1_25CollectiveMainloopBwdSm80ILi2ELi2EN4cute5tupleIJNS5_1CILi64EEENS7_ILi128EEENS7_ILi96EEEEEENS_6half_tEfNS_4arch4Sm80ELb1ELb0ELb0ELb1ELb0ELb0ELb0ELb0ELi2ELi2ELi4ELi2ELb0EEENS1_21CollectiveEpilogueBwdISB_SC_SE_Li256ELb1ELb0ELi2EEENS1_25SingleTileBwdLPTSchedulerILb1ELi128ELb0EEEEEEEEEvNT_6ParamsE,@"STO_CUDA_ENTRY STV_DEFAULT"
_ZN7cutlass13device_kernelIN5flash19enable_sm80_to_sm89INS1_16FlashAttnBwdSm80INS1_25CollectiveMainloopBwdSm80ILi2ELi2EN4cute5tupleIJNS5_1CILi64EEENS7_ILi128EEENS7_ILi96EEEEEENS_6half_tEfNS_4arch4Sm80ELb1ELb0ELb0ELb1ELb0ELb0ELb0ELb0ELi2ELi2ELi4ELi2ELb0EEENS1_21CollectiveEpilogueBwdISB_SC_SE_Li256ELb1ELb0ELi2EEENS1_25SingleTileBwdLPTSchedulerILb1ELi128ELb0EEEEEEEEEvNT_6ParamsE:
[----:B------:R-:W-:Y:S01]  /*0000*/  LDC R1, c[0x0][0x28] ;  /* 0x00000a00ff017b82 */ /* 0x000fe20000000800 */
[----:B------:R-:W-:Y:S05]  /*0010*/  EXIT ;  /* 0x000000000000794d */ /* 0x000fea0003800000 */
.L_x_55:
        /* <DEDUP_REMOVED lines=14> */
.L_x_122:


//--------------------- .text._ZN7cutlass13device_kernelIN5flash19enable_sm80_to_sm89INS1_16FlashAttnBwdSm80INS1_25CollectiveMainloopBwdSm80ILi2ELi2EN4cute5tupleIJNS5_1CILi64EEENS7_ILi128EEENS7_ILi96EEEEEENS_6half_tEfNS_4arch4Sm80ELb1ELb0ELb0ELb1ELb1ELb0ELb0ELb0ELi2ELi2ELi4ELi2ELb0EEENS1_21CollectiveEpilogueBwdISB_SC_SE_Li256ELb1ELb0ELi2EEENS1_25SingleTileBwdLPTSchedulerILb1ELi128ELb1EEEEEEEEEvNT_6ParamsE --------------------------
	.section	.text._ZN7cutlass13device_kernelIN5flash19enable_sm80_to_sm89INS1_16FlashAttnBwdSm80INS1_25CollectiveMainloopBwdSm80ILi2ELi2EN4cute5tupleIJNS5_1CILi64EEENS7_ILi128EEENS7_ILi96EEEEEENS_6half_tEfNS_4arch4Sm80ELb1ELb0ELb0ELb1ELb1ELb0ELb0ELb0ELi2ELi2ELi4ELi2ELb0EEENS1_21CollectiveEpilogueBwdISB_SC_SE_Li256ELb1ELb0ELi2EEENS1_25SingleTileBwdLPTSchedulerILb1ELi128ELb1EEEEEEEEEvNT_6ParamsE,"ax",@progbits
	.align	128
.text._ZN7cutlass13device_kernelIN5flash19enable_sm80_to_sm89INS1_16FlashAttnBwdSm80INS1_25CollectiveMainloopBwdSm80ILi2ELi2EN4cute5tupleIJNS5_1CILi64EEENS7_ILi128EEENS7_ILi96EEEEEENS_6half_tEfNS_4arch4Sm80ELb1ELb0ELb0ELb1ELb1ELb0ELb0ELb0ELi2ELi2ELi4ELi2ELb0EEENS1_21CollectiveEpilogueBwdISB_SC_SE_Li256ELb1ELb0ELi2EEENS1_25SingleTileBwdLPTSchedulerILb1ELi128ELb1EEEEEEEEEvNT_6ParamsE:
        .type           _ZN7cutlass13device_kernelIN5flash19enable_sm80_to_sm89INS1_16FlashAttnBwdSm80INS1_25CollectiveMainloopBwdSm80ILi2ELi2EN4cute5tupleIJNS5_1CILi64EEENS7_ILi128EEENS7_ILi96EEEEEENS_6half_tEfNS_4arch4Sm80ELb1ELb0ELb0ELb1ELb1ELb0ELb0ELb0ELi2ELi2ELi4ELi2ELb0EEENS1_21CollectiveEpilogueBwdISB_SC_SE_Li256ELb1ELb0ELi2EEENS1_25SingleTileBwdLPTSchedulerILb1ELi128ELb1EEEEEEEEEvNT_6ParamsE,@function
        .size           _ZN7cutlass13device_kernelIN5flash19enable_sm80_to_sm89INS1_16FlashAttnBwdSm80INS1_25CollectiveMainloopBwdSm80ILi2ELi2EN4cute5tupleIJNS5_1CILi64EEENS7_ILi128EEENS7_ILi96EEEEEENS_6half_tEfNS_4arch4Sm80ELb1ELb0ELb0ELb1ELb1ELb0ELb0ELb0ELi2ELi2ELi4ELi2ELb0EEENS1_21CollectiveEpilogueBwdISB_SC_SE_Li256ELb1ELb0ELi2EEENS1_25SingleTileBwdLPTSchedulerILb1ELi128ELb1EEEEEEEEEvNT_6ParamsE,(.L_x_123 - _ZN7cutlass13device_kernelIN5flash19enable_sm80_to_sm89INS1_16FlashAttnBwdSm80INS1_25CollectiveMainloopBwdSm80ILi2ELi2EN4cute5tupleIJNS5_1CILi64EEENS7_ILi128EEENS7_ILi96EEEEEENS_6half_tEfNS_4arch4Sm80ELb1ELb0ELb0ELb1ELb1ELb0ELb0ELb0ELi2ELi2ELi4ELi2ELb0EEENS1_21CollectiveEpilogueBwdISB_SC_SE_Li256ELb1ELb0ELi2EEENS1_25SingleTileBwdLPTSchedulerILb1ELi128ELb1EEEEEEEEEvNT_6ParamsE)
        .other          _ZN7cutlass13device_kernelIN5flash19enable_sm80_to_sm89INS1_16FlashAttnBwdSm80INS1_25CollectiveMainloopBwdSm80ILi2ELi2EN4cute5tupleIJNS5_1CILi64EEENS7_ILi128EEENS7_ILi96EEEEEENS_6half_tEfNS_4arch4Sm80ELb1ELb0ELb0ELb1ELb1ELb0ELb0ELb0ELi2ELi2ELi4ELi2ELb0EEENS1_21CollectiveEpilogueBwdISB_SC_SE_Li256ELb1ELb0ELi2EEENS1_25SingleTileBwdLPTSchedulerILb1ELi128ELb1EEEEEEEEEvNT_6ParamsE,@"STO_CUDA_ENTRY STV_DEFAULT"
_ZN7cutlass13device_kernelIN5flash19enable_sm80_to_sm89INS1_16FlashAttnBwdSm80INS1_25CollectiveMainloopBwdSm80ILi2ELi2EN4cute5tupleIJNS5_1CILi64EEENS7_ILi128EEENS7_ILi96EEEEEENS_6half_tEfNS_4arch4Sm80ELb1ELb0ELb0ELb1ELb1ELb0ELb0ELb0ELi2ELi2ELi4ELi2ELb0EEENS1_21CollectiveEpilogueBwdISB_SC_SE_Li256ELb1ELb0ELi2EEENS1_25SingleTileBwdLPTSchedulerILb1ELi128ELb1EEEEEEEEEvNT_6ParamsE:
[----:B------:R-:W-:Y:S01]  /*0000*/  LDC R1, c[0x0][0x28] ;  /* 0x00000a00ff017b82 */ /* 0x000fe20000000800 */
[----:B------:R-:W-:Y:S05]  /*0010*/  EXIT ;  /* 0x000000000000794d */ /* 0x000fea0003800000 */
.L_x_56:
        /* <DEDUP_REMOVED lines=14> */
.L_x_123:


//--------------------- .text._ZN7cutlass13device_kernelIN5flash19enable_sm80_to_sm89INS1_16FlashAttnBwdSm80INS1_25CollectiveMainloopBwdSm80ILi2ELi2EN4cute5tupleIJNS5_1CILi64EEENS7_ILi128EEENS7_ILi96EEEEEENS_6half_tEfNS_4arch4Sm80ELb1ELb0ELb0ELb1ELb0ELb0ELb0ELb0ELi2ELi2ELi4ELi2ELb0EEENS1_24CollectiveEpilogueBwdGQAISB_fSE_Li256ELb1ELb0EEENS1_25SingleTileBwdLPTSchedulerILb1ELi128ELb0EEEEEEEEEvNT_6ParamsE --------------------------
	.section	.text._ZN7cutlass13device_kernelIN5flash19enable_sm80_to_sm89INS1_16FlashAttnBwdSm80INS1_25CollectiveMainloopBwdSm80ILi2ELi2EN4cute5tupleIJNS5_1CILi64EEENS7_ILi128EEENS7_ILi96EEEEEENS_6half_tEfNS_4arch4Sm80ELb1ELb0ELb0ELb1ELb0ELb0ELb0ELb0ELi2ELi2ELi4ELi2ELb0EEENS1_24CollectiveEpilogueBwdGQAISB_fSE_Li256ELb1ELb0EEENS1_25SingleTileBwdLPTSchedulerILb1ELi128ELb0EEEEEEEEEvNT_6ParamsE,"ax",@progbits
	.align	128
.text._ZN7cutlass13device_kernelIN5flash19enable_sm80_to_sm89INS1_16FlashAttnBwdSm80INS1_25CollectiveMainloopBwdSm80ILi2ELi2EN4cute5tupleIJNS5_1CILi64EEENS7_ILi128EEENS7_ILi96EEEEEENS_6half_tEfNS_4arch4Sm80ELb1ELb0ELb0ELb1ELb0ELb0ELb0ELb0ELi2ELi2ELi4ELi2ELb0EEENS1_24CollectiveEpilogueBwdGQAISB_fSE_Li256ELb1ELb0EEENS1_25SingleTileBwdLPTSchedulerILb1ELi128ELb0EEEEEEEEEvNT_6ParamsE:
        .type           _ZN7cutlass13device_kernelIN5flash19enable_sm80_to_sm89INS1_16FlashAttnBwdSm80INS1_25CollectiveMainloopBwdSm80ILi2ELi2EN4cute5tupleIJNS5_1CILi64EEENS7_ILi128EEENS7_ILi96EEEEEENS_6half_tEfNS_4arch4Sm80ELb1ELb0ELb0ELb1ELb0ELb0ELb0ELb0ELi2ELi2ELi4ELi2ELb0EEENS1_24CollectiveEpilogueBwdGQAISB_fSE_Li256ELb1ELb0EEENS1_25SingleTileBwdLPTSchedulerILb1ELi128ELb0EEEEEEEEEvNT_6ParamsE,@function
        .size           _ZN7cutlass13device_kernelIN5flash19enable_sm80_to_sm89INS1_16FlashAttnBwdSm80INS1_25CollectiveMainloopBwdSm80ILi2ELi2EN4cute5tupleIJNS5_1CILi64EEENS7_ILi128EEENS7_ILi96EEEEEENS_6half_tEfNS_4arch4Sm80ELb1ELb0ELb0ELb1ELb0ELb0ELb0ELb0ELi2ELi2ELi4ELi2ELb0EEENS1_24CollectiveEpilogueBwdGQAISB_fSE_Li256ELb1ELb0EEENS1_25SingleTileBwdLPTSchedulerILb1ELi128ELb0EEEEEEEEEvNT_6ParamsE,(.L_x_124 - _ZN7cutlass13device_kernelIN5flash19enable_sm80_to_sm89INS1_16FlashAttnBwdSm80INS1_25CollectiveMainloopBwdSm80ILi2ELi2EN4cute5tupleIJNS5_1CILi64EEENS7_ILi128EEENS7_ILi96EEEEEENS_6half_tEfNS_4arch4Sm80ELb1ELb0ELb0ELb1ELb0ELb0ELb0ELb0ELi2ELi2ELi4ELi2ELb0EEENS1_24CollectiveEpilogueBwdGQAISB_fSE_Li256ELb1ELb0EEENS1_25SingleTileBwdLPTSchedulerILb1ELi128ELb0EEEEEEEEEvNT_6ParamsE)
        .other          _ZN7cutlass13device_kernelIN5flash19enable_sm80_to_sm89INS1_16FlashAttnBwdSm80INS1_25CollectiveMainloopBwdSm80ILi2ELi2EN4cute5tupleIJNS5_1CILi64EEENS7_ILi128EEENS7_ILi96EEEEEENS_6half_tEfNS_4arch4Sm80ELb1ELb0ELb0ELb1ELb0ELb0ELb0ELb0ELi2ELi2ELi4ELi2ELb0EEENS1_24CollectiveEpilogueBwdGQAISB_fSE_Li256ELb1ELb0EEENS1_25SingleTileBwdLPTSchedulerILb1ELi128ELb0EEEEEEEEEvNT_6ParamsE,@"STO_CUDA_ENTRY STV_DEFAULT"
_ZN7cutlass13device_kernelIN5flash19enable_sm80_to_sm89INS1_16FlashAttnBwdSm80INS1_25CollectiveMainloopBwdSm80ILi2ELi2EN4cute5tupleIJNS5_1CILi64EEENS7_ILi128EEENS7_ILi96EEEEEENS_6half_tEfNS_4arch4Sm80ELb1ELb0ELb0ELb1ELb0ELb0ELb0ELb0ELi2ELi2ELi4ELi2ELb0EEENS1_24CollectiveEpilogueBwdGQAISB_fSE_Li256ELb1ELb0EEENS1_25SingleTileBwdLPTSchedulerILb1ELi128ELb0EEEEEEEEEvNT_6ParamsE:
[----:B------:R-:W-:Y:S01]  /*0000*/  LDC R1, c[0x0][0x28] ;  /* 0x00000a00ff017b82 */ /* 0x000fe20000000800 */
[----:B------:R-:W-:Y:S05]  /*0010*/  EXIT ;  /* 0x000000000000794d */ /* 0x000fea0003800000 */
.L_x_57:
        /* <DEDUP_REMOVED lines=14> */
.L_x_124:


//--------------------- .text._ZN7cutlass13device_kernelIN5flash32FlashAttnBwdPostprocessConvertdQIN4cute5tupleIJNS3_1CILi128EEENS5_ILi96EEEEEENS_6half_tEfNS_4arch4Sm80ELi256ENS3_8TiledMMAINS3_8MMA_AtomIJNS3_28SM80_16x8x16_F32F16F16F32_TNEEEENS3_6LayoutINS4_IJNS5_ILi4EEENS5_ILi2EEENS5_ILi1EEEEEENS4_IJSJ_SH_NS5_ILi0EEEEEEEENS4_IJNS5_ILi64EEENS5_ILi32EEENS5_ILi16EEEEEEEELb0EEEEEvNT_6ParamsE --------------------------
	.section	.text._ZN7cutlass13device_kernelIN5flash32FlashAttnBwdPostprocessConvertdQIN4cute5tupleIJNS3_1CILi128EEENS5_ILi96EEEEEENS_6half_tEfNS_4arch4Sm80ELi256ENS3_8TiledMMAINS3_8MMA_AtomIJNS3_28SM80_16x8x16_F32F16F16F32_TNEEEENS3_6LayoutINS4_IJNS5_ILi4EEENS5_ILi2EEENS5_ILi1EEEEEENS4_IJSJ_SH_NS5_ILi0EEEEEEEENS4_IJNS5_ILi64EEENS5_ILi32EEENS5_ILi16EEEEEEEELb0EEEEEvNT_6ParamsE,"ax",@progbits
	.align	128
.text._ZN7cutlass13device_kernelIN5flash32FlashAttnBwdPostprocessConvertdQIN4cute5tupleIJNS3_1CILi128EEENS5_ILi96EEEEEENS_6half_tEfNS_4arch4Sm80ELi256ENS3_8TiledMMAINS3_8MMA_AtomIJNS3_28SM80_16x8x16_F32F16F16F32_TNEEEENS3_6LayoutINS4_IJNS5_ILi4EEENS5_ILi2EEENS5_ILi1EEEEEENS4_IJSJ_SH_NS5_ILi0EEEEEEEENS4_IJNS5_ILi64EEENS5_ILi32EEENS5_ILi16EEEEEEEELb0EEEEEvNT_6ParamsE:
        .type           _ZN7cutlass13device_kernelIN5flash32FlashAttnBwdPostprocessConvertdQIN4cute5tupleIJNS3_1CILi128EEENS5_ILi96EEEEEENS_6half_tEfNS_4arch4Sm80ELi256ENS3_8TiledMMAINS3_8MMA_AtomIJNS3_28SM80_16x8x16_F32F16F16F32_TNEEEENS3_6LayoutINS4_IJNS5_ILi4EEENS5_ILi2EEENS5_ILi1EEEEEENS4_IJSJ_SH_NS5_ILi0EEEEEEEENS4_IJNS5_ILi64EEENS5_ILi32EEENS5_ILi16EEEEEEEELb0EEEEEvNT_6ParamsE,@function
        .size           _ZN7cutlass13device_kernelIN5flash32FlashAttnBwdPostprocessConvertdQIN4cute5tupleIJNS3_1CILi128EEENS5_ILi96EEEEEENS_6half_tEfNS_4arch4Sm80ELi256ENS3_8TiledMMAINS3_8MMA_AtomIJNS3_28SM80_16x8x16_F32F16F16F32_TNEEEENS3_6LayoutINS4_IJNS5_ILi4EEENS5_ILi2EEENS5_ILi1EEEEEENS4_IJSJ_SH_NS5_ILi0EEEEEEEENS4_IJNS5_ILi64EEENS5_ILi32EEENS5_ILi16EEEEEEEELb0EEEEEvNT_6ParamsE,(.L_x_125 - _ZN7cutlass13device_kernelIN5flash32FlashAttnBwdPostprocessConvertdQIN4cute5tupleIJNS3_1CILi128EEENS5_ILi96EEEEEENS_6half_tEfNS_4arch4Sm80ELi256ENS3_8TiledMMAINS3_8MMA_AtomIJNS3_28SM80_16x8x16_F32F16F16F32_TNEEEENS3_6LayoutINS4_IJNS5_ILi4EEENS5_ILi2EEENS5_ILi1EEEEEENS4_IJSJ_SH_NS5_ILi0EEEEEEEENS4_IJNS5_ILi64EEENS5_ILi32EEENS5_ILi16EEEEEEEELb0EEEEEvNT_6ParamsE)
        .other          _ZN7cutlass13device_kernelIN5flash32FlashAttnBwdPostprocessConvertdQIN4cute5tupleIJNS3_1CILi128EEENS5_ILi96EEEEEENS_6half_tEfNS_4arch4Sm80ELi256ENS3_8TiledMMAINS3_8MMA_AtomIJNS3_28SM80_16x8x16_F32F16F16F32_TNEEEENS3_6LayoutINS4_IJNS5_ILi4EEENS5_ILi2EEENS5_ILi1EEEEEENS4_IJSJ_SH_NS5_ILi0EEEEEEEENS4_IJNS5_ILi64EEENS5_ILi32EEENS5_ILi16EEEEEEEELb0EEEEEvNT_6ParamsE,@"STO_CUDA_ENTRY STV_DEFAULT"
_ZN7cutlass13device_kernelIN5flash32FlashAttnBwdPostprocessConvertdQIN4cute5tupleIJNS3_1CILi128EEENS5_ILi96EEEEEENS_6half_tEfNS_4arch4Sm80ELi256ENS3_8TiledMMAINS3_8MMA_AtomIJNS3_28SM80_16x8x16_F32F16F16F32_TNEEEENS3_6LayoutINS4_IJNS5_ILi4EEENS5_ILi2EEENS5_ILi1EEEEEENS4_IJSJ_SH_NS5_ILi0EEEEEEEENS4_IJNS5_ILi64EEENS5_ILi32EEENS5_ILi16EEEEEEEELb0EEEEEvNT_6ParamsE:
[----:B------:R-:W-:Y:S08]  /*0000*/  LDC R1, c[0x0][0x28] ;  /* 0x00000a00ff017b82 */ /* 0x000ff00000000800 */
[----:B------:R-:W0:Y:S01]  /*0010*/  LDC.64 R4, c[0x0][0x278] ;  /* 0x00009e00ff047b82 */ /* 0x000e220000000a00 */
[----:B------:R-:W1:Y:S01]  /*0020*/  S2R R7, SR_CTAID.Z ;  /* 0x0000000000077919 */ /* 0x000e620000002700 */
[----:B------:R-:W-:Y:S01]  /*0030*/  ULDC.64 UR4, c[0x0][0x270] ;  /* 0x00009c0000047ab9 */ /* 0x000fe20000000a00 */
[----:B------:R-:W-:Y:S01]  /*0040*/  ULDC.64 UR6, c[0x0][0x208] ;  /* 0x0000820000067ab9 */ /* 0x000fe20000000a00 */
[----:B------:R-:W-:-:S04]  /*0050*/  ISETP.NE.U32.AND P0, PT, RZ, UR4, PT ;  /* 0x00000004ff007c0c */ /* 0x000fc8000bf05070 */
[----:B------:R-:W1:Y:S01]  /*0060*/  LDC.64 R2, c[0x0][0x270] ;  /* 0x00009c00ff027b82 */ /* 0x000e620000000a00 */
[----:B------:R-:W-:Y:S02]  /*0070*/  ISETP.NE.AND.EX P0, PT, RZ, UR5, PT, P0 ;  /* 0x00000005ff007c0c */ /* 0x000fe4000bf05300 */
[----:B0-----:R-:W-:-:S04]  /*0080*/  ISETP.NE.U32.AND P1, PT, R4, RZ, PT ;  /* 0x000000ff0400720c */ /* 0x001fc80003f25070 */
[----:B------:R-:W-:Y:S01]  /*0090*/  ISETP.NE.AND.EX P1, PT, R5, RZ, PT, P1 ;  /* 0x000000ff0500720c */ /* 0x000fe20003f25310 */
[----:B------:R-:W-:Y:S01]  /*00a0*/  ULDC UR8, c[0x0][0x240] ;  /* 0x0000900000087ab9 */ /* 0x000fe20000000800 */
[----:B-1----:R-:W-:-:S11]  /*00b0*/  IMAD.WIDE R2, R7, 0x4, R2 ;  /* 0x0000000407027825 */ /* 0x002fd600078e0202 */
[----:B------:R-:W0:Y:S01]  /*00c0*/  @P1 LDC.64 R4, c[0x0][0x278] ;  /* 0x00009e00ff041b82 */ /* 0x000e220000000a00 */
[----:B------:R-:W-:Y:S01]  /*00d0*/  IMAD.U32 R57, RZ, RZ, UR8 ;  /* 0x00000008ff397e24 */ /* 0x000fe2000f8e00ff */
[----:B------:R1:W5:Y:S01]  /*00e0*/  @P0 LDG.E R59, desc[UR6][R2.64] ;  /* 0x00000006023b0981 */ /* 0x000362000c1e1900 */
[----:B------:R-:W2:Y:S01]  /*00f0*/  S2R R55, SR_CTAID.X ;  /* 0x0000000000377919 */ /* 0x000ea20000002500 */
[----:B0-----:R-:W-:-:S05]  /*0100*/  @P1 IMAD.WIDE R4, R7, 0x4, R4 ;  /* 0x0000000407041825 */ /* 0x001fca00078e0204 */
[----:B------:R1:W5:Y:S01]  /*0110*/  @P1 LDG.E R57, desc[UR6][R4.64] ;  /* 0x0000000604391981 */ /* 0x000362000c1e1900 */
[----:B--2---:R-:W-:Y:S01]  /*0120*/  IMAD.SHL.U32 R54, R55, 0x80, RZ ;  /* 0x0000008037367824 */ /* 0x004fe200078e00ff */
[----:B------:R-:W-:Y:S06]  /*0130*/  @P1 BRA `(.L_x_58) ;  /* 0x0000000000101947 */ /* 0x000fec0003800000 */
[----:B------:R-:W-:Y:S05]  /*0140*/  @!P0 BRA `(.L_x_58) ;  /* 0x00000000000c8947 */ /* 0x000fea0003800000 */
[----:B------:R-:W2:Y:S04]  /*0150*/  LDG.E R0, desc[UR6][R2.64] ;  /* 0x0000000602007981 */ /* 0x000ea8000c1e1900 */
[----:B-----5:R-:W2:Y:S02]  /*0160*/  LDG.E R57, desc[UR6][R2.64+0x4] ;  /* 0x0000040602397981 */ /* 0x020ea4000c1e1900 */
[----:B--2---:R-:W-:-:S07]  /*0170*/  IMAD.IADD R57, R57, 0x1, -R0 ;  /* 0x0000000139397824 */ /* 0x004fce00078e0a00 */
.L_x_58:
[----:B------:R-:W-:Y:S02]  /*0180*/  ISETP.NE.U32.AND P1, PT, RZ, UR4, PT ;  /* 0x00000004ff007c0c */ /* 0x000fe4000bf25070 */
[----:B-----5:R-:W-:Y:S02]  /*0190*/  ISETP.LE.AND P2, PT, R57, R54, PT ;  /* 0x000000363900720c */ /* 0x020fe40003f43270 */
[----:B------:R-:W-:-:S13]  /*01a0*/  ISETP.NE.AND.EX P1, PT, RZ, UR5, PT, P1 ;  /* 0x00000005ff007c0c */ /* 0x000fda000bf25310 */
[----:B------:R-:W-:Y:S05]  /*01b0*/  @P1 EXIT P2 ;  /* 0x000000000000194d */ /* 0x000fea0001000000 */
[----:B------:R-:W0:Y:S01]  /*01c0*/  S2R R56, SR_TID.X ;  /* 0x0000000000387919 */ /* 0x000e220000002100 */
[C---:B------:R-:W-:Y:S01]  /*01d0*/  @P0 IMAD R0, R7.reuse, 0x80, R59 ;  /* 0x0000008007000824 */ /* 0x040fe200078e023b */
[----:B------:R-:W2:Y:S01]  /*01e0*/  S2UR UR8, SR_CTAID.Y ;  /* 0x00000000000879c3 */ /* 0x000ea20000002600 */
[----:B------:R-:W-:Y:S01]  /*01f0*/  ULDC.64 UR4, c[0x0][0x230] ;  /* 0x00008c0000047ab9 */ /* 0x000fe20000000a00 */
[----:B------:R-:W-:Y:S02]  /*0200*/  SEL R52, R7, RZ, !P1 ;  /* 0x000000ff07347207 */ /* 0x000fe40004800000 */
[----:B-1----:R-:W-:-:S04]  /*0210*/  @P0 SHF.R.S32.HI R3, RZ, 0x1f, R0 ;  /* 0x0000001fff030819 */ /* 0x002fc80000011400 */
[----:B------:R-:W1:Y:S01]  /*0220*/  LDC.64 R8, c[0x0][0x228] ;  /* 0x00008a00ff087b82 */ /* 0x000e620000000a00 */
[----:B------:R-:W-:Y:S01]  /*0230*/  @P0 LEA.HI R3, R3, R0, RZ, 0x7 ;  /* 0x0000000003030211 */ /* 0x000fe200078f38ff */
[----:B------:R-:W-:-:S03]  /*0240*/  IMAD R0, R55, 0x3000, RZ ;  /* 0x0000300037007824 */ /* 0x000fc600078e02ff */
[----:B------:R-:W-:-:S05]  /*0250*/  @P0 SHF.R.S32.HI R3, RZ, 0x7, R3 ;  /* 0x00000007ff030819 */ /* 0x000fca0000011403 */
[----:B------:R-:W-:Y:S01]  /*0260*/  @P0 IMAD R5, R3, 0x3000, RZ ;  /* 0x0000300003050824 */ /* 0x000fe200078e02ff */
[----:B------:R-:W-:-:S03]  /*0270*/  CS2R R2, SRZ ;  /* 0x0000000000027805 */ /* 0x000fc6000001ff00 */
[--C-:B------:R-:W-:Y:S01]  /*0280*/  @P0 IMAD.MOV.U32 R2, RZ, RZ, R5.reuse ;  /* 0x000000ffff020224 */ /* 0x100fe200078e0005 */
[----:B------:R-:W-:Y:S01]  /*0290*/  @P0 SHF.R.S32.HI R3, RZ, 0x1f, R5 ;  /* 0x0000001fff030819 */ /* 0x000fe20000011405 */
[----:B--2---:R-:W-:Y:S01]  /*02a0*/  USHF.R.S32.HI UR9, URZ, 0x1f, UR8 ;  /* 0x0000001f3f097899 */ /* 0x004fe20008011408 */
[----:B------:R-:W-:Y:S02]  /*02b0*/  SHF.R.S32.HI R5, RZ, 0x1f, R0 ;  /* 0x0000001fff057819 */ /* 0x000fe40000011400 */
[----:B0-----:R-:W-:-:S03]  /*02c0*/  SHF.L.U32 R53, R56, 0x2, RZ ;  /* 0x0000000238357819 */ /* 0x001fc600000006ff */
[----:B-1----:R-:W-:Y:S01]  /*02d0*/  IMAD R6, R8, UR9, RZ ;  /* 0x0000000908067c24 */ /* 0x002fe2000f8e02ff */
[----:B------:R-:W-:Y:S02]  /*02e0*/  IADD3 R2, P2, P3, R2, R53, R0 ;  /* 0x0000003502027210 */ /* 0x000fe40007b5e000 */
[----:B------:R-:W-:Y:S02]  /*02f0*/  SHF.R.S32.HI R4, RZ, 0x1f, R53 ;  /* 0x0000001fff047819 */ /* 0x000fe40000011435 */
[----:B------:R-:W-:Y:S02]  /*0300*/  SHF.R.S32.HI R0, RZ, 0x1f, R7 ;  /* 0x0000001fff007819 */ /* 0x000fe40000011407 */
[----:B------:R-:W-:Y:S01]  /*0310*/  IADD3.X R3, R3, R4, R5, P2, P3 ;  /* 0x0000000403037210 */ /* 0x000fe200017e6405 */
[----:B------:R-:W-:Y:S01]  /*0320*/  IMAD R5, R9, UR8, R6 ;  /* 0x0000000809057c24 */ /* 0x000fe2000f8e0206 */
[----:B------:R-:W-:Y:S01]  /*0330*/  SEL R0, R0, RZ, !P1 ;  /* 0x000000ff00007207 */ /* 0x000fe20004800000 */
[----:B------:R-:W-:-:S04]  /*0340*/  IMAD.WIDE.U32 R2, R8, UR8, R2 ;  /* 0x0000000808027c25 */ /* 0x000fc8000f8e0002 */
[----:B------:R-:W-:Y:S02]  /*0350*/  IMAD R7, R0, UR4, RZ ;  /* 0x0000000400077c24 */ /* 0x000fe4000f8e02ff */
[----:B------:R-:W-:Y:S02]  /*0360*/  IMAD.IADD R3, R3, 0x1, R5 ;  /* 0x0000000103037824 */ /* 0x000fe400078e0205 */
[C---:B------:R-:W-:Y:S02]  /*0370*/  IMAD R7, R52.reuse, UR5, R7 ;  /* 0x0000000534077c24 */ /* 0x040fe4000f8e0207 */
[----:B------:R-:W-:Y:S01]  /*0380*/  IMAD.WIDE.U32 R2, R52, UR4, R2 ;  /* 0x0000000434027c25 */ /* 0x000fe2000f8e0002 */
[----:B------:R-:W-:-:S03]  /*0390*/  ULDC.64 UR4, c[0x0][0x210] ;  /* 0x0000840000047ab9 */ /* 0x000fc60000000a00 */
[----:B------:R-:W-:Y:S01]  /*03a0*/  IMAD.IADD R3, R3, 0x1, R7 ;  /* 0x0000000103037824 */ /* 0x000fe200078e0207 */
[----:B------:R-:W-:-:S04]  /*03b0*/  LEA R62, P1, R2, UR4, 0x2 ;  /* 0x00000004023e7c11 */ /* 0x000fc8000f8210ff */
[----:B------:R-:W-:-:S05]  /*03c0*/  LEA.HI.X R63, R2, UR5, R3, 0x2, P1 ;  /* 0x00000005023f7c11 */ /* 0x000fca00088f1403 */
[----:B------:R-:W2:Y:S04]  /*03d0*/  LDG.E.128 R4, desc[UR6][R62.64] ;  /* 0x000000063e047981 */ /* 0x000ea8000c1e1d00 */
[----:B------:R-:W3:Y:S04]  /*03e0*/  LDG.E.128 R8, desc[UR6][R62.64+0x1000] ;  /* 0x001000063e087981 */ /* 0x000ee8000c1e1d00 */
[----:B------:R-:W4:Y:S04]  /*03f0*/  LDG.E.128 R12, desc[UR6][R62.64+0x2000] ;  /* 0x002000063e0c7981 */ /* 0x000f28000c1e1d00 */
[----:B------:R-:W5:Y:S04]  /*0400*/  LDG.E.128 R16, desc[UR6][R62.64+0x3000] ;  /* 0x003000063e107981 */ /* 0x000f68000c1e1d00 */
[----:B------:R-:W5:Y:S04]  /*0410*/  LDG.E.128 R20, desc[UR6][R62.64+0x4000] ;  /* 0x004000063e147981 */ /* 0x000f68000c1e1d00 */
[----:B------:R-:W5:Y:S04]  /*0420*/  LDG.E.128 R24, desc[UR6][R62.64+0x5000] ;  /* 0x005000063e187981 */ /* 0x000f68000c1e1d00 */
[----:B------:R-:W5:Y:S04]  /*0430*/  LDG.E.128 R28, desc[UR6][R62.64+0x6000] ;  /* 0x006000063e1c7981 */ /* 0x000f68000c1e1d00 */
[----:B------:R-:W5:Y:S04]  /*0440*/  LDG.E.128 R32, desc[UR6][R62.64+0x7000] ;  /* 0x007000063e207981 */ /* 0x000f68000c1e1d00 */
[----:B------:R-:W5:Y:S04]  /*0450*/  LDG.E.128 R36, desc[UR6][R62.64+0x8000] ;  /* 0x008000063e247981 */ /* 0x000f68000c1e1d00 */
[----:B------:R-:W5:Y:S04]  /*0460*/  LDG.E.128 R40, desc[UR6][R62.64+0x9000] ;  /* 0x009000063e287981 */ /* 0x000f68000c1e1d00 */
[----:B------:R-:W5:Y:S04]  /*0470*/  LDG.E.128 R44, desc[UR6][R62.64+0xa000] ;  /* 0x00a000063e2c7981 */ /* 0x000f68000c1e1d00 */
[----:B------:R0:W5:Y:S01]  /*0480*/  LDG.E.128 R48, desc[UR6][R62.64+0xb000] ;  /* 0x00b000063e307981 */ /* 0x000162000c1e1d00 */
[----:B------:R-:W1:Y:S01]  /*0490*/  S2UR UR5, SR_CgaCtaId ;  /* 0x00000000000579c3 */ /* 0x000e620000008800 */
[----:B------:R-:W-:Y:S01]  /*04a0*/  UMOV UR4, 0x400 ;  /* 0x0000040000047882 */ /* 0x000fe20000000000 */
[----:B------:R-:W-:-:S02]  /*04b0*/  SHF.R.S32.HI R65, RZ, 0x1f, R56 ;  /* 0x0000001fff417819 */ /* 0x000fc40000011438 */
[----:B------:R-:W-:Y:S02]  /*04c0*/  CS2R R2, SRZ ;  /* 0x0000000000027805 */ /* 0x000fe4000001ff00 */
[----:B------:R-:W-:Y:S01]  /*04d0*/  VIADDMNMX R57, R57, -R54, 0x80, PT ;  /* 0x0000008039397446 */ /* 0x000fe20003800936 */
[----:B------:R-:W-:Y:S01]  /*04e0*/  BSSY B0, `(.L_x_59) ;  /* 0x00000fa000007945 */ /* 0x000fe20003800000 */
[----:B------:R-:W-:Y:S02]  /*04f0*/  LEA.HI R58, R65, R56, RZ, 0x2 ;  /* 0x00000038413a7211 */ /* 0x000fe400078f10ff */
[----:B------:R-:W-:Y:S02]  /*0500*/  @P0 SHF.R.S32.HI R3, RZ, 0x1f, R59 ;  /* 0x0000001fff030819 */ /* 0x000fe4000001143b */
[----:B------:R-:W-:Y:S02]  /*0510*/  SHF.R.S32.HI R61, RZ, 0x2, R58 ;  /* 0x00000002ff3d7819 */ /* 0x000fe4000001143a */
[----:B------:R-:W-:-:S02]  /*0520*/  @P0 MOV R2, R59 ;  /* 0x0000003b00020202 */ /* 0x000fc40000000f00 */
[----:B------:R-:W-:Y:S01]  /*0530*/  LOP3.LUT R59, R58, 0xfffffffc, RZ, 0xc0, !PT ;  /* 0xfffffffc3a3b7812 */ /* 0x000fe200078ec0ff */
[----:B------:R-:W-:Y:S01]  /*0540*/  VIADD R54, R61, 0x40 ;  /* 0x000000403d367836 */ /* 0x000fe20000000000 */
[-C--:B------:R-:W-:Y:S02]  /*0550*/  LEA.HI R60, R65, R56.reuse, RZ, 0x4 ;  /* 0x00000038413c7211 */ /* 0x080fe400078f20ff */
[-C--:B------:R-:W-:Y:S02]  /*0560*/  ISETP.GE.AND P1, PT, R61, R57.reuse, PT ;  /* 0x000000393d00720c */ /* 0x080fe40003f26270 */
[----:B------:R-:W-:Y:S01]  /*0570*/  ISETP.GE.AND P0, PT, R54, R57, PT ;  /* 0x000000393600720c */ /* 0x000fe20003f06270 */
[----:B------:R-:W-:Y:S01]  /*0580*/  IMAD.SHL.U32 R60, R60, 0x4, RZ ;  /* 0x000000043c3c7824 */ /* 0x000fe200078e00ff */
[----:B------:R-:W-:Y:S01]  /*0590*/  LEA.HI R54, R65, R56, RZ, 0x5 ;  /* 0x0000003841367211 */ /* 0x000fe200078f28ff */
[----:B-1----:R-:W-:Y:S01]  /*05a0*/  ULEA UR4, UR5, UR4, 0x18 ;  /* 0x0000000405047291 */ /* 0x002fe2000f8ec03f */
[----:B0-----:R-:W-:-:S02]  /*05b0*/  SHF.R.S32.HI R62, RZ, 0x1f, R58 ;  /* 0x0000001fff3e7819 */ /* 0x001fc4000001143a */
[----:B------:R-:W-:Y:S01]  /*05c0*/  LEA.HI R57, R65, R56, RZ, 0x7 ;  /* 0x0000003841397211 */ /* 0x000fe200078f38ff */
[----:B------:R-:W-:Y:S01]  /*05d0*/  ULDC UR5, c[0x0][0x268] ;  /* 0x00009a0000057ab9 */ /* 0x000fe20000000800 */
[--C-:B------:R-:W-:Y:S02]  /*05e0*/  SHF.R.S32.HI R58, RZ, 0x5, R54.reuse ;  /* 0x00000005ff3a7819 */ /* 0x100fe40000011436 */
[C---:B------:R-:W-:Y:S02]  /*05f0*/  LEA R63, R56.reuse, UR4, 0x4 ;  /* 0x00000004383f7c11 */ /* 0x040fe4000f8e20ff */
[----:B------:R-:W-:Y:S01]  /*0600*/  SHF.R.S32.HI R65, RZ, 0x1f, R54 ;  /* 0x0000001fff417819 */ /* 0x000fe20000011436 */
[----:B------:R-:W-:Y:S01]  /*0610*/  IMAD.IADD R54, R56, 0x1, -R59 ;  /* 0x0000000138367824 */ /* 0x000fe200078e0a3b */
[CC--:B------:R-:W-:Y:S02]  /*0620*/  LEA.HI R59, R62.reuse, R61.reuse, RZ, 0x2 ;  /* 0x0000003d3e3b7211 */ /* 0x0c0fe400078f10ff */
[----:B------:R-:W-:-:S02]  /*0630*/  LEA.HI R62, R62, R61, RZ, 0x3 ;  /* 0x0000003d3e3e7211 */ /* 0x000fc400078f18ff */
[----:B------:R-:W-:Y:S02]  /*0640*/  LEA.HI R65, R65, R58, RZ, 0x2 ;  /* 0x0000003a41417211 */ /* 0x000fe400078f10ff */
[----:B------:R-:W-:Y:S02]  /*0650*/  LOP3.LUT R56, R62, 0xfffffff8, RZ, 0xc0, !PT ;  /* 0xfffffff83e387812 */ /* 0x000fe400078ec0ff */
[----:B------:R-:W-:Y:S02]  /*0660*/  LOP3.LUT R64, R59, 0xffffffc, RZ, 0xc0, !PT ;  /* 0x0ffffffc3b407812 */ /* 0x000fe400078ec0ff */
[----:B------:R-:W-:Y:S01]  /*0670*/  LOP3.LUT R59, R65, 0xfffffc, RZ, 0xc0, !PT ;  /* 0x00fffffc413b7812 */ /* 0x000fe200078ec0ff */
[C---:B------:R-:W-:Y:S01]  /*0680*/  IMAD.IADD R56, R61.reuse, 0x1, -R56 ;  /* 0x000000013d387824 */ /* 0x040fe200078e0a38 */
[C---:B------:R-:W-:Y:S01]  /*0690*/  IADD3 R2, P2, R61.reuse, R2, RZ ;  /* 0x000000023d027210 */ /* 0x040fe20007f5e0ff */
[C---:B------:R-:W-:Y:S02]  /*06a0*/  IMAD.IADD R65, R61.reuse, 0x1, -R64 ;  /* 0x000000013d417824 */ /* 0x040fe400078e0a40 */
[----:B------:R-:W-:Y:S01]  /*06b0*/  IMAD.IADD R59, R58, 0x1, -R59 ;  /* 0x000000013a3b7824 */ /* 0x000fe200078e0a3b */
[----:B------:R-:W-:-:S02]  /*06c0*/  LEA.HI.X.SX32 R3, R61, R3, 0x1, P2 ;  /* 0x000000033d037211 */ /* 0x000fc400010f0eff */
[----:B------:R-:W-:Y:S01]  /*06d0*/  LEA R58, R58, R65, 0x3 ;  /* 0x000000413a3a7211 */ /* 0x000fe200078e18ff */
[----:B------:R-:W-:Y:S01]  /*06e0*/  IMAD.WIDE R2, R55, 0x80, R2 ;  /* 0x0000008037027825 */ /* 0x000fe200078e0202 */
[----:B--2---:R0:W-:Y:S04]  /*06f0*/  STS.128 [R63], R4 ;  /* 0x000000043f007388 */ /* 0x0041e80000000c00 */
[----:B---3--:R1:W-:Y:S04]  /*0700*/  STS.128 [R63+0x1000], R8 ;  /* 0x001000083f007388 */ /* 0x0083e80000000c00 */
[----:B----4-:R-:W-:Y:S04]  /*0710*/  STS.128 [R63+0x2000], R12 ;  /* 0x0020000c3f007388 */ /* 0x010fe80000000c00 */
[----:B-----5:R2:W-:Y:S04]  /*0720*/  STS.128 [R63+0x3000], R16 ;  /* 0x003000103f007388 */ /* 0x0205e80000000c00 */
[----:B------:R3:W-:Y:S01]  /*0730*/  STS.128 [R63+0x4000], R20 ;  /* 0x004000143f007388 */ /* 0x0007e20000000c00 */
[C---:B0-----:R-:W-:Y:S01]  /*0740*/  LEA.HI R6, R54.reuse, R54, RZ, 0x1 ;  /* 0x0000003636067211 */ /* 0x041fe200078f08ff */
[----:B------:R-:W-:-:S02]  /*0750*/  IMAD.SHL.U32 R4, R54, 0x8, RZ ;  /* 0x0000000836047824 */ /* 0x000fc400078e00ff */
[----:B------:R-:W-:Y:S01]  /*0760*/  STS.128 [R63+0x5000], R24 ;  /* 0x005000183f007388 */ /* 0x000fe20000000c00 */
[----:B-1----:R-:W-:Y:S01]  /*0770*/  SHF.R.S32.HI R9, RZ, 0x1f, R56 ;  /* 0x0000001fff097819 */ /* 0x002fe20000011438 */
[----:B------:R-:W-:Y:S02]  /*0780*/  IMAD.SHL.U32 R8, R6, 0x400, RZ ;  /* 0x0000040006087824 */ /* 0x000fe400078e00ff */
[----:B------:R-:W-:Y:S01]  /*0790*/  STS.128 [R63+0x6000], R28 ;  /* 0x0060001c3f007388 */ /* 0x000fe20000000c00 */
[----:B------:R-:W-:Y:S01]  /*07a0*/  LEA.HI R9, R9, R56, RZ, 0x2 ;  /* 0x0000003809097211 */ /* 0x000fe200078f10ff */
[----:B------:R-:W-:Y:S02]  /*07b0*/  IMAD R54, R59, 0x80, R54 ;  /* 0x000000803b367824 */ /* 0x000fe400078e0236 */
[----:B------:R-:W-:Y:S01]  /*07c0*/  STS.128 [R63+0x7000], R32 ;  /* 0x007000203f007388 */ /* 0x000fe20000000c00 */
[----:B--2---:R-:W-:Y:S02]  /*07d0*/  LOP3.LUT R17, R60, 0x40, RZ, 0xc0, !PT ;  /* 0x000000403c117812 */ /* 0x004fe400078ec0ff */
[----:B------:R-:W-:Y:S01]  /*07e0*/  LOP3.LUT R19, R8, 0x7ffff800, RZ, 0xc0, !PT ;  /* 0x7ffff80008137812 */ /* 0x000fe200078ec0ff */
[----:B------:R-:W-:Y:S01]  /*07f0*/  STS.128 [R63+0x8000], R36 ;  /* 0x008000243f007388 */ /* 0x000fe20000000c00 */
[----:B---3--:R-:W-:-:S02]  /*0800*/  SHF.R.U32.HI R21, RZ, 0x3, R17 ;  /* 0x00000003ff157819 */ /* 0x008fc40000011611 */
[----:B------:R-:W-:Y:S01]  /*0810*/  LOP3.LUT R6, R17, 0x8, R4, 0xf8, !PT ;  /* 0x0000000811067812 */ /* 0x000fe200078ef804 */
[----:B------:R-:W-:Y:S01]  /*0820*/  STS.128 [R63+0x9000], R40 ;  /* 0x009000283f007388 */ /* 0x000fe20000000c00 */
[C---:B------:R-:W-:Y:S01]  /*0830*/  LOP3.LUT R17, R9.reuse, 0x7fffffc, RZ, 0xc0, !PT ;  /* 0x07fffffc09117812 */ /* 0x040fe200078ec0ff */
[----:B------:R-:W-:Y:S01]  /*0840*/  IMAD.SHL.U32 R9, R9, 0x10, RZ ;  /* 0x0000001009097824 */ /* 0x000fe200078e00ff */
[----:B------:R-:W-:Y:S01]  /*0850*/  LOP3.LUT R16, R6, R21, RZ, 0x3c, !PT ;  /* 0x0000001506107212 */ /* 0x000fe200078e3cff */
[----:B------:R-:W-:Y:S01]  /*0860*/  STS.128 [R63+0xa000], R44 ;  /* 0x00a0002c3f007388 */ /* 0x000fe20000000c00 */
[----:B------:R-:W-:Y:S01]  /*0870*/  SHF.R.U32.HI R6, RZ, 0x4, R57 ;  /* 0x00000004ff067819 */ /* 0x000fe20000011639 */
[----:B------:R-:W-:Y:S01]  /*0880*/  IMAD.IADD R17, R56, 0x1, -R17 ;  /* 0x0000000138117824 */ /* 0x000fe200078e0a11 */
[----:B------:R-:W-:Y:S01]  /*0890*/  LOP3.LUT R9, R9, 0x40, RZ, 0xc0, !PT ;  /* 0x0000004009097812 */ /* 0x000fe200078ec0ff */
[----:B------:R-:W-:Y:S01]  /*08a0*/  STS.128 [R63+0xb000], R48 ;  /* 0x00b000303f007388 */ /* 0x000fe20000000c00 */
[----:B------:R-:W-:-:S02]  /*08b0*/  LEA R19, R58, R19, 0x4 ;  /* 0x000000133a137211 */ /* 0x000fc400078e20ff */
[----:B------:R-:W-:Y:S01]  /*08c0*/  LOP3.LUT R8, R9, 0x8, R6, 0xf8, !PT ;  /* 0x0000000809087812 */ /* 0x000fe200078ef806 */
[----:B------:R-:W-:Y:S01]  /*08d0*/  BAR.SYNC.DEFER_BLOCKING 0x0 ;  /* 0x0000000000007b1d */ /* 0x000fe20000010000 */
[----:B------:R-:W-:Y:S01]  /*08e0*/  SHF.R.U32.HI R9, RZ, 0x3, R9 ;  /* 0x00000003ff097819 */ /* 0x000fe20000011609 */
[----:B------:R-:W-:Y:S01]  /*08f0*/  IMAD.IADD R6, R19, 0x1, R16 ;  /* 0x0000000113067824 */ /* 0x000fe200078e0210 */
[----:B------:R-:W-:Y:S02]  /*0900*/  LEA R17, R17, R54, 0x3 ;  /* 0x0000003611117211 */ /* 0x000fe400078e18ff */
[----:B------:R-:W-:Y:S01]  /*0910*/  LOP3.LUT R16, R8, R9, RZ, 0x3c, !PT ;  /* 0x0000000908107212 */ /* 0x000fe200078e3cff */
[----:B------:R-:W0:Y:S04]  /*0920*/  LDS R5, [R53+UR4] ;  /* 0x0000000435057984 */ /* 0x000e280008000800 */
[----:B------:R-:W1:Y:S04]  /*0930*/  LDS R7, [R53+UR4+0x400] ;  /* 0x0004000435077984 */ /* 0x000e680008000800 */
[----:B------:R-:W2:Y:S04]  /*0940*/  LDS R10, [R53+UR4+0x800] ;  /* 0x00080004350a7984 */ /* 0x000ea80008000800 */
[----:B------:R-:W3:Y:S04]  /*0950*/  LDS R11, [R53+UR4+0xc00] ;  /* 0x000c0004350b7984 */ /* 0x000ee80008000800 */
[----:B------:R-:W4:Y:S04]  /*0960*/  LDS R12, [R53+UR4+0x1000] ;  /* 0x00100004350c7984 */ /* 0x000f280008000800 */
[----:B------:R-:W5:Y:S04]  /*0970*/  LDS R13, [R53+UR4+0x1400] ;  /* 0x00140004350d7984 */ /* 0x000f680008000800 */
[----:B------:R-:W5:Y:S04]  /*0980*/  LDS R14, [R53+UR4+0x1800] ;  /* 0x00180004350e7984 */ /* 0x000f680008000800 */
[----:B------:R-:W5:Y:S04]  /*0990*/  LDS R15, [R53+UR4+0x1c00] ;  /* 0x001c0004350f7984 */ /* 0x000f680008000800 */
[----:B------:R-:W5:Y:S04]  /*09a0*/  LDS R22, [R53+UR4+0x2800] ;  /* 0x0028000435167984 */ /* 0x000f680008000800 */
[----:B------:R-:W5:Y:S04]  /*09b0*/  LDS R23, [R53+UR4+0x2c00] ;  /* 0x002c000435177984 */ /* 0x000f680008000800 */
[----:B------:R-:W5:Y:S01]  /*09c0*/  LDS R26, [R53+UR4+0x3400] ;  /* 0x00340004351a7984 */ /* 0x000f620008000800 */
[----:B0-----:R-:W-:-:S03]  /*09d0*/  FMUL.FTZ R8, R5, UR5 ;  /* 0x0000000505087c20 */ /* 0x001fc60008410000 */
[----:B------:R-:W0:Y:S01]  /*09e0*/  LDS R31, [R53+UR4+0x3800] ;  /* 0x00380004351f7984 */ /* 0x000e220008000800 */
[----:B-1----:R-:W-:Y:S01]  /*09f0*/  FMUL.FTZ R9, R7, UR5 ;  /* 0x0000000507097c20 */ /* 0x002fe20008410000 */
[----:B------:R-:W-:Y:S02]  /*0a00*/  IMAD.U32 R7, R17, 0x2, R16 ;  /* 0x0000000211077824 */ /* 0x000fe400078e0010 */
[----:B------:R-:W1:Y:S01]  /*0a10*/  LDS R20, [R53+UR4+0x2000] ;  /* 0x0020000435147984 */ /* 0x000e620008000800 */
[----:B--2---:R-:W-:Y:S01]  /*0a20*/  FMUL.FTZ R10, R10, UR5 ;  /* 0x000000050a0a7c20 */ /* 0x004fe20008410000 */
[----:B------:R-:W-:Y:S02]  /*0a30*/  F2FP.F16.F32.PACK_AB R8, R9, R8 ;  /* 0x000000080908723e */ /* 0x000fe400000000ff */
[----:B------:R-:W2:Y:S01]  /*0a40*/  LDS R21, [R53+UR4+0x2400] ;  /* 0x0024000435157984 */ /* 0x000ea20008000800 */
[----:B---3--:R-:W-:-:S03]  /*0a50*/  FMUL.FTZ R11, R11, UR5 ;  /* 0x000000050b0b7c20 */ /* 0x008fc60008410000 */
[----:B------:R-:W3:Y:S01]  /*0a60*/  LDS R24, [R53+UR4+0x3000] ;  /* 0x0030000435187984 */ /* 0x000ee20008000800 */
[----:B----4-:R-:W-:Y:S01]  /*0a70*/  FMUL.FTZ R12, R12, UR5 ;  /* 0x000000050c0c7c20 */ /* 0x010fe20008410000 */
[----:B------:R-:W-:Y:S02]  /*0a80*/  F2FP.F16.F32.PACK_AB R9, R11, R10 ;  /* 0x0000000a0b09723e */ /* 0x000fe400000000ff */
[----:B------:R-:W4:Y:S01]  /*0a90*/  LDS R32, [R53+UR4+0x3c00] ;  /* 0x003c000435207984 */ /* 0x000f220008000800 */
[----:B-----5:R-:W-:-:S03]  /*0aa0*/  FMUL.FTZ R13, R13, UR5 ;  /* 0x000000050d0d7c20 */ /* 0x020fc60008410000 */
[----:B------:R-:W5:Y:S01]  /*0ab0*/  LDS R41, [R53+UR4+0x4000] ;  /* 0x0040000435297984 */ /* 0x000f620008000800 */
[----:B------:R-:W-:Y:S01]  /*0ac0*/  FMUL.FTZ R14, R14, UR5 ;  /* 0x000000050e0e7c20 */ /* 0x000fe20008410000 */
[----:B------:R-:W-:Y:S02]  /*0ad0*/  F2FP.F16.F32.PACK_AB R10, R13, R12 ;  /* 0x0000000c0d0a723e */ /* 0x000fe400000000ff */
[----:B------:R-:W5:Y:S01]  /*0ae0*/  LDS R42, [R53+UR4+0x4400] ;  /* 0x00440004352a7984 */ /* 0x000f620008000800 */
[----:B------:R-:W-:-:S03]  /*0af0*/  FMUL.FTZ R15, R15, UR5 ;  /* 0x000000050f0f7c20 */ /* 0x000fc60008410000 */
        /* <DEDUP_REMOVED lines=9> */
[----:B0-----:R-:W-:-:S03]  /*0b90*/  FMUL.FTZ R38, R31, UR5 ;  /* 0x000000051f267c20 */ /* 0x001fc60008410000 */
[----:B------:R-:W0:Y:S01]  /*0ba0*/  LDS R15, [R53+UR4+0x5c00] ;  /* 0x005c0004350f7984 */ /* 0x000e220008000800 */
[----:B-1----:R-:W-:-:S03]  /*0bb0*/  FMUL.FTZ R20, R20, UR5 ;  /* 0x0000000514147c20 */ /* 0x002fc60008410000 */
[----:B------:R-:W1:Y:S01]  /*0bc0*/  LDS R16, [R53+UR4+0x6000] ;  /* 0x0060000435107984 */ /* 0x000e620008000800 */
[----:B--2---:R-:W-:-:S03]  /*0bd0*/  FMUL.FTZ R25, R21, UR5 ;  /* 0x0000000515197c20 */ /* 0x004fc60008410000 */
[----:B------:R-:W2:Y:S01]  /*0be0*/  LDS R17, [R53+UR4+0x6400] ;  /* 0x0064000435117984 */ /* 0x000ea20008000800 */
[----:B---3--:R-:W-:Y:S01]  /*0bf0*/  FMUL.FTZ R24, R24, UR5 ;  /* 0x0000000518187c20 */ /* 0x008fe20008410000 */
[----:B------:R-:W-:Y:S02]  /*0c00*/  F2FP.F16.F32.PACK_AB R20, R25, R20 ;  /* 0x000000141914723e */ /* 0x000fe400000000ff */
[----:B------:R-:W3:Y:S01]  /*0c10*/  LDS R47, [R53+UR4+0x4c00] ;  /* 0x004c0004352f7984 */ /* 0x000ee20008000800 */
[----:B----4-:R-:W-:Y:S01]  /*0c20*/  FMUL.FTZ R35, R32, UR5 ;  /* 0x0000000520237c20 */ /* 0x010fe20008410000 */
[----:B------:R-:W-:Y:S02]  /*0c30*/  F2FP.F16.F32.PACK_AB R27, R29, R24 ;  /* 0x000000181d1b723e */ /* 0x000fe400000000ff */
[----:B------:R-:W4:Y:S01]  /*0c40*/  LDS R18, [R53+UR4+0x6800] ;  /* 0x0068000435127984 */ /* 0x000f220008000800 */
[----:B-----5:R-:W-:Y:S01]  /*0c50*/  FMUL.FTZ R44, R41, UR5 ;  /* 0x00000005292c7c20 */ /* 0x020fe20008410000 */
[----:B------:R-:W-:-:S02]  /*0c60*/  F2FP.F16.F32.PACK_AB R38, R35, R38 ;  /* 0x000000262326723e */ /* 0x000fc400000000ff */
        /* <DEDUP_REMOVED lines=15> */
[----:B-1----:R-:W-:Y:S01]  /*0d60*/  FMUL.FTZ R16, R16, UR5 ;  /* 0x0000000510107c20 */ /* 0x002fe20008410000 */
[----:B------:R-:W-:Y:S02]  /*0d70*/  F2FP.F16.F32.PACK_AB R13, R15, R14 ;  /* 0x0000000e0f0d723e */ /* 0x000fe400000000ff */
        /* <DEDUP_REMOVED lines=24> */
[----:B0-----:R-:W-:Y:S01]  /*0f00*/  FMUL.FTZ R46, R23, UR5 ;  /* 0x00000005172e7c20 */ /* 0x001fe20008410000 */
[----:B------:R-:W-:Y:S01]  /*0f10*/  LEA R23, R7, UR4, 0x1 ;  /* 0x0000000407177c11 */ /* 0x000fe2000f8e08ff */
[----:B------:R-:W-:Y:S01]  /*0f20*/  VIADD R7, R4, 0x40 ;  /* 0x0000004004077836 */ /* 0x000fe20000000000 */
[----:B------:R-:W0:Y:S01]  /*0f30*/  LDS R37, [R53+UR4+0xb000] ;  /* 0x00b0000435257984 */ /* 0x000e220008000800 */
[----:B-1----:R-:W-:Y:S01]  /*0f40*/  FMUL.FTZ R24, R24, UR5 ;  /* 0x0000000518187c20 */ /* 0x002fe20008410000 */
[----:B------:R-:W-:-:S02]  /*0f50*/  F2FP.F16.F32.PACK_AB R21, R46, R21 ;  /* 0x000000152e15723e */ /* 0x000fc400000000ff */
[----:B------:R-:W1:Y:S01]  /*0f60*/  LDS R42, [R53+UR4+0xb400] ;  /* 0x00b40004352a7984 */ /* 0x000e620008000800 */
[----:B--2---:R-:W-:-:S03]  /*0f70*/  FMUL.FTZ R29, R29, UR5 ;  /* 0x000000051d1d7c20 */ /* 0x004fc60008410000 */
[----:B------:R-:W2:Y:S01]  /*0f80*/  LDS R41, [R53+UR4+0xb800] ;  /* 0x00b8000435297984 */ /* 0x000ea20008000800 */
[----:B---3--:R-:W-:Y:S01]  /*0f90*/  FMUL.FTZ R25, R25, UR5 ;  /* 0x0000000519197c20 */ /* 0x008fe20008410000 */
[----:B------:R-:W-:Y:S02]  /*0fa0*/  F2FP.F16.F32.PACK_AB R24, R29, R24 ;  /* 0x000000181d18723e */ /* 0x000fe400000000ff */
[----:B------:R-:W3:Y:S01]  /*0fb0*/  LDS R43, [R53+UR4+0xbc00] ;  /* 0x00bc0004352b7984 */ /* 0x000ee20008000800 */
[----:B----4-:R-:W-:Y:S01]  /*0fc0*/  FMUL.FTZ R28, R28, UR5 ;  /* 0x000000051c1c7c20 */ /* 0x010fe20008410000 */
[----:B-----5:R-:W-:Y:S02]  /*0fd0*/  FMUL.FTZ R32, R32, UR5 ;  /* 0x0000000520207c20 */ /* 0x020fe40008410000 */
[----:B------:R-:W-:Y:S02]  /*0fe0*/  STS [R23+0xf800], R21 ;  /* 0x00f8001517007388 */ /* 0x000fe40000000800 */
[----:B------:R-:W-:Y:S01]  /*0ff0*/  F2FP.F16.F32.PACK_AB R25, R28, R25 ;  /* 0x000000191c19723e */ /* 0x000fe200000000ff */
[----:B------:R-:W-:Y:S01]  /*1000*/  FMUL.FTZ R19, R34, UR5 ;  /* 0x0000000522137c20 */ /* 0x000fe20008410000 */
[----:B------:R-:W-:Y:S01]  /*1010*/  STS [R23+0xc000], R8 ;  /* 0x00c0000817007388 */ /* 0x000fe20000000800 */
[----:B------:R-:W-:-:S03]  /*1020*/  FMUL.FTZ R36, R36, UR5 ;  /* 0x0000000524247c20 */ /* 0x000fc60008410000 */
[----:B------:R-:W-:Y:S01]  /*1030*/  F2FP.F16.F32.PACK_AB R19, R19, R32 ;  /* 0x000000201313723e */ /* 0x000fe200000000ff */
[----:B------:R-:W-:Y:S01]  /*1040*/  STS [R23+0xc100], R9 ;  /* 0x00c1000917007388 */ /* 0x000fe20000000800 */
[----:B------:R-:W-:-:S03]  /*1050*/  FMUL.FTZ R17, R40, UR5 ;  /* 0x0000000528117c20 */ /* 0x000fc60008410000 */
[----:B------:R4:W-:Y:S01]  /*1060*/  STS [R23+0xd000], R20 ;  /* 0x00d0001417007388 */ /* 0x0009e20000000800 */
[----:B------:R-:W-:Y:S01]  /*1070*/  FMUL.FTZ R35, R35, UR5 ;  /* 0x0000000523237c20 */ /* 0x000fe20008410000 */
[----:B------:R-:W-:Y:S02]  /*1080*/  F2FP.F16.F32.PACK_AB R17, R17, R36 ;  /* 0x000000241111723e */ /* 0x000fe400000000ff */
[----:B------:R1:W-:Y:S01]  /*1090*/  STS [R23+0xd100], R22 ;  /* 0x00d1001617007388 */ /* 0x0003e20000000800 */
[----:B------:R-:W-:-:S03]  /*10a0*/  FMUL.FTZ R16, R39, UR5 ;  /* 0x0000000527107c20 */ /* 0x000fc60008410000 */
[----:B------:R3:W-:Y:S01]  /*10b0*/  STS [R23+0xc800], R10 ;  /* 0x00c8000a17007388 */ /* 0x0007e20000000800 */
[----:B0-----:R-:W-:Y:S01]  /*10c0*/  FMUL.FTZ R37, R37, UR5 ;  /* 0x0000000525257c20 */ /* 0x001fe20008410000 */
[----:B------:R-:W-:Y:S02]  /*10d0*/  F2FP.F16.F32.PACK_AB R16, R16, R35 ;  /* 0x000000231010723e */ /* 0x000fe400000000ff */
[----:B------:R0:W-:Y:S01]  /*10e0*/  STS [R23+0xc900], R11 ;  /* 0x00c9000b17007388 */ /* 0x0001e20000000800 */
[----:B----4-:R-:W-:Y:S02]  /*10f0*/  VIADD R20, R4, 0x20 ;  /* 0x0000002004147836 */ /* 0x010fe40000000000 */
[----:B-1----:R-:W-:Y:S01]  /*1100*/  FMUL.FTZ R42, R42, UR5 ;  /* 0x000000052a2a7c20 */ /* 0x002fe20008410000 */
[----:B------:R0:W-:Y:S01]  /*1110*/  STS [R23+0xd800], R27 ;  /* 0x00d8001b17007388 */ /* 0x0001e20000000800 */
[----:B--2---:R-:W-:-:S03]  /*1120*/  FMUL.FTZ R41, R41, UR5 ;  /* 0x0000000529297c20 */ /* 0x004fc60008410000 */
[----:B------:R-:W-:Y:S01]  /*1130*/  F2FP.F16.F32.PACK_AB R37, R42, R37 ;  /* 0x000000252a25723e */ /* 0x000fe200000000ff */
[----:B------:R0:W-:Y:S01]  /*1140*/  STS [R23+0xd900], R38 ;  /* 0x00d9002617007388 */ /* 0x0001e20000000800 */
[----:B---3--:R-:W-:Y:S01]  /*1150*/  FMUL.FTZ R18, R43, UR5 ;  /* 0x000000052b127c20 */ /* 0x008fe20008410000 */
[----:B------:R-:W-:Y:S02]  /*1160*/  UIADD3 UR5, UR4, 0xc000, URZ ;  /* 0x0000c00004057890 */ /* 0x000fe4000fffe03f */
[----:B------:R0:W-:Y:S02]  /*1170*/  STS [R23+0xe000], R44 ;  /* 0x00e0002c17007388 */ /* 0x0001e40000000800 */
[----:B------:R-:W-:Y:S02]  /*1180*/  F2FP.F16.F32.PACK_AB R18, R18, R41 ;  /* 0x000000291212723e */ /* 0x000fe400000000ff */
[----:B------:R0:W-:Y:S01]  /*1190*/  STS [R23+0xe100], R45 ;  /* 0x00e1002d17007388 */ /* 0x0001e20000000800 */
[----:B------:R-:W-:-:S02]  /*11a0*/  LEA R21, R6, UR5, 0x1 ;  /* 0x0000000506157c11 */ /* 0x000fc4000f8e08ff */
[----:B------:R-:W-:Y:S01]  /*11b0*/  LEA R6, R6, UR4, 0x1 ;  /* 0x0000000406067c11 */ /* 0x000fe2000f8e08ff */
[----:B------:R0:W-:Y:S04]  /*11c0*/  STS [R23+0xf000], R14 ;  /* 0x00f0000e17007388 */ /* 0x0001e80000000800 */
        /* <DEDUP_REMOVED lines=11> */
[----:B------:R0:W-:Y:S01]  /*1280*/  STS [R23+0x11900], R18 ;  /* 0x0119001217007388 */ /* 0x0001e20000000800 */
[----:B------:R-:W-:Y:S06]  /*1290*/  BAR.SYNC.DEFER_BLOCKING 0x0 ;  /* 0x0000000000007b1d */ /* 0x000fec0000010000 */
[----:B------:R-:W-:Y:S05]  /*12a0*/  @P1 BRA `(.L_x_60) ;  /* 0x0000000000741947 */ /* 0x000fea0003800000 */
[----:B0-----:R-:W0:Y:S01]  /*12b0*/  LDC.64 R24, c[0x0][0x258] ;  /* 0x00009600ff187b82 */ /* 0x001e220000000a00 */
[----:B------:R-:W-:Y:S01]  /*12c0*/  ULDC UR4, c[0x0][0x244] ;  /* 0x0000910000047ab9 */ /* 0x000fe20000000800 */
[----:B------:R-:W-:Y:S01]  /*12d0*/  LDS.128 R16, [R21+0x4000] ;  /* 0x0040000015107984 */ /* 0x000fe20000000c00 */
[----:B------:R-:W-:Y:S01]  /*12e0*/  ISETP.GE.AND P1, PT, R4, UR4, PT ;  /* 0x0000000404007c0c */ /* 0x000fe2000bf26270 */
[----:B------:R-:W-:Y:S01]  /*12f0*/  ULDC.64 UR10, c[0x0][0x260] ;  /* 0x00009800000a7ab9 */ /* 0x000fe20000000a00 */
[----:B------:R-:W-:Y:S02]  /*1300*/  SHF.R.S32.HI R5, RZ, 0x1f, R4 ;  /* 0x0000001fff057819 */ /* 0x000fe40000011404 */
[----:B------:R-:W-:Y:S02]  /*1310*/  ISETP.GE.AND P2, PT, R20, UR4, PT ;  /* 0x0000000414007c0c */ /* 0x000fe4000bf46270 */
[----:B------:R-:W-:-:S07]  /*1320*/  ISETP.GE.AND P3, PT, R7, UR4, PT ;  /* 0x0000000407007c0c */ /* 0x000fce000bf66270 */
[----:B------:R-:W1:Y:S01]  /*1330*/  @!P1 LDS.128 R12, [R21] ;  /* 0x00000000150c9984 */ /* 0x000e620000000c00 */
[C---:B0-----:R-:W-:Y:S02]  /*1340*/  IMAD R8, R24.reuse, UR9, RZ ;  /* 0x0000000918087c24 */ /* 0x041fe4000f8e02ff */
[----:B------:R-:W-:-:S04]  /*1350*/  IMAD.WIDE.U32 R22, R24, UR8, R4 ;  /* 0x0000000818167c25 */ /* 0x000fc8000f8e0004 */
[----:B------:R-:W-:Y:S02]  /*1360*/  IMAD R25, R25, UR8, R8 ;  /* 0x0000000819197c24 */ /* 0x000fe4000f8e0208 */
[----:B------:R0:W2:Y:S03]  /*1370*/  LDS.128 R8, [R21+0x2000] ;  /* 0x0020000015087984 */ /* 0x0000a60000000c00 */
[----:B------:R-:W-:Y:S01]  /*1380*/  IADD3 R23, R23, R25, RZ ;  /* 0x0000001917177210 */ /* 0x000fe20007ffe0ff */
[----:B------:R-:W-:-:S04]  /*1390*/  IMAD R25, R0, UR10, RZ ;  /* 0x0000000a00197c24 */ /* 0x000fc8000f8e02ff */
[C---:B------:R-:W-:Y:S02]  /*13a0*/  IMAD R25, R52.reuse, UR11, R25 ;  /* 0x0000000b34197c24 */ /* 0x040fe4000f8e0219 */
[----:B------:R-:W-:Y:S01]  /*13b0*/  IMAD.WIDE.U32 R22, R52, UR10, R22 ;  /* 0x0000000a34167c25 */ /* 0x000fe2000f8e0016 */
[----:B------:R-:W-:-:S03]  /*13c0*/  ULDC.64 UR10, c[0x0][0x250] ;  /* 0x00009400000a7ab9 */ /* 0x000fc60000000a00 */
[----:B------:R-:W-:Y:S02]  /*13d0*/  IMAD.IADD R23, R23, 0x1, R25 ;  /* 0x0000000117177824 */ /* 0x000fe400078e0219 */
[----:B------:R-:W-:Y:S02]  /*13e0*/  IMAD R25, R3, UR10, RZ ;  /* 0x0000000a03197c24 */ /* 0x000fe4000f8e02ff */
[----:B------:R-:W-:-:S04]  /*13f0*/  IMAD.WIDE.U32 R22, R2, UR10, R22 ;  /* 0x0000000a02167c25 */ /* 0x000fc8000f8e0016 */
[----:B0-----:R-:W-:Y:S01]  /*1400*/  IMAD R21, R2, UR11, R25 ;  /* 0x0000000b02157c24 */ /* 0x001fe2000f8e0219 */
[----:B------:R-:W-:Y:S02]  /*1410*/  ULDC.64 UR10, c[0x0][0x238] ;  /* 0x00008e00000a7ab9 */ /* 0x000fe40000000a00 */
[----:B------:R-:W-:Y:S01]  /*1420*/  LEA R24, P4, R22, UR10, 0x1 ;  /* 0x0000000a16187c11 */ /* 0x000fe2000f8808ff */
[----:B------:R-:W-:-:S05]  /*1430*/  IMAD.IADD R21, R23, 0x1, R21 ;  /* 0x0000000117157824 */ /* 0x000fca00078e0215 */
[----:B------:R-:W-:-:S05]  /*1440*/  LEA.HI.X R25, R22, UR11, R21, 0x1, P4 ;  /* 0x0000000b16197c11 */ /* 0x000fca000a0f0c15 */
[----:B-1----:R1:W-:Y:S04]  /*1450*/  @!P1 STG.E.128 desc[UR6][R24.64], R12 ;  /* 0x0000000c18009986 */ /* 0x0023e8000c101d06 */
[----:B--2---:R1:W-:Y:S04]  /*1460*/  @!P2 STG.E.128 desc[UR6][R24.64+0x40], R8 ;  /* 0x000040081800a986 */ /* 0x0043e8000c101d06 */
[----:B------:R1:W-:Y:S02]  /*1470*/  @!P3 STG.E.128 desc[UR6][R24.64+0x80], R16 ;  /* 0x000080101800b986 */ /* 0x0003e4000c101d06 */
.L_x_60:
[----:B------:R-:W-:Y:S05]  /*1480*/  BSYNC B0 ;  /* 0x0000000000007941 */ /* 0x000fea0003800000 */
.L_x_59:
[----:B------:R-:W-:Y:S05]  /*1490*/  @P0 EXIT ;  /* 0x000000000000094d */ /* 0x000fea0003800000 */
[----:B-1----:R-:W1:Y:S01]  /*14a0*/  LDC.64 R8, c[0x0][0x258] ;  /* 0x00009600ff087b82 */ /* 0x002e620000000a00 */
[----:B------:R-:W-:Y:S01]  /*14b0*/  SHF.R.S32.HI R5, RZ, 0x1f, R4 ;  /* 0x0000001fff057819 */ /* 0x000fe20000011404 */
[----:B------:R-:W-:Y:S01]  /*14c0*/  ULDC.64 UR4, c[0x0][0x260] ;  /* 0x0000980000047ab9 */ /* 0x000fe20000000a00 */
[----:B0-----:R-:W0:Y:S01]  /*14d0*/  LDS.128 R12, [R6+0xc800] ;  /* 0x00c80000060c7984 */ /* 0x001e220000000c00 */
[----:B------:R-:W-:Y:S01]  /*14e0*/  IMAD R19, R0, UR4, RZ ;  /* 0x0000000400137c24 */ /* 0x000fe2000f8e02ff */
[----:B------:R-:W-:-:S03]  /*14f0*/  ULDC.64 UR10, c[0x0][0x238] ;  /* 0x00008e00000a7ab9 */ /* 0x000fc60000000a00 */
[----:B------:R-:W-:Y:S02]  /*1500*/  IMAD R21, R52, UR5, R19 ;  /* 0x0000000534157c24 */ /* 0x000fe4000f8e0213 */
[C---:B-1----:R-:W-:Y:S02]  /*1510*/  IMAD R10, R8.reuse, UR9, RZ ;  /* 0x00000009080a7c24 */ /* 0x042fe4000f8e02ff */
[----:B------:R-:W-:-:S04]  /*1520*/  IMAD.WIDE.U32 R16, R8, UR8, R4 ;  /* 0x0000000808107c25 */ /* 0x000fc8000f8e0004 */
[----:B------:R-:W-:Y:S02]  /*1530*/  IMAD R5, R9, UR8, R10 ;  /* 0x0000000809057c24 */ /* 0x000fe4000f8e020a */
[----:B------:R-:W1:Y:S02]  /*1540*/  LDS.128 R8, [R6+0xe800] ;  /* 0x00e8000006087984 */ /* 0x000e640000000c00 */
[----:B------:R-:W-:Y:S01]  /*1550*/  IMAD.IADD R17, R17, 0x1, R5 ;  /* 0x0000000111117824 */ /* 0x000fe200078e0205 */
[----:B------:R-:W-:Y:S01]  /*1560*/  IADD3 R5, P0, R2, 0x40, RZ ;  /* 0x0000004002057810 */ /* 0x000fe20007f1e0ff */
[----:B------:R-:W-:-:S03]  /*1570*/  IMAD.WIDE.U32 R52, R52, UR4, R16 ;  /* 0x0000000434347c25 */ /* 0x000fc6000f8e0010 */
[----:B------:R-:W-:Y:S01]  /*1580*/  IADD3.X R2, RZ, R3, RZ, P0, !PT ;  /* 0x00000003ff027210 */ /* 0x000fe200007fe4ff */
[----:B------:R2:W3:Y:S01]  /*1590*/  LDS.128 R16, [R6+0x10800] ;  /* 0x0108000006107984 */ /* 0x0004e20000000c00 */
[----:B------:R-:W-:Y:S01]  /*15a0*/  ULDC.64 UR4, c[0x0][0x250] ;  /* 0x0000940000047ab9 */ /* 0x000fe20000000a00 */
[----:B------:R-:W-:Y:S02]  /*15b0*/  IMAD.IADD R53, R53, 0x1, R21 ;  /* 0x0000000135357824 */ /* 0x000fe400078e0215 */
[----:B------:R-:W-:-:S04]  /*15c0*/  IMAD R2, R2, UR4, RZ ;  /* 0x0000000402027c24 */ /* 0x000fc8000f8e02ff */
[C---:B------:R-:W-:Y:S02]  /*15d0*/  IMAD R21, R5.reuse, UR5, R2 ;  /* 0x0000000505157c24 */ /* 0x040fe4000f8e0202 */
[----:B------:R-:W-:Y:S01]  /*15e0*/  IMAD.WIDE.U32 R2, R5, UR4, R52 ;  /* 0x0000000405027c25 */ /* 0x000fe2000f8e0034 */
[----:B------:R-:W-:Y:S02]  /*15f0*/  ULDC UR4, c[0x0][0x244] ;  /* 0x0000910000047ab9 */ /* 0x000fe40000000800 */
[----:B------:R-:W-:Y:S01]  /*1600*/  ISETP.GE.AND P1, PT, R4, UR4, PT ;  /* 0x0000000404007c0c */ /* 0x000fe2000bf26270 */
[----:B------:R-:W-:Y:S01]  /*1610*/  IMAD.IADD R3, R3, 0x1, R21 ;  /* 0x0000000103037824 */ /* 0x000fe200078e0215 */
[----:B------:R-:W-:Y:S02]  /*1620*/  LEA R4, P0, R2, UR10, 0x1 ;  /* 0x0000000a02047c11 */ /* 0x000fe4000f8008ff */
[----:B------:R-:W-:Y:S02]  /*1630*/  ISETP.GE.AND P2, PT, R20, UR4, PT ;  /* 0x0000000414007c0c */ /* 0x000fe4000bf46270 */
[----:B------:R-:W-:-:S02]  /*1640*/  LEA.HI.X R5, R2, UR11, R3, 0x1, P0 ;  /* 0x0000000b02057c11 */ /* 0x000fc400080f0c03 */
[----:B------:R-:W-:-:S05]  /*1650*/  ISETP.GE.AND P0, PT, R7, UR4, PT ;  /* 0x0000000407007c0c */ /* 0x000fca000bf06270 */
[----:B0-----:R2:W-:Y:S04]  /*1660*/  @!P1 STG.E.128 desc[UR6][R4.64], R12 ;  /* 0x0000000c04009986 */ /* 0x0015e8000c101d06 */
[----:B-1----:R2:W-:Y:S04]  /*1670*/  @!P2 STG.E.128 desc[UR6][R4.64+0x40], R8 ;  /* 0x000040080400a986 */ /* 0x0025e8000c101d06 */
[----:B------:R-:W-:Y:S05]  /*1680*/  @P0 EXIT ;  /* 0x000000000000094d */ /* 0x000fea0003800000 */
[----:B---3--:R-:W-:Y:S01]  /*1690*/  STG.E.128 desc[UR6][R4.64+0x80], R16 ;  /* 0x0000801004007986 */ /* 0x008fe2000c101d06 */
[----:B------:R-:W-:Y:S05]  /*16a0*/  EXIT ;  /* 0x000000000000794d */ /* 0x000fea0003800000 */
.L_x_61:
        /* <DEDUP_REMOVED lines=13> */
.L_x_125:


//--------------------- .text._ZN7cutlass13device_kernelIN5flash32FlashAttnBwdPostprocessConvertdQIN4cute5tupleIJNS3_1CILi64EEENS5_ILi96EEEEEENS_6half_tEfNS_4arch4Sm80ELi256ENS3_8TiledMMAINS3_8MMA_AtomIJNS3_28SM80_16x8x16_F32F16F16F32_TNEEEENS3_6LayoutINS4_IJNS5_ILi2EEENS5_ILi4EEENS5_ILi1EEEEEENS4_IJSJ_SH_NS5_ILi0EEEEEEEENS4_IJNS5_ILi32EEESO_NS5_ILi16EEEEEEEELb0EEEEEvNT_6ParamsE --------------------------
	.section	.text._ZN7cutlass13device_kernelIN5flash32FlashAttnBwdPostprocessConvertdQIN4cute5tupleIJNS3_1CILi64EEENS5_ILi96EEEEEENS_6half_tEfNS_4arch4Sm80ELi256ENS3_8TiledMMAINS3_8MMA_AtomIJNS3_28SM80_16x8x16_F32F16F16F32_TNEEEENS3_6LayoutINS4_IJNS5_ILi2EEENS5_ILi4EEENS5_ILi1EEEEEENS4_IJSJ_SH_NS5_ILi0EEEEEEEENS4_IJNS5_ILi32EEESO_NS5_ILi16EEEEEEEELb0EEEEEvNT_6ParamsE,"ax",@progbits
	.align	128
.text._ZN7cutlass13device_kernelIN5flash32FlashAttnBwdPostprocessConvertdQIN4cute5tupleIJNS3_1CILi64EEENS5_ILi96EEEEEENS_6half_tEfNS_4arch4Sm80ELi256ENS3_8TiledMMAINS3_8MMA_AtomIJNS3_28SM80_16x8x16_F32F16F16F32_TNEEEENS3_6LayoutINS4_IJNS5_ILi2EEENS5_ILi4EEENS5_ILi1EEEEEENS4_IJSJ_SH_NS5_ILi0EEEEEEEENS4_IJNS5_ILi32EEESO_NS5_ILi16EEEEEEEELb0EEEEEvNT_6ParamsE:
        .type           _ZN7cutlass13device_kernelIN5flash32FlashAttnBwdPostprocessConvertdQIN4cute5tupleIJNS3_1CILi64EEENS5_ILi96EEEEEENS_6half_tEfNS_4arch4Sm80ELi256ENS3_8TiledMMAINS3_8MMA_AtomIJNS3_28SM80_16x8x16_F32F16F16F32_TNEEEENS3_6LayoutINS4_IJNS5_ILi2EEENS5_ILi4EEENS5_ILi1EEEEEENS4_IJSJ_SH_NS5_ILi0EEEEEEEENS4_IJNS5_ILi32EEESO_NS5_ILi16EEEEEEEELb0EEEEEvNT_6ParamsE,@function
        .size           _ZN7cutlass13device_kernelIN5flash32FlashAttnBwdPostprocessConvertdQIN4cute5tupleIJNS3_1CILi64EEENS5_ILi96EEEEEENS_6half_tEfNS_4arch4Sm80ELi256ENS3_8TiledMMAINS3_8MMA_AtomIJNS3_28SM80_16x8x16_F32F16F16F32_TNEEEENS3_6LayoutINS4_IJNS5_ILi2EEENS5_ILi4EEENS5_ILi1EEEEEENS4_IJSJ_SH_NS5_ILi0EEEEEEEENS4_IJNS5_ILi32EEESO_NS5_ILi16EEEEEEEELb0EEEEEvNT_6ParamsE,(.L_x_126 - _ZN7cutlass13device_kernelIN5flash32FlashAttnBwdPostprocessConvertdQIN4cute5tupleIJNS3_1CILi64EEENS5_ILi96EEEEEENS_6half_tEfNS_4arch4Sm80ELi256ENS3_8TiledMMAINS3_8MMA_AtomIJNS3_28SM80_16x8x16_F32F16F16F32_TNEEEENS3_6LayoutINS4_IJNS5_ILi2EEENS5_ILi4EEENS5_ILi1EEEEEENS4_IJSJ_SH_NS5_ILi0EEEEEEEENS4_IJNS5_ILi32EEESO_NS5_ILi16EEEEEEEELb0EEEEEvNT_6ParamsE)
        .other          _ZN7cutlass13device_kernelIN5flash32FlashAttnBwdPostprocessConvertdQIN4cute5tupleIJNS3_1CILi64EEENS5_ILi96EEEEEENS_6half_tEfNS_4arch4Sm80ELi256ENS3_8TiledMMAINS3_8MMA_AtomIJNS3_28SM80_16x8x16_F32F16F16F32_TNEEEENS3_6LayoutINS4_IJNS5_ILi2EEENS5_ILi4EEENS5_ILi1EEEEEENS4_IJSJ_SH_NS5_ILi0EEEEEEEENS4_IJNS5_ILi32EEESO_NS5_ILi16EEEEEEEELb0EEEEEvNT_6ParamsE,@"STO_CUDA_ENTRY STV_DEFAULT"
_ZN7cutlass13device_kernelIN5flash32FlashAttnBwdPostprocessConvertdQIN4cute5tupleIJNS3_1CILi64EEENS5_ILi96EEEEEENS_6half_tEfNS_4arch4Sm80ELi256ENS3_8TiledMMAINS3_8MMA_AtomIJNS3_28SM80_16x8x16_F32F16F16F32_TNEEEENS3_6LayoutINS4_IJNS5_ILi2EEENS5_ILi4EEENS5_ILi1EEEEEENS4_IJSJ_SH_NS5_ILi0EEEEEEEENS4_IJNS5_ILi32EEESO_NS5_ILi16EEEEEEEELb0EEEEEvNT_6ParamsE:
        /* <DEDUP_REMOVED lines=21> */
[----:B-1----:R-:W2:Y:S04]  /*0150*/  LDG.E R7, desc[UR6][R4.64] ;  /* 0x0000000604077981 */ /* 0x002ea8000c1e1900 */
[----:B-----5:R-:W2:Y:S02]  /*0160*/  LDG.E R34, desc[UR6][R4.64+0x4] ;  /* 0x0000040604227981 */ /* 0x020ea4000c1e1900 */
[----:B--2---:R-:W-:-:S07]  /*0170*/  IMAD.IADD R34, R34, 0x1, -R7 ;  /* 0x0000000122227824 */ /* 0x004fce00078e0a07 */
.L_x_62:
[----:B------:R-:W-:Y:S02]  /*0180*/  ISETP.NE.U32.AND P1, PT, RZ, UR4, PT ;  /* 0x00000004ff007c0c */ /* 0x000fe4000bf25070 */
[----:B-----5:R-:W-:Y:S02]  /*0190*/  ISETP.LE.AND P2, PT, R34, R31, PT ;  /* 0x0000001f2200720c */ /* 0x020fe40003f43270 */
[----:B------:R-:W-:-:S13]  /*01a0*/  ISETP.NE.AND.EX P1, PT, RZ, UR5, PT, P1 ;  /* 0x00000005ff007c0c */ /* 0x000fda000bf25310 */
[----:B------:R-:W-:Y:S05]  /*01b0*/  @P1 EXIT P2 ;  /* 0x000000000000194d */ /* 0x000fea0001000000 */
[----:B------:R-:W0:Y:S01]  /*01c0*/  S2R R29, SR_TID.X ;  /* 0x00000000001d7919 */ /* 0x000e220000002100 */
[----:B------:R-:W-:Y:S01]  /*01d0*/  @P0 IMAD R0, R11, 0x40, R28 ;  /* 0x000000400b000824 */ /* 0x000fe200078e021c */
[----:B------:R-:W2:Y:S01]  /*01e0*/  S2UR UR8, SR_CTAID.Y ;  /* 0x00000000000879c3 */ /* 0x000ea20000002600 */
[----:B------:R-:W-:Y:S01]  /*01f0*/  IMAD R9, R3, 0x1800, RZ ;  /* 0x0000180003097824 */ /* 0x000fe200078e02ff */
[----:B------:R-:W-:Y:S01]  /*0200*/  SHF.R.S32.HI R2, RZ, 0x1f, R11 ;  /* 0x0000001fff027819 */ /* 0x000fe2000001140b */
[----:B------:R-:W-:Y:S01]  /*0210*/  ULDC.64 UR4, c[0x0][0x230] ;  /* 0x00008c0000047ab9 */ /* 0x000fe20000000a00 */
[----:B-1----:R-:W-:Y:S02]  /*0220*/  @P0 SHF.R.S32.HI R5, RZ, 0x1f, R0 ;  /* 0x0000001fff050819 */ /* 0x002fe40000011400 */
[----:B------:R-:W-:Y:S02]  /*0230*/  SEL R2, R2, RZ, !P1 ;  /* 0x000000ff02027207 */ /* 0x000fe40004800000 */
[----:B------:R-:W1:Y:S01]  /*0240*/  LDC.64 R12, c[0x0][0x228] ;  /* 0x00008a00ff0c7b82 */ /* 0x000e620000000a00 */
[----:B------:R-:W-:-:S04]  /*0250*/  @P0 LEA.HI R5, R5, R0, RZ, 0x6 ;  /* 0x0000000005050211 */ /* 0x000fc800078f30ff */
[----:B------:R-:W-:-:S05]  /*0260*/  @P0 SHF.R.S32.HI R5, RZ, 0x6, R5 ;  /* 0x00000006ff050819 */ /* 0x000fca0000011405 */
[----:B------:R-:W-:Y:S01]  /*0270*/  @P0 IMAD R7, R5, 0x1800, RZ ;  /* 0x0000180005070824 */ /* 0x000fe200078e02ff */
[----:B------:R-:W-:-:S03]  /*0280*/  CS2R R4, SRZ ;  /* 0x0000000000047805 */ /* 0x000fc6000001ff00 */
[--C-:B------:R-:W-:Y:S01]  /*0290*/  @P0 IMAD.MOV.U32 R4, RZ, RZ, R7.reuse ;  /* 0x000000ffff040224 */ /* 0x100fe200078e0007 */
[----:B------:R-:W-:Y:S01]  /*02a0*/  @P0 SHF.R.S32.HI R5, RZ, 0x1f, R7 ;  /* 0x0000001fff050819 */ /* 0x000fe20000011407 */
[----:B--2---:R-:W-:Y:S01]  /*02b0*/  USHF.R.S32.HI UR9, URZ, 0x1f, UR8 ;  /* 0x0000001f3f097899 */ /* 0x004fe20008011408 */
[----:B------:R-:W-:Y:S01]  /*02c0*/  SHF.R.S32.HI R7, RZ, 0x1f, R9 ;  /* 0x0000001fff077819 */ /* 0x000fe20000011409 */
[----:B0-----:R-:W-:-:S04]  /*02d0*/  IMAD.SHL.U32 R30, R29, 0x4, RZ ;  /* 0x000000041d1e7824 */ /* 0x001fc800078e00ff */
[----:B-1----:R-:W-:Y:S01]  /*02e0*/  IMAD R6, R12, UR9, RZ ;  /* 0x000000090c067c24 */ /* 0x002fe2000f8e02ff */
[----:B------:R-:W-:Y:S01]  /*02f0*/  IADD3 R4, P2, P3, R4, R30, R9 ;  /* 0x0000001e04047210 */ /* 0x000fe20007b5e009 */
[----:B------:R-:W-:Y:S01]  /*0300*/  IMAD R9, R2, UR4, RZ ;  /* 0x0000000402097c24 */ /* 0x000fe2000f8e02ff */
[----:B------:R-:W-:-:S04]  /*0310*/  SHF.R.S32.HI R0, RZ, 0x1f, R30 ;  /* 0x0000001fff007819 */ /* 0x000fc8000001141e */
[----:B------:R-:W-:Y:S01]  /*0320*/  IADD3.X R5, R5, R0, R7, P2, P3 ;  /* 0x0000000005057210 */ /* 0x000fe200017e6407 */
[----:B------:R-:W-:Y:S01]  /*0330*/  IMAD R7, R13, UR8, R6 ;  /* 0x000000080d077c24 */ /* 0x000fe2000f8e0206 */
[----:B------:R-:W-:Y:S01]  /*0340*/  SEL R0, R11, RZ, !P1 ;  /* 0x000000ff0b007207 */ /* 0x000fe20004800000 */
[----:B------:R-:W-:-:S04]  /*0350*/  IMAD.WIDE.U32 R4, R12, UR8, R4 ;  /* 0x000000080c047c25 */ /* 0x000fc8000f8e0004 */
        /* <DEDUP_REMOVED lines=12> */
[----:B------:R0:W5:Y:S01]  /*0420*/  LDG.E.128 R24, desc[UR6][R36.64+0x5000] ;  /* 0x0050000624187981 */ /* 0x000162000c1e1d00 */
[----:B------:R-:W1:Y:S01]  /*0430*/  S2UR UR5, SR_CgaCtaId ;  /* 0x00000000000579c3 */ /* 0x000e620000008800 */
[----:B------:R-:W-:Y:S01]  /*0440*/  UMOV UR4, 0x400 ;  /* 0x0000040000047882 */ /* 0x000fe20000000000 */
[----:B------:R-:W-:-:S02]  /*0450*/  SHF.R.S32.HI R32, RZ, 0x1f, R29 ;  /* 0x0000001fff207819 */ /* 0x000fc4000001141d */
[----:B------:R-:W-:Y:S02]  /*0460*/  VIADDMNMX R31, R34, -R31, 0x40, PT ;  /* 0x00000040221f7446 */ /* 0x000fe4000380091f */
[CC--:B------:R-:W-:Y:S02]  /*0470*/  LEA.HI R38, R32.reuse, R29.reuse, RZ, 0x2 ;  /* 0x0000001d20267211 */ /* 0x0c0fe400078f10ff */
[CC--:B------:R-:W-:Y:S02]  /*0480*/  LEA.HI R39, R32.reuse, R29.reuse, RZ, 0x7 ;  /* 0x0000001d20277211 */ /* 0x0c0fe400078f38ff */
[--C-:B------:R-:W-:Y:S02]  /*0490*/  SHF.R.S32.HI R34, RZ, 0x2, R38.reuse ;  /* 0x00000002ff227819 */ /* 0x100fe40000011426 */
[----:B------:R-:W-:Y:S01]  /*04a0*/  SHF.R.S32.HI R33, RZ, 0x1f, R38 ;  /* 0x0000001fff217819 */ /* 0x000fe20000011426 */
[----:B------:R-:W-:Y:S01]  /*04b0*/  IMAD.SHL.U32 R39, R39, 0x8, RZ ;  /* 0x0000000827277824 */ /* 0x000fe200078e00ff */
[----:B0-----:R-:W-:-:S02]  /*04c0*/  LEA.HI R37, R32, R29, RZ, 0x5 ;  /* 0x0000001d20257211 */ /* 0x001fc400078f28ff */
[CC--:B------:R-:W-:Y:S02]  /*04d0*/  LEA.HI R36, R33.reuse, R34.reuse, RZ, 0x3 ;  /* 0x0000002221247211 */ /* 0x0c0fe400078f18ff */
[----:B------:R-:W-:Y:S02]  /*04e0*/  LOP3.LUT R38, R38, 0xfffffffc, RZ, 0xc0, !PT ;  /* 0xfffffffc26267812 */ /* 0x000fe400078ec0ff */
[----:B------:R-:W-:Y:S02]  /*04f0*/  ISETP.GE.AND P1, PT, R34, R31, PT ;  /* 0x0000001f2200720c */ /* 0x000fe40003f26270 */
[----:B------:R-:W-:Y:S01]  /*0500*/  LEA.HI R33, R33, R34, RZ, 0x2 ;  /* 0x0000002221217211 */ /* 0x000fe200078f10ff */
[----:B-1----:R-:W-:-:S03]  /*0510*/  ULEA UR4, UR5, UR4, 0x18 ;  /* 0x0000000405047291 */ /* 0x002fc6000f8ec03f */
[----:B------:R-:W-:Y:S01]  /*0520*/  LOP3.LUT R33, R33, 0xffffffc, RZ, 0xc0, !PT ;  /* 0x0ffffffc21217812 */ /* 0x000fe200078ec0ff */
[----:B------:R-:W-:Y:S02]  /*0530*/  ULDC UR5, c[0x0][0x268] ;  /* 0x00009a0000057ab9 */ /* 0x000fe40000000800 */
[----:B------:R-:W-:-:S05]  /*0540*/  LEA R35, R29, UR4, 0x4 ;  /* 0x000000041d237c11 */ /* 0x000fca000f8e20ff */
[----:B--2---:R0:W-:Y:S04]  /*0550*/  STS.128 [R35], R4 ;  /* 0x0000000423007388 */ /* 0x0041e80000000c00 */
[----:B---3--:R1:W-:Y:S04]  /*0560*/  STS.128 [R35+0x1000], R8 ;  /* 0x0010000823007388 */ /* 0x0083e80000000c00 */
[----:B----4-:R-:W-:Y:S04]  /*0570*/  STS.128 [R35+0x2000], R12 ;  /* 0x0020000c23007388 */ /* 0x010fe80000000c00 */
[----:B-----5:R-:W-:Y:S04]  /*0580*/  STS.128 [R35+0x3000], R16 ;  /* 0x0030001023007388 */ /* 0x020fe80000000c00 */
[----:B------:R-:W-:Y:S01]  /*0590*/  STS.128 [R35+0x4000], R20 ;  /* 0x0040001423007388 */ /* 0x000fe20000000c00 */
[----:B0-----:R-:W-:-:S02]  /*05a0*/  LOP3.LUT R5, R36, 0xfffffff8, RZ, 0xc0, !PT ;  /* 0xfffffff824057812 */ /* 0x001fc400078ec0ff */
[----:B------:R-:W-:Y:S01]  /*05b0*/  SHF.R.S32.HI R4, RZ, 0x5, R37 ;  /* 0x00000005ff047819 */ /* 0x000fe20000011425 */
[----:B------:R-:W-:Y:S01]  /*05c0*/  STS.128 [R35+0x5000], R24 ;  /* 0x0050001823007388 */ /* 0x000fe20000000c00 */
[----:B-1----:R-:W-:Y:S01]  /*05d0*/  LOP3.LUT R10, R39, 0x7ffffc00, RZ, 0xc0, !PT ;  /* 0x7ffffc00270a7812 */ /* 0x002fe200078ec0ff */
[----:B------:R-:W-:Y:S01]  /*05e0*/  IMAD.IADD R6, R34, 0x1, -R5 ;  /* 0x0000000122067824 */ /* 0x000fe200078e0a05 */
[----:B------:R-:W-:Y:S01]  /*05f0*/  LEA.HI R37, R37, R4, RZ, 0x1 ;  /* 0x0000000425257211 */ /* 0x000fe200078f08ff */
[----:B------:R-:W-:Y:S01]  /*0600*/  BAR.SYNC.DEFER_BLOCKING 0x0 ;  /* 0x0000000000007b1d */ /* 0x000fe20000010000 */
[----:B------:R-:W-:Y:S02]  /*0610*/  IMAD.IADD R5, R29, 0x1, -R38 ;  /* 0x000000011d057824 */ /* 0x000fe400078e0a26 */
[----:B------:R-:W-:Y:S02]  /*0620*/  SHF.R.S32.HI R7, RZ, 0x1f, R6 ;  /* 0x0000001fff077819 */ /* 0x000fe40000011406 */
[----:B------:R-:W-:Y:S01]  /*0630*/  LOP3.LUT R37, R37, 0xfffffe, RZ, 0xc0, !PT ;  /* 0x00fffffe25257812 */ /* 0x000fe200078ec0ff */
[----:B------:R-:W-:Y:S01]  /*0640*/  IMAD R10, R5, 0x2, R10 ;  /* 0x00000002050a7824 */ /* 0x000fe200078e020a */
[----:B------:R-:W-:-:S02]  /*0650*/  LEA.HI R8, R7, R6, RZ, 0x2 ;  /* 0x0000000607087211 */ /* 0x000fc400078f10ff */
[-C--:B------:R-:W-:Y:S01]  /*0660*/  LEA.HI R7, R32, R29.reuse, RZ, 0x6 ;  /* 0x0000001d20077211 */ /* 0x080fe200078f30ff */
[----:B------:R-:W-:Y:S01]  /*0670*/  IMAD.IADD R37, R4, 0x1, -R37 ;  /* 0x0000000104257824 */ /* 0x000fe200078e0a25 */
[C---:B------:R-:W-:Y:S01]  /*0680*/  LOP3.LUT R9, R8.reuse, 0x7fffffc, RZ, 0xc0, !PT ;  /* 0x07fffffc08097812 */ /* 0x040fe200078ec0ff */
[----:B------:R-:W-:Y:S01]  /*0690*/  IMAD.SHL.U32 R8, R8, 0x10, RZ ;  /* 0x0000001008087824 */ /* 0x000fe200078e00ff */
[----:B------:R-:W-:Y:S01]  /*06a0*/  SHF.R.U32.HI R39, RZ, 0x3, R7 ;  /* 0x00000003ff277819 */ /* 0x000fe20000011607 */
[----:B------:R-:W-:Y:S01]  /*06b0*/  IMAD R37, R37, 0x100, R10 ;  /* 0x0000010025257824 */ /* 0x000fe200078e020a */
[----:B------:R-:W-:Y:S01]  /*06c0*/  LEA.HI R29, R32, R29, RZ, 0x4 ;  /* 0x0000001d201d7211 */ /* 0x000fe200078f20ff */
[----:B------:R-:W-:Y:S01]  /*06d0*/  IMAD.IADD R40, R6, 0x1, -R9 ;  /* 0x0000000106287824 */ /* 0x000fe200078e0a09 */
[----:B------:R-:W-:-:S03]  /*06e0*/  LOP3.LUT R38, R8, 0x40, RZ, 0xc0, !PT ;  /* 0x0000004008267812 */ /* 0x000fc600078ec0ff */
[----:B------:R-:W-:Y:S01]  /*06f0*/  IMAD R41, R40, 0x10, R37 ;  /* 0x0000001028297824 */ /* 0x000fe200078e0225 */
[----:B------:R-:W-:Y:S01]  /*0700*/  LOP3.LUT R39, R38, 0x8, R39, 0xf8, !PT ;  /* 0x0000000826277812 */ /* 0x000fe200078ef827 */
[----:B------:R-:W-:Y:S01]  /*0710*/  IMAD.SHL.U32 R29, R29, 0x4, RZ ;  /* 0x000000041d1d7824 */ /* 0x000fe200078e00ff */
[----:B------:R-:W-:Y:S01]  /*0720*/  SHF.R.U32.HI R38, RZ, 0x3, R38 ;  /* 0x00000003ff267819 */ /* 0x000fe20000011626 */
[----:B------:R-:W0:Y:S03]  /*0730*/  LDS R27, [R30+UR4+0x800] ;  /* 0x000800041e1b7984 */ /* 0x000e260008000800 */
[----:B------:R-:W-:Y:S01]  /*0740*/  LOP3.LUT R38, R39, R38, RZ, 0x3c, !PT ;  /* 0x0000002627267212 */ /* 0x000fe200078e3cff */
[----:B------:R-:W1:Y:S04]  /*0750*/  LDS R26, [R30+UR4+0xc00] ;  /* 0x000c00041e1a7984 */ /* 0x000e680008000800 */
[----:B------:R-:W-:Y:S04]  /*0760*/  LDS R25, [R30+UR4+0x1000] ;  /* 0x001000041e197984 */ /* 0x000fe80008000800 */
[----:B------:R-:W2:Y:S04]  /*0770*/  LDS R24, [R30+UR4+0x1400] ;  /* 0x001400041e187984 */ /* 0x000ea80008000800 */
[----:B------:R-:W3:Y:S04]  /*0780*/  LDS R15, [R30+UR4+0x3000] ;  /* 0x003000041e0f7984 */ /* 0x000ee80008000800 */
[----:B------:R-:W4:Y:S04]  /*0790*/  LDS R20, [R30+UR4+0x3400] ;  /* 0x003400041e147984 */ /* 0x000f280008000800 */
[----:B------:R-:W5:Y:S04]  /*07a0*/  LDS R17, [R30+UR4+0x1800] ;  /* 0x001800041e117984 */ /* 0x000f680008000800 */
[----:B------:R-:W-:Y:S04]  /*07b0*/  LDS R23, [R30+UR4+0x1c00] ;  /* 0x001c00041e177984 */ /* 0x000fe80008000800 */
[----:B------:R-:W5:Y:S04]  /*07c0*/  LDS R36, [R30+UR4] ;  /* 0x000000041e247984 */ /* 0x000f680008000800 */
[----:B------:R-:W5:Y:S04]  /*07d0*/  LDS R35, [R30+UR4+0x400] ;  /* 0x000400041e237984 */ /* 0x000f680008000800 */
[----:B------:R-:W-:Y:S01]  /*07e0*/  LDS R13, [R30+UR4+0x2000] ;  /* 0x002000041e0d7984 */ /* 0x000fe20008000800 */
[----:B0-----:R-:W-:-:S03]  /*07f0*/  FMUL.FTZ R27, R27, UR5 ;  /* 0x000000051b1b7c20 */ /* 0x001fc60008410000 */
[----:B------:R-:W0:Y:S01]  /*0800*/  LDS R22, [R30+UR4+0x2400] ;  /* 0x002400041e167984 */ /* 0x000e220008000800 */
[----:B-1----:R-:W-:-:S03]  /*0810*/  FMUL.FTZ R26, R26, UR5 ;  /* 0x000000051a1a7c20 */ /* 0x002fc60008410000 */
[----:B------:R-:W1:Y:S02]  /*0820*/  LDS R16, [R30+UR4+0x2800] ;  /* 0x002800041e107984 */ /* 0x000e640008000800 */
[----:B------:R-:W-:Y:S02]  /*0830*/  F2FP.F16.F32.PACK_AB R26, R26, R27 ;  /* 0x0000001b1a1a723e */ /* 0x000fe400000000ff */
[----:B------:R-:W1:Y:S01]  /*0840*/  LDS R21, [R30+UR4+0x2c00] ;  /* 0x002c00041e157984 */ /* 0x000e620008000800 */
[----:B--2---:R-:W-:Y:S01]  /*0850*/  FMUL.FTZ R37, R24, UR5 ;  /* 0x0000000518257c20 */ /* 0x004fe20008410000 */
[----:B------:R-:W-:Y:S02]  /*0860*/  IMAD.IADD R24, R38, 0x1, R41 ;  /* 0x0000000126187824 */ /* 0x000fe400078e0229 */
[----:B------:R-:W2:Y:S01]  /*0870*/  LDS R14, [R30+UR4+0x3800] ;  /* 0x003800041e0e7984 */ /* 0x000ea20008000800 */
[----:B---3--:R-:W-:-:S03]  /*0880*/  FMUL.FTZ R15, R15, UR5 ;  /* 0x000000050f0f7c20 */ /* 0x008fc60008410000 */
[----:B------:R-:W3:Y:S01]  /*0890*/  LDS R19, [R30+UR4+0x3c00] ;  /* 0x003c00041e137984 */ /* 0x000ee20008000800 */
[----:B----4-:R-:W-:-:S03]  /*08a0*/  FMUL.FTZ R20, R20, UR5 ;  /* 0x0000000514147c20 */ /* 0x010fc60008410000 */
[----:B------:R-:W4:Y:S01]  /*08b0*/  LDS R9, [R30+UR4+0x4000] ;  /* 0x004000041e097984 */ /* 0x000f220008000800 */
[----:B-----5:R-:W-:Y:S01]  /*08c0*/  FMUL.FTZ R17, R17, UR5 ;  /* 0x0000000511117c20 */ /* 0x020fe20008410000 */
[----:B------:R-:W-:Y:S02]  /*08d0*/  F2FP.F16.F32.PACK_AB R20, R20, R15 ;  /* 0x0000000f1414723e */ /* 0x000fe400000000ff */
[----:B------:R-:W5:Y:S04]  /*08e0*/  LDS R12, [R30+UR4+0x4400] ;  /* 0x004400041e0c7984 */ /* 0x000f680008000800 */
[----:B------:R-:W5:Y:S01]  /*08f0*/  LDS R6, [R30+UR4+0x4800] ;  /* 0x004800041e067984 */ /* 0x000f620008000800 */
[----:B------:R-:W-:-:S03]  /*0900*/  FMUL.FTZ R36, R36, UR5 ;  /* 0x0000000524247c20 */ /* 0x000fc60008410000 */
[----:B------:R-:W5:Y:S01]  /*0910*/  LDS R11, [R30+UR4+0x4c00] ;  /* 0x004c00041e0b7984 */ /* 0x000f620008000800 */
[----:B------:R-:W-:-:S03]  /*0920*/  FMUL.FTZ R35, R35, UR5 ;  /* 0x0000000523237c20 */ /* 0x000fc60008410000 */
[----:B------:R-:W5:Y:S04]  /*0930*/  LDS R8, [R30+UR4+0x5000] ;  /* 0x005000041e087984 */ /* 0x000f680008000800 */
[----:B------:R-:W5:Y:S01]  /*0940*/  LDS R10, [R30+UR4+0x5400] ;  /* 0x005400041e0a7984 */ /* 0x000f620008000800 */
[----:B0-----:R-:W-:-:S03]  /*0950*/  FMUL.FTZ R22, R22, UR5 ;  /* 0x0000000516167c20 */ /* 0x001fc60008410000 */
[----:B------:R-:W0:Y:S01]  /*0960*/  LDS R7, [R30+UR4+0x5800] ;  /* 0x005800041e077984 */ /* 0x000e220008000800 */
[----:B-1----:R-:W-:-:S03]  /*0970*/  FMUL.FTZ R16, R16, UR5 ;  /* 0x0000000510107c20 */ /* 0x002fc60008410000 */
[----:B------:R1:W0:Y:S01]  /*0980*/  LDS R18, [R30+UR4+0x5c00] ;  /* 0x005c00041e127984 */ /* 0x0002220008000800 */
[----:B------:R-:W-:Y:S01]  /*0990*/  FMUL.FTZ R21, R21, UR5 ;  /* 0x0000000515157c20 */ /* 0x000fe20008410000 */
[----:B--2---:R-:W-:-:S04]  /*09a0*/  FMUL.FTZ R14, R14, UR5 ;  /* 0x000000050e0e7c20 */ /* 0x004fc80008410000 */
[----:B------:R-:W-:Y:S01]  /*09b0*/  F2FP.F16.F32.PACK_AB R16, R21, R16 ;  /* 0x000000101510723e */ /* 0x000fe200000000ff */
[----:B-1----:R-:W-:Y:S01]  /*09c0*/  FMUL.FTZ R30, R25, UR5 ;  /* 0x00000005191e7c20 */ /* 0x002fe20008410000 */
[----:B---3--:R-:W-:Y:S01]  /*09d0*/  FMUL.FTZ R19, R19, UR5 ;  /* 0x0000000513137c20 */ /* 0x008fe20008410000 */
[----:B------:R-:W-:Y:S01]  /*09e0*/  F2FP.F16.F32.PACK_AB R25, R35, R36 ;  /* 0x000000242319723e */ /* 0x000fe200000000ff */
[----:B----4-:R-:W-:Y:S02]  /*09f0*/  FMUL.FTZ R9, R9, UR5 ;  /* 0x0000000509097c20 */ /* 0x010fe40008410000 */
[----:B------:R-:W-:Y:S01]  /*0a00*/  F2FP.F16.F32.PACK_AB R27, R37, R30 ;  /* 0x0000001e251b723e */ /* 0x000fe200000000ff */
[----:B------:R-:W-:Y:S01]  /*0a10*/  FMUL.FTZ R30, R23, UR5 ;  /* 0x00000005171e7c20 */ /* 0x000fe20008410000 */
[----:B------:R-:W-:Y:S01]  /*0a20*/  FMUL.FTZ R23, R13, UR5 ;  /* 0x000000050d177c20 */ /* 0x000fe20008410000 */
[----:B-----5:R-:W-:Y:S01]  /*0a30*/  FMUL.FTZ R12, R12, UR5 ;  /* 0x000000050c0c7c20 */ /* 0x020fe20008410000 */
[----:B------:R-:W-:-:S02]  /*0a40*/  F2FP.F16.F32.PACK_AB R14, R19, R14 ;  /* 0x0000000e130e723e */ /* 0x000fc400000000ff */
[----:B------:R-:W-:Y:S01]  /*0a50*/  F2FP.F16.F32.PACK_AB R13, R30, R17 ;  /* 0x000000111e0d723e */ /* 0x000fe200000000ff */
[----:B------:R-:W-:Y:S01]  /*0a60*/  FMUL.FTZ R6, R6, UR5 ;  /* 0x0000000506067c20 */ /* 0x000fe20008410000 */
[----:B------:R-:W-:Y:S02]  /*0a70*/  F2FP.F16.F32.PACK_AB R22, R22, R23 ;  /* 0x000000171616723e */ /* 0x000fe400000000ff */
[----:B------:R-:W-:Y:S01]  /*0a80*/  LEA R17, R24, UR4, 0x1 ;  /* 0x0000000418117c11 */ /* 0x000fe2000f8e08ff */
[----:B------:R-:W-:Y:S01]  /*0a90*/  FMUL.FTZ R11, R11, UR5 ;  /* 0x000000050b0b7c20 */ /* 0x000fe20008410000 */
[----:B------:R-:W-:Y:S01]  /*0aa0*/  F2FP.F16.F32.PACK_AB R9, R12, R9 ;  /* 0x000000090c09723e */ /* 0x000fe200000000ff */
[----:B------:R-:W-:-:S03]  /*0ab0*/  FMUL.FTZ R8, R8, UR5 ;  /* 0x0000000508087c20 */ /* 0x000fc60008410000 */
[----:B------:R-:W-:Y:S01]  /*0ac0*/  F2FP.F16.F32.PACK_AB R6, R11, R6 ;  /* 0x000000060b06723e */ /* 0x000fe200000000ff */
[----:B------:R1:W-:Y:S01]  /*0ad0*/  STS [R17+0x6000], R25 ;  /* 0x0060001911007388 */ /* 0x0003e20000000800 */
[----:B------:R-:W-:-:S03]  /*0ae0*/  FMUL.FTZ R15, R10, UR5 ;  /* 0x000000050a0f7c20 */ /* 0x000fc60008410000 */
[----:B------:R1:W-:Y:S01]  /*0af0*/  STS [R17+0x6100], R26 ;  /* 0x0061001a11007388 */ /* 0x0003e20000000800 */
[----:B0-----:R-:W-:Y:S01]  /*0b00*/  FMUL.FTZ R7, R7, UR5 ;  /* 0x0000000507077c20 */ /* 0x001fe20008410000 */
[----:B------:R-:W-:Y:S02]  /*0b10*/  F2FP.F16.F32.PACK_AB R8, R15, R8 ;  /* 0x000000080f08723e */ /* 0x000fe400000000ff */
[----:B------:R1:W-:Y:S01]  /*0b20*/  STS [R17+0x6400], R27 ;  /* 0x0064001b11007388 */ /* 0x0003e20000000800 */
[----:B------:R-:W-:-:S03]  /*0b30*/  FMUL.FTZ R18, R18, UR5 ;  /* 0x0000000512127c20 */ /* 0x000fc60008410000 */
[----:B------:R1:W-:Y:S02]  /*0b40*/  STS [R17+0x6500], R13 ;  /* 0x0065000d11007388 */ /* 0x0003e40000000800 */
[----:B------:R-:W-:Y:S02]  /*0b50*/  F2FP.F16.F32.PACK_AB R7, R18, R7 ;  /* 0x000000071207723e */ /* 0x000fe400000000ff */
        /* <DEDUP_REMOVED lines=9> */
[----:B------:R-:W-:Y:S05]  /*0bf0*/  @P1 EXIT ;  /* 0x000000000000194d */ /* 0x000fea0003800000 */
[----:B-1----:R-:W0:Y:S01]  /*0c00*/  LDC.64 R6, c[0x0][0x258] ;  /* 0x00009600ff067b82 */ /* 0x002e220000000a00 */
[----:B------:R-:W-:Y:S01]  /*0c10*/  LEA.HI R8, R5, R5, RZ, 0x1 ;  /* 0x0000000505087211 */ /* 0x000fe200078f08ff */
[----:B------:R-:W-:Y:S01]  /*0c20*/  IMAD.IADD R33, R34, 0x1, -R33 ;  /* 0x0000000122217824 */ /* 0x000fe200078e0a21 */
[----:B------:R-:W-:Y:S01]  /*0c30*/  LOP3.LUT R29, R29, 0x40, RZ, 0xc0, !PT ;  /* 0x000000401d1d7812 */ /* 0x000fe200078ec0ff */
[----:B------:R-:W-:Y:S01]  /*0c40*/  IMAD.SHL.U32 R12, R5, 0x8, RZ ;  /* 0x00000008050c7824 */ /* 0x000fe200078e00ff */
[----:B------:R-:W-:Y:S01]  /*0c50*/  ULDC UR5, c[0x0][0x244] ;  /* 0x0000910000057ab9 */ /* 0x000fe20000000800 */
[----:B------:R-:W-:Y:S01]  /*0c60*/  IMAD.SHL.U32 R8, R8, 0x200, RZ ;  /* 0x0000020008087824 */ /* 0x000fe200078e00ff */
[----:B------:R-:W-:Y:S01]  /*0c70*/  CS2R R14, SRZ ;  /* 0x00000000000e7805 */ /* 0x000fe2000001ff00 */
[----:B------:R-:W-:Y:S01]  /*0c80*/  IMAD R33, R4, 0x8, R33 ;  /* 0x0000000804217824 */ /* 0x000fe200078e0221 */
[----:B------:R-:W-:Y:S01]  /*0c90*/  SHF.R.U32.HI R4, RZ, 0x3, R29 ;  /* 0x00000003ff047819 */ /* 0x000fe2000001161d */
[----:B------:R-:W-:Y:S01]  /*0ca0*/  @P0 IMAD.MOV.U32 R14, RZ, RZ, R28 ;  /* 0x000000ffff0e0224 */ /* 0x000fe200078e001c */
[----:B------:R-:W-:Y:S01]  /*0cb0*/  LOP3.LUT R29, R29, 0x8, R12, 0xf8, !PT ;  /* 0x000000081d1d7812 */ /* 0x000fe200078ef80c */
[----:B------:R-:W-:Y:S01]  /*0cc0*/  ULDC.64 UR10, c[0x0][0x260] ;  /* 0x00009800000a7ab9 */ /* 0x000fe20000000a00 */
[----:B------:R-:W-:-:S02]  /*0cd0*/  LOP3.LUT R8, R8, 0xfffffc00, RZ, 0xc0, !PT ;  /* 0xfffffc0008087812 */ /* 0x000fc400078ec0ff */
[----:B------:R-:W-:Y:S02]  /*0ce0*/  LOP3.LUT R29, R29, R4, RZ, 0x3c, !PT ;  /* 0x000000041d1d7212 */ /* 0x000fe400078e3cff */
[----:B------:R-:W-:Y:S01]  /*0cf0*/  ISETP.GE.AND P1, PT, R12, UR5, PT ;  /* 0x000000050c007c0c */ /* 0x000fe2000bf26270 */
[----:B------:R-:W-:Y:S01]  /*0d00*/  IMAD.U32 R8, R33, 0x10, R8 ;  /* 0x0000001021087824 */ /* 0x000fe200078e0008 */
[----:B------:R-:W-:Y:S02]  /*0d10*/  SHF.R.S32.HI R13, RZ, 0x1f, R12 ;  /* 0x0000001fff0d7819 */ /* 0x000fe4000001140c */
[----:B------:R-:W-:Y:S01]  /*0d20*/  @P0 SHF.R.S32.HI R15, RZ, 0x1f, R28 ;  /* 0x0000001fff0f0819 */ /* 0x000fe2000001141c */
[----:B------:R-:W-:Y:S01]  /*0d30*/  IMAD.IADD R8, R8, 0x1, R29 ;  /* 0x0000000108087824 */ /* 0x000fe200078e021d */
[----:B------:R-:W-:Y:S01]  /*0d40*/  IADD3 R14, P0, R34, R14, RZ ;  /* 0x0000000e220e7210 */ /* 0x000fe20007f1e0ff */
[C---:B0-----:R-:W-:Y:S02]  /*0d50*/  IMAD R4, R6.reuse, UR9, RZ ;  /* 0x0000000906047c24 */ /* 0x041fe4000f8e02ff */
[----:B------:R-:W-:Y:S01]  /*0d60*/  IMAD.WIDE.U32 R16, R6, UR8, R12 ;  /* 0x0000000806107c25 */ /* 0x000fe2000f8e000c */
[----:B------:R-:W-:-:S02]  /*0d70*/  LEA R18, R8, UR4, 0x1 ;  /* 0x0000000408127c11 */ /* 0x000fc4000f8e08ff */
[----:B------:R-:W-:Y:S01]  /*0d80*/  LEA.HI.X.SX32 R15, R34, R15, 0x1, P0 ;  /* 0x0000000f220f7211 */ /* 0x000fe200000f0eff */
[----:B------:R-:W-:Y:S02]  /*0d90*/  IMAD R13, R7, UR8, R4 ;  /* 0x00000008070d7c24 */ /* 0x000fe4000f8e0204 */
[----:B------:R-:W-:Y:S02]  /*0da0*/  LDS.128 R4, [R18+0x7000] ;  /* 0x0070000012047984 */ /* 0x000fe40000000c00 */
[----:B------:R-:W-:Y:S02]  /*0db0*/  IMAD.IADD R17, R17, 0x1, R13 ;  /* 0x0000000111117824 */ /* 0x000fe400078e020d */
[----:B------:R-:W0:Y:S01]  /*0dc0*/  @!P1 LDS.128 R8, [R18+0x6000] ;  /* 0x0060000012089984 */ /* 0x000e220000000c00 */
[----:B------:R-:W-:Y:S02]  /*0dd0*/  IMAD R13, R2, UR10, RZ ;  /* 0x0000000a020d7c24 */ /* 0x000fe4000f8e02ff */
[----:B------:R-:W-:-:S04]  /*0de0*/  IMAD.WIDE R2, R3, 0x40, R14 ;  /* 0x0000004003027825 */ /* 0x000fc800078e020e */
[C---:B------:R-:W-:Y:S02]  /*0df0*/  IMAD R13, R0.reuse, UR11, R13 ;  /* 0x0000000b000d7c24 */ /* 0x040fe4000f8e020d */
[----:B------:R-:W-:Y:S01]  /*0e00*/  IMAD.WIDE.U32 R16, R0, UR10, R16 ;  /* 0x0000000a00107c25 */ /* 0x000fe2000f8e0010 */
[----:B------:R-:W-:-:S03]  /*0e10*/  ULDC.64 UR10, c[0x0][0x250] ;  /* 0x00009400000a7ab9 */ /* 0x000fc60000000a00 */
[----:B------:R-:W-:Y:S02]  /*0e20*/  IMAD R3, R3, UR10, RZ ;  /* 0x0000000a03037c24 */ /* 0x000fe4000f8e02ff */
[----:B------:R-:W-:Y:S02]  /*0e30*/  IMAD.IADD R17, R17, 0x1, R13 ;  /* 0x0000000111117824 */ /* 0x000fe400078e020d */
[C---:B------:R-:W-:Y:S02]  /*0e40*/  IMAD R13, R2.reuse, UR11, R3 ;  /* 0x0000000b020d7c24 */ /* 0x040fe4000f8e0203 */
[----:B------:R-:W-:Y:S01]  /*0e50*/  IMAD.WIDE.U32 R2, R2, UR10, R16 ;  /* 0x0000000a02027c25 */ /* 0x000fe2000f8e0010 */
[----:B------:R-:W-:-:S03]  /*0e60*/  ULDC.64 UR10, c[0x0][0x238] ;  /* 0x00008e00000a7ab9 */ /* 0x000fc60000000a00 */
[----:B------:R-:W-:Y:S01]  /*0e70*/  VIADD R0, R12, 0x20 ;  /* 0x000000200c007836 */ /* 0x000fe20000000000 */
[----:B------:R-:W-:Y:S01]  /*0e80*/  LEA R14, P2, R2, UR10, 0x1 ;  /* 0x0000000a020e7c11 */ /* 0x000fe2000f8408ff */
[----:B------:R-:W-:Y:S02]  /*0e90*/  IMAD.IADD R3, R3, 0x1, R13 ;  /* 0x0000000103037824 */ /* 0x000fe400078e020d */
[----:B------:R-:W-:Y:S01]  /*0ea0*/  VIADD R12, R12, 0x40 ;  /* 0x000000400c0c7836 */ /* 0x000fe20000000000 */
[----:B------:R-:W-:Y:S02]  /*0eb0*/  ISETP.GE.AND P0, PT, R0, UR5, PT ;  /* 0x0000000500007c0c */ /* 0x000fe4000bf06270 */
[----:B------:R-:W-:Y:S02]  /*0ec0*/  LEA.HI.X R15, R2, UR11, R3, 0x1, P2 ;  /* 0x0000000b020f7c11 */ /* 0x000fe400090f0c03 */
[----:B------:R-:W-:-:S03]  /*0ed0*/  ISETP.GE.AND P2, PT, R12, UR5, PT ;  /* 0x000000050c007c0c */ /* 0x000fc6000bf46270 */
[----:B0-----:R0:W-:Y:S06]  /*0ee0*/  @!P1 STG.E.128 desc[UR6][R14.64], R8 ;  /* 0x000000080e009986 */ /* 0x0011ec000c101d06 */
[----:B------:R0:W-:Y:S04]  /*0ef0*/  @!P0 STG.E.128 desc[UR6][R14.64+0x40], R4 ;  /* 0x000040040e008986 */ /* 0x0001e8000c101d06 */
[----:B------:R-:W-:Y:S05]  /*0f00*/  @P2 EXIT ;  /* 0x000000000000294d */ /* 0x000fea0003800000 */
[----:B0-----:R-:W0:Y:S04]  /*0f10*/  LDS.128 R4, [R18+0x8000] ;  /* 0x0080000012047984 */ /* 0x001e280000000c00 */
[----:B0-----:R-:W-:Y:S01]  /*0f20*/  STG.E.128 desc[UR6][R14.64+0x80], R4 ;  /* 0x000080040e007986 */ /* 0x001fe2000c101d06 */
[----:B------:R-:W-:Y:S05]  /*0f30*/  EXIT ;  /* 0x000000000000794d */ /* 0x000fea0003800000 */
.L_x_63:
        /* <DEDUP_REMOVED lines=12> */
.L_x_126:


//--------------------- .text._ZN7cutlass13device_kernelIN5flash19enable_sm80_to_sm89INS1_16FlashAttnBwdSm80INS1_25CollectiveMainloopBwdSm80ILi2ELi2EN4cute5tupleIJNS5_1CILi64EEENS7_ILi128EEENS7_ILi96EEEEEENS_6half_tEfNS_4arch4Sm80ELb1ELb0ELb0ELb1ELb1ELb0ELb0ELb0ELi2ELi2ELi4ELi2ELb0EEENS1_24CollectiveEpilogueBwdGQAISB_fSE_Li256ELb1ELb1EEENS1_25SingleTileBwdLPTSchedulerILb1ELi128ELb1EEEEEEEEEvNT_6ParamsE --------------------------
	.section	.text._ZN7cutlass13device_kernelIN5flash19enable_sm80_to_sm89INS1_16FlashAttnBwdSm80INS1_25CollectiveMainloopBwdSm80ILi2ELi2EN4cute5tupleIJNS5_1CILi64EEENS7_ILi128EEENS7_ILi96EEEEEENS_6half_tEfNS_4arch4Sm80ELb1ELb0ELb0ELb1ELb1ELb0ELb0ELb0ELi2ELi2ELi4ELi2ELb0EEENS1_24CollectiveEpilogueBwdGQAISB_fSE_Li256ELb1ELb1EEENS1_25SingleTileBwdLPTSchedulerILb1ELi128ELb1EEEEEEEEEvNT_6ParamsE,"ax",@progbits
	.align	128
.text._ZN7cutlass13device_kernelIN5flash19enable_sm80_to_sm89INS1_16FlashAttnBwdSm80INS1_25CollectiveMainloopBwdSm80ILi2ELi2EN4cute5tupleIJNS5_1CILi64EEENS7_ILi128EEENS7_ILi96EEEEEENS_6half_tEfNS_4arch4Sm80ELb1ELb0ELb0ELb1ELb1ELb0ELb0ELb0ELi2ELi2ELi4ELi2ELb0EEENS1_24CollectiveEpilogueBwdGQAISB_fSE_Li256ELb1ELb1EEENS1_25SingleTileBwdLPTSchedulerILb1ELi128ELb1EEEEEEEEEvNT_6ParamsE:
        .type           _ZN7cutlass13device_kernelIN5flash19enable_sm80_to_sm89INS1_16FlashAttnBwdSm80INS1_25CollectiveMainloopBwdSm80ILi2ELi2EN4cute5tupleIJNS5_1CILi64EEENS7_ILi128EEENS7_ILi96EEEEEENS_6half_tEfNS_4arch4Sm80ELb1ELb0ELb0ELb1ELb1ELb0ELb0ELb0ELi2ELi2ELi4ELi2ELb0EEENS1_24CollectiveEpilogueBwdGQAISB_fSE_Li256ELb1ELb1EEENS1_25SingleTileBwdLPTSchedulerILb1ELi128ELb1EEEEEEEEEvNT_6ParamsE,@function
        .size           _ZN7cutlass13device_kernelIN5flash19enable_sm80_to_sm89INS1_16FlashAttnBwdSm80INS1_25CollectiveMainloopBwdSm80ILi2ELi2EN4cute5tupleIJNS5_1CILi64EEENS7_ILi128EEENS7_ILi96EEEEEENS_6half_tEfNS_4arch4Sm80ELb1ELb0ELb0ELb1ELb1ELb0ELb0ELb0ELi2ELi2ELi4ELi2ELb0EEENS1_24CollectiveEpilogueBwdGQAISB_fSE_Li256ELb1ELb1EEENS1_25SingleTileBwdLPTSchedulerILb1ELi128ELb1EEEEEEEEEvNT_6ParamsE,(.L_x_127 - _ZN7cutlass13device_kernelIN5flash19enable_sm80_to_sm89INS1_16FlashAttnBwdSm80INS1_25CollectiveMainloopBwdSm80ILi2ELi2EN4cute5tupleIJNS5_1CILi64EEENS7_ILi128EEENS7_ILi96EEEEEENS_6half_tEfNS_4arch4Sm80ELb1ELb0ELb0ELb1ELb1ELb0ELb0ELb0ELi2ELi2ELi4ELi2ELb0EEENS1_24CollectiveEpilogueBwdGQAISB_fSE_Li256ELb1ELb1EEENS1_25SingleTileBwdLPTSchedulerILb1ELi128ELb1EEEEEEEEEvNT_6ParamsE)
        .other          _ZN7cutlass13device_kernelIN5flash19enable_sm80_to_sm89INS1_16FlashAttnBwdSm80INS1_25CollectiveMainloopBwdSm80ILi2ELi2EN4cute5tupleIJNS5_1CILi64EEENS7_ILi128EEENS7_ILi96EEEEEENS_6half_tEfNS_4arch4Sm80ELb1ELb0ELb0ELb1ELb1ELb0ELb0ELb0ELi2ELi2ELi4ELi2ELb0EEENS1_24CollectiveEpilogueBwdGQAISB_fSE_Li256ELb1ELb1EEENS1_25SingleTileBwdLPTSchedulerILb1ELi128ELb1EEEEEEEEEvNT_6ParamsE,@"STO_CUDA_ENTRY STV_DEFAULT"
_ZN7cutlass13device_kernelIN5flash19enable_sm80_to_sm89INS1_16FlashAttnBwdSm80INS1_25CollectiveMainloopBwdSm80ILi2ELi2EN4cute5tupleIJNS5_1CILi64EEENS7_ILi128EEENS7_ILi96EEEEEENS_6half_tEfNS_4arch4Sm80ELb1ELb0ELb0ELb1ELb1ELb0ELb0ELb0ELi2ELi2ELi4ELi2ELb0EEENS1_24CollectiveEpilogueBwdGQAISB_fSE_Li256ELb1ELb1EEENS1_25SingleTileBwdLPTSchedulerILb1ELi128ELb1EEEEEEEEEvNT_6ParamsE:
[----:B------:R-:W-:Y:S01]  /*0000*/  LDC R1, c[0x0][0x28] ;  /* 0x00000a00ff017b82 */ /* 0x000fe20000000800 */
[----:B------:R-:W-:Y:S05]  /*0010*/  EXIT ;  /* 0x000000000000794d */ /* 0x000fea0003800000 */
.L_x_64:
        /* <DEDUP_REMOVED lines=14> */
.L_x_127:


//--------------------- .text._ZN7cutlass13device_kernelIN5flash22FlashAttnBwdPreprocessIN4cute5tupleIJNS3_1CILi64EEENS5_ILi96EEEEEENS_6half_tEfNS_4arch4Sm80ELb1ELb1EEEEEvNT_6ParamsE --------------------------
	.section	.text._ZN7cutlass13device_kernelIN5flash22FlashAttnBwdPreprocessIN4cute5tupleIJNS3_1CILi64EEENS5_ILi96EEEEEENS_6half_tEfNS_4arch4Sm80ELb1ELb1EEEEEvNT_6ParamsE,"ax",@progbits
	.align	128
.text._ZN7cutlass13device_kernelIN5flash22FlashAttnBwdPreprocessIN4cute5tupleIJNS3_1CILi64EEENS5_ILi96EEEEEENS_6half_tEfNS_4arch4Sm80ELb1ELb1EEEEEvNT_6ParamsE:
        .type           _ZN7cutlass13device_kernelIN5flash22FlashAttnBwdPreprocessIN4cute5tupleIJNS3_1CILi64EEENS5_ILi96EEEEEENS_6half_tEfNS_4arch4Sm80ELb1ELb1EEEEEvNT_6ParamsE,@function
        .size           _ZN7cutlass13device_kernelIN5flash22FlashAttnBwdPreprocessIN4cute5tupleIJNS3_1CILi64EEENS5_ILi96EEEEEENS_6half_tEfNS_4arch4Sm80ELb1ELb1EEEEEvNT_6ParamsE,(.L_x_128 - _ZN7cutlass13device_kernelIN5flash22FlashAttnBwdPreprocessIN4cute5tupleIJNS3_1CILi64EEENS5_ILi96EEEEEENS_6half_tEfNS_4arch4Sm80ELb1ELb1EEEEEvNT_6ParamsE)
        .other          _ZN7cutlass13device_kernelIN5flash22FlashAttnBwdPreprocessIN4cute5tupleIJNS3_1CILi64EEENS5_ILi96EEEEEENS_6half_tEfNS_4arch4Sm80ELb1ELb1EEEEEvNT_6ParamsE,@"STO_CUDA_ENTRY STV_DEFAULT"
_ZN7cutlass13device_kernelIN5flash22FlashAttnBwdPreprocessIN4cute5tupleIJNS3_1CILi64EEENS5_ILi96EEEEEENS_6half_tEfNS_4arch4Sm80ELb1ELb1EEEEEvNT_6ParamsE:
        /* <DEDUP_REMOVED lines=13> */
[----:B------:R-:W-:Y:S01]  /*00d0*/  MOV R5, UR6 ;  /* 0x0000000600057c02 */ /* 0x000fe20008000f00 */
[----:B------:R1:W5:Y:S01]  /*00e0*/  @P0 LDG.E R7, desc[UR4][R2.64] ;  /* 0x0000000402070981 */ /* 0x000362000c1e1900 */
[----:B------:R-:W2:Y:S01]  /*00f0*/  S2R R6, SR_CTAID.X ;  /* 0x0000000000067919 */ /* 0x000ea20000002500 */
[----:B0-----:R-:W-:-:S05]  /*0100*/  @P1 IMAD.WIDE R8, R32, 0x4, R8 ;  /* 0x0000000420081825 */ /* 0x001fca00078e0208 */
[----:B------:R1:W5:Y:S01]  /*0110*/  @P1 LDG.E R5, desc[UR4][R8.64] ;  /* 0x0000000408051981 */ /* 0x000362000c1e1900 */
[----:B------:R-:W0:Y:S01]  /*0120*/  S2UR UR6, SR_CTAID.Y ;  /* 0x00000000000679c3 */ /* 0x000e220000002600 */
[----:B--2---:R-:W-:Y:S01]  /*0130*/  SHF.L.U32 R4, R6, 0x6, RZ ;  /* 0x0000000606047819 */ /* 0x004fe200000006ff */
[----:B------:R-:W-:Y:S06]  /*0140*/  @P1 BRA `(.L_x_65) ;  /* 0x0000000000101947 */ /* 0x000fec0003800000 */
[----:B------:R-:W-:Y:S05]  /*0150*/  @!P0 BRA `(.L_x_65) ;  /* 0x00000000000c8947 */ /* 0x000fea0003800000 */
[----:B------:R-:W2:Y:S04]  /*0160*/  LDG.E R0, desc[UR4][R2.64] ;  /* 0x0000000402007981 */ /* 0x000ea8000c1e1900 */
[----:B-----5:R-:W2:Y:S02]  /*0170*/  LDG.E R5, desc[UR4][R2.64+0x4] ;  /* 0x0000040402057981 */ /* 0x020ea4000c1e1900 */
[----:B--2---:R-:W-:-:S07]  /*0180*/  IADD3 R5, -R0, R5, RZ ;  /* 0x0000000500057210 */ /* 0x004fce0007ffe1ff */
.L_x_65:
[----:B------:R-:W-:Y:S02]  /*0190*/  ISETP.NE.U32.AND P2, PT, RZ, UR8, PT ;  /* 0x00000008ff007c0c */ /* 0x000fe4000bf45070 */
[----:B-----5:R-:W-:Y:S02]  /*01a0*/  ISETP.LE.AND P1, PT, R5, R4, PT ;  /* 0x000000040500720c */ /* 0x020fe40003f23270 */
[----:B------:R-:W-:-:S13]  /*01b0*/  ISETP.NE.AND.EX P2, PT, RZ, UR9, PT, P2 ;  /* 0x00000009ff007c0c */ /* 0x000fda000bf45320 */
[----:B0-----:R-:W-:Y:S05]  /*01c0*/  @P2 EXIT P1 ;  /* 0x000000000000294d */ /* 0x001fea0000800000 */
[----:B-1----:R-:W0:Y:S01]  /*01d0*/  S2R R3, SR_TID.X ;  /* 0x0000000000037919 */ /* 0x002e220000002100 */
[----:B------:R-:W-:Y:S01]  /*01e0*/  IADD3 R2, -R4, R5, RZ ;  /* 0x0000000504027210 */ /* 0x000fe20007ffe1ff */
[----:B------:R-:W-:Y:S01]  /*01f0*/  USHF.R.S32.HI UR7, URZ, 0x1f, UR6 ;  /* 0x0000001f3f077899 */ /* 0x000fe20008011406 */
[----:B------:R-:W-:Y:S01]  /*0200*/  SHF.R.S32.HI R39, RZ, 0x1f, R32 ;  /* 0x0000001fff277819 */ /* 0x000fe20000011420 */
[----:B------:R-:W-:Y:S01]  /*0210*/  BSSY B0, `(.L_x_66) ;  /* 0x000002e000007945 */ /* 0x000fe20003800000 */
[----:B------:R-:W-:Y:S01]  /*0220*/  CS2R R42, SRZ ;  /* 0x00000000002a7805 */ /* 0x000fe2000001ff00 */
[----:B------:R-:W-:Y:S01]  /*0230*/  HFMA2.MMA R30, -RZ, RZ, 0, 0 ;  /* 0x00000000ff1e7435 */ /* 0x000fe200000001ff */
[----:B------:R-:W-:Y:S02]  /*0240*/  @P0 SHF.R.S32.HI R43, RZ, 0x1f, R7 ;  /* 0x0000001fff2b0819 */ /* 0x000fe40000011407 */
[----:B------:R-:W-:Y:S02]  /*0250*/  CS2R R16, SRZ ;  /* 0x0000000000107805 */ /* 0x000fe4000001ff00 */
[----:B------:R-:W-:-:S02]  /*0260*/  @P0 MOV R42, R7 ;  /* 0x00000007002a0202 */ /* 0x000fc40000000f00 */
[----:B------:R-:W-:Y:S02]  /*0270*/  CS2R R8, SRZ ;  /* 0x0000000000087805 */ /* 0x000fe4000001ff00 */
[----:B------:R-:W-:Y:S02]  /*0280*/  SEL R0, R32, RZ, !P2 ;  /* 0x000000ff20007207 */ /* 0x000fe40005000000 */
[----:B------:R-:W-:Y:S02]  /*0290*/  CS2R R10, SRZ ;  /* 0x00000000000a7805 */ /* 0x000fe4000001ff00 */
[----:B------:R-:W-:Y:S02]  /*02a0*/  MOV R40, 0x7f800000 ;  /* 0x7f80000000287802 */ /* 0x000fe40000000f00 */
[----:B------:R-:W-:Y:S02]  /*02b0*/  CS2R R12, SRZ ;  /* 0x00000000000c7805 */ /* 0x000fe4000001ff00 */
[----:B------:R-:W-:-:S02]  /*02c0*/  CS2R R14, SRZ ;  /* 0x00000000000e7805 */ /* 0x000fc4000001ff00 */
[----:B------:R-:W-:Y:S02]  /*02d0*/  CS2R R18, SRZ ;  /* 0x0000000000127805 */ /* 0x000fe4000001ff00 */
[----:B------:R-:W-:Y:S02]  /*02e0*/  CS2R R20, SRZ ;  /* 0x0000000000147805 */ /* 0x000fe4000001ff00 */
[----:B------:R-:W-:Y:S02]  /*02f0*/  CS2R R28, SRZ ;  /* 0x00000000001c7805 */ /* 0x000fe4000001ff00 */
[----:B------:R-:W-:Y:S02]  /*0300*/  CS2R R24, SRZ ;  /* 0x0000000000187805 */ /* 0x000fe4000001ff00 */
[----:B------:R-:W-:Y:S02]  /*0310*/  SEL R39, R39, RZ, !P2 ;  /* 0x000000ff27277207 */ /* 0x000fe40005000000 */
[----:B0-----:R-:W-:-:S02]  /*0320*/  ISETP.GT.AND P1, PT, R3, 0x3f, PT ;  /* 0x0000003f0300780c */ /* 0x001fc40003f24270 */
[----:B------:R-:W-:Y:S02]  /*0330*/  SHF.R.S32.HI R22, RZ, 0x1f, R3 ;  /* 0x0000001fff167819 */ /* 0x000fe40000011403 */
[----:B------:R-:W-:Y:S02]  /*0340*/  ISETP.GE.OR P4, PT, R3, R2, P1 ;  /* 0x000000020300720c */ /* 0x000fe40000f86670 */
[----:B------:R-:W-:Y:S02]  /*0350*/  LEA.HI R27, R22, R3, RZ, 0x2 ;  /* 0x00000003161b7211 */ /* 0x000fe400078f10ff */
[----:B------:R-:W-:Y:S02]  /*0360*/  CS2R R22, SRZ ;  /* 0x0000000000167805 */ /* 0x000fe4000001ff00 */
[----:B------:R-:W-:Y:S02]  /*0370*/  SHF.R.S32.HI R33, RZ, 0x2, R27 ;  /* 0x00000002ff217819 */ /* 0x000fe4000001141b */
[----:B------:R-:W-:-:S02]  /*0380*/  LOP3.LUT R38, R27, 0xfffffffc, RZ, 0xc0, !PT ;  /* 0xfffffffc1b267812 */ /* 0x000fc400078ec0ff */
[----:B------:R-:W-:Y:S02]  /*0390*/  CS2R R26, SRZ ;  /* 0x00000000001a7805 */ /* 0x000fe4000001ff00 */
[----:B------:R-:W-:Y:S02]  /*03a0*/  ISETP.GE.AND P3, PT, R33, R2, PT ;  /* 0x000000022100720c */ /* 0x000fe40003f66270 */
[----:B------:R-:W-:Y:S01]  /*03b0*/  IADD3 R38, -R38, R3, RZ ;  /* 0x0000000326267210 */ /* 0x000fe20007ffe1ff */
[----:B------:R-:W-:Y:S10]  /*03c0*/  @P4 BRA `(.L_x_67) ;  /* 0x0000000000484947 */ /* 0x000ff40003800000 */
[----:B------:R-:W0:Y:S01]  /*03d0*/  LDC.64 R34, c[0x0][0x290] ;  /* 0x0000a400ff227b82 */ /* 0x000e220000000a00 */
[----:B------:R-:W-:Y:S01]  /*03e0*/  SHF.R.S32.HI R31, RZ, 0x1f, R4 ;  /* 0x0000001fff1f7819 */ /* 0x000fe20000011404 */
[----:B------:R-:W-:Y:S01]  /*03f0*/  ULDC.64 UR8, c[0x0][0x298] ;  /* 0x0000a60000087ab9 */ /* 0x000fe20000000a00 */
[--C-:B------:R-:W-:Y:S02]  /*0400*/  SHF.R.S32.HI R37, RZ, 0x1f, R3.reuse ;  /* 0x0000001fff257819 */ /* 0x100fe40000011403 */
[----:B------:R-:W-:-:S04]  /*0410*/  IADD3 R36, P2, P4, R42, R4, R3 ;  /* 0x000000042a247210 */ /* 0x000fc80007c5e003 */
[----:B------:R-:W-:Y:S01]  /*0420*/  IADD3.X R37, R43, R31, R37, P2, P4 ;  /* 0x0000001f2b257210 */ /* 0x000fe200017e8425 */
[----:B0-----:R-:W-:-:S04]  /*0430*/  IMAD R40, R34, UR7, RZ ;  /* 0x0000000722287c24 */ /* 0x001fc8000f8e02ff */
[----:B------:R-:W-:Y:S02]  /*0440*/  IMAD R31, R35, UR6, R40 ;  /* 0x00000006231f7c24 */ /* 0x000fe4000f8e0228 */
[----:B------:R-:W-:-:S04]  /*0450*/  IMAD.WIDE.U32 R34, R34, UR6, R36 ;  /* 0x0000000622227c25 */ /* 0x000fc8000f8e0024 */
[----:B------:R-:W-:Y:S01]  /*0460*/  IMAD R37, R39, UR8, RZ ;  /* 0x0000000827257c24 */ /* 0x000fe2000f8e02ff */
[----:B------:R-:W-:-:S03]  /*0470*/  IADD3 R35, R35, R31, RZ ;  /* 0x0000001f23237210 */ /* 0x000fc60007ffe0ff */
[C---:B------:R-:W-:Y:S02]  /*0480*/  IMAD R31, R0.reuse, UR9, R37 ;  /* 0x00000009001f7c24 */ /* 0x040fe4000f8e0225 */
[----:B------:R-:W-:Y:S01]  /*0490*/  IMAD.WIDE.U32 R34, R0, UR8, R34 ;  /* 0x0000000800227c25 */ /* 0x000fe2000f8e0022 */
[----:B------:R-:W-:-:S04]  /*04a0*/  ULDC.64 UR8, c[0x0][0x288] ;  /* 0x0000a20000087ab9 */ /* 0x000fc80000000a00 */
[----:B------:R-:W-:Y:S02]  /*04b0*/  IADD3 R31, R35, R31, RZ ;  /* 0x0000001f231f7210 */ /* 0x000fe40007ffe0ff */
[----:B------:R-:W-:-:S04]  /*04c0*/  LEA R40, P2, R34, UR8, 0x2 ;  /* 0x0000000822287c11 */ /* 0x000fc8000f8410ff */
[----:B------:R-:W-:-:S05]  /*04d0*/  LEA.HI.X R41, R34, UR9, R31, 0x2, P2 ;  /* 0x0000000922297c11 */ /* 0x000fca00090f141f */
[----:B------:R0:W5:Y:S04]  /*04e0*/  LDG.E R40, desc[UR4][R40.64] ;  /* 0x0000000428287981 */ /* 0x000168000c1e1900 */
.L_x_67:
[----:B------:R-:W-:Y:S05]  /*04f0*/  BSYNC B0 ;  /* 0x0000000000007941 */ /* 0x000fea0003800000 */
.L_x_66:
[----:B------:R-:W-:Y:S04]  /*0500*/  BSSY B0, `(.L_x_68) ;  /* 0x0000022000007945 */ /* 0x000fe80003800000 */
[----:B------:R-:W-:Y:S05]  /*0510*/  @P3 BRA `(.L_x_69) ;  /* 0x0000000000803947 */ /* 0x000fea0003800000 */
[----:B------:R-:W1:Y:S01]  /*0520*/  LDC.64 R34, c[0x0][0x230] ;  /* 0x00008c00ff227b82 */ /* 0x000e620000000a00 */
[----:B------:R-:W-:Y:S01]  /*0530*/  SHF.L.U32 R36, R38, 0x3, RZ ;  /* 0x0000000326247819 */ /* 0x000fe200000006ff */
[----:B------:R-:W-:Y:S01]  /*0540*/  ULDC.64 UR8, c[0x0][0x238] ;  /* 0x00008e0000087ab9 */ /* 0x000fe20000000a00 */
[----:B------:R-:W-:Y:S02]  /*0550*/  ULDC.64 UR10, c[0x0][0x228] ;  /* 0x00008a00000a7ab9 */ /* 0x000fe40000000a00 */
[----:B------:R-:W-:Y:S02]  /*0560*/  SHF.R.S32.HI R37, RZ, 0x1f, R36 ;  /* 0x0000001fff257819 */ /* 0x000fe40000011424 */
[----:B0-----:R-:W-:Y:S01]  /*0570*/  IADD3 R41, R36, 0x40, RZ ;  /* 0x0000004024297810 */ /* 0x001fe20007ffe0ff */
[----:B-1----:R-:W-:-:S04]  /*0580*/  IMAD R44, R34, UR7, RZ ;  /* 0x00000007222c7c24 */ /* 0x002fc8000f8e02ff */
[----:B------:R-:W-:Y:S01]  /*0590*/  IMAD R31, R35, UR6, R44 ;  /* 0x00000006231f7c24 */ /* 0x000fe2000f8e022c */
[----:B------:R-:W-:Y:S01]  /*05a0*/  IADD3 R44, P2, R33, R42, RZ ;  /* 0x0000002a212c7210 */ /* 0x000fe20007f5e0ff */
[----:B------:R-:W-:-:S03]  /*05b0*/  IMAD.WIDE.U32 R34, R34, UR6, R36 ;  /* 0x0000000622227c25 */ /* 0x000fc6000f8e0024 */
[----:B------:R-:W-:Y:S01]  /*05c0*/  LEA.HI.X.SX32 R45, R33, R43, 0x1, P2 ;  /* 0x0000002b212d7211 */ /* 0x000fe200010f0eff */
[----:B------:R-:W-:Y:S01]  /*05d0*/  IMAD R37, R39, UR8, RZ ;  /* 0x0000000827257c24 */ /* 0x000fe2000f8e02ff */
[----:B------:R-:W-:-:S03]  /*05e0*/  IADD3 R35, R35, R31, RZ ;  /* 0x0000001f23237210 */ /* 0x000fc60007ffe0ff */
[----:B------:R-:W-:Y:S01]  /*05f0*/  IMAD R31, R0, UR9, R37 ;  /* 0x00000009001f7c24 */ /* 0x000fe2000f8e0225 */
[----:B------:R-:W-:Y:S01]  /*0600*/  IADD3 R37, R36, 0x20, RZ ;  /* 0x0000002024257810 */ /* 0x000fe20007ffe0ff */
[----:B------:R-:W-:Y:S01]  /*0610*/  IMAD.WIDE.U32 R34, R0, UR8, R34 ;  /* 0x0000000800227c25 */ /* 0x000fe2000f8e0022 */
[----:B------:R-:W-:Y:S02]  /*0620*/  ULDC UR8, c[0x0][0x21c] ;  /* 0x0000870000087ab9 */ /* 0x000fe40000000800 */
[----:B------:R-:W-:Y:S01]  /*0630*/  ISETP.GE.AND P2, PT, R36, UR8, PT ;  /* 0x0000000824007c0c */ /* 0x000fe2000bf46270 */
[----:B------:R-:W-:Y:S01]  /*0640*/  IMAD.WIDE R44, R6, 0x40, R44 ;  /* 0x00000040062c7825 */ /* 0x000fe200078e022c */
[----:B------:R-:W-:Y:S02]  /*0650*/  IADD3 R35, R35, R31, RZ ;  /* 0x0000001f23237210 */ /* 0x000fe40007ffe0ff */
[----:B------:R-:W-:Y:S01]  /*0660*/  ISETP.GE.AND P4, PT, R37, UR8, PT ;  /* 0x0000000825007c0c */ /* 0x000fe2000bf86270 */
[----:B------:R-:W-:Y:S01]  /*0670*/  IMAD R31, R45, UR10, RZ ;  /* 0x0000000a2d1f7c24 */ /* 0x000fe2000f8e02ff */
[----:B------:R-:W-:Y:S01]  /*0680*/  ISETP.GE.AND P5, PT, R41, UR8, PT ;  /* 0x0000000829007c0c */ /* 0x000fe2000bfa6270 */
[----:B------:R-:W-:Y:S01]  /*0690*/  IMAD.WIDE.U32 R34, R44, UR10, R34 ;  /* 0x0000000a2c227c25 */ /* 0x000fe2000f8e0022 */
[----:B------:R-:W-:-:S03]  /*06a0*/  ULDC.64 UR8, c[0x0][0x210] ;  /* 0x0000840000087ab9 */ /* 0x000fc60000000a00 */
[----:B------:R-:W-:Y:S01]  /*06b0*/  IMAD R31, R44, UR11, R31 ;  /* 0x0000000b2c1f7c24 */ /* 0x000fe2000f8e021f */
[----:B------:R-:W-:-:S04]  /*06c0*/  LEA R36, P6, R34, UR8, 0x1 ;  /* 0x0000000822247c11 */ /* 0x000fc8000f8c08ff */
[----:B------:R-:W-:-:S04]  /*06d0*/  IADD3 R31, R35, R31, RZ ;  /* 0x0000001f231f7210 */ /* 0x000fc80007ffe0ff */
[----:B------:R-:W-:-:S05]  /*06e0*/  LEA.HI.X R37, R34, UR9, R31, 0x1, P6 ;  /* 0x0000000922257c11 */ /* 0x000fca000b0f0c1f */
[----:B------:R1:W5:Y:S04]  /*06f0*/  @!P2 LDG.E.128 R8, desc[UR4][R36.64] ;  /* 0x000000042408a981 */ /* 0x000368000c1e1d00 */
[----:B------:R1:W5:Y:S04]  /*0700*/  @!P4 LDG.E.128 R12, desc[UR4][R36.64+0x40] ;  /* 0x00004004240cc981 */ /* 0x000368000c1e1d00 */
[----:B------:R1:W5:Y:S02]  /*0710*/  @!P5 LDG.E.128 R24, desc[UR4][R36.64+0x80] ;  /* 0x000080042418d981 */ /* 0x000364000c1e1d00 */
.L_x_69:
[----:B------:R-:W-:Y:S05]  /*0720*/  BSYNC B0 ;  /* 0x0000000000007941 */ /* 0x000fea0003800000 */
.L_x_68:
[----:B------:R-:W-:Y:S01]  /*0730*/  BSSY B0, `(.L_x_70) ;  /* 0x0000024000007945 */ /* 0x000fe20003800000 */
[----:B------:R-:W-:Y:S01]  /*0740*/  HFMA2.MMA R31, -RZ, RZ, 0, 0 ;  /* 0x00000000ff1f7435 */ /* 0x000fe200000001ff */
[----:B0----5:R-:W-:Y:S02]  /*0750*/  MOV R41, R8 ;  /* 0x0000000800297202 */ /* 0x021fe40000000f00 */
[----:B------:R-:W-:Y:S08]  /*0760*/  @P3 BRA `(.L_x_71) ;  /* 0x0000000000803947 */ /* 0x000ff00003800000 */
[----:B-1----:R-:W0:Y:S01]  /*0770*/  LDC.64 R36, c[0x0][0x250] ;  /* 0x00009400ff247b82 */ /* 0x002e220000000a00 */
[----:B------:R-:W-:Y:S01]  /*0780*/  SHF.L.U32 R34, R38, 0x3, RZ ;  /* 0x0000000326227819 */ /* 0x000fe200000006ff */
[----:B------:R-:W-:Y:S01]  /*0790*/  ULDC.64 UR8, c[0x0][0x258] ;  /* 0x0000960000087ab9 */ /* 0x000fe20000000a00 */
[C---:B------:R-:W-:Y:S01]  /*07a0*/  IADD3 R42, P2, R33.reuse, R42, RZ ;  /* 0x0000002a212a7210 */ /* 0x040fe20007f5e0ff */
[----:B------:R-:W-:Y:S01]  /*07b0*/  ULDC UR10, c[0x0][0x21c] ;  /* 0x00008700000a7ab9 */ /* 0x000fe20000000800 */
[----:B------:R-:W-:Y:S02]  /*07c0*/  SHF.R.S32.HI R35, RZ, 0x1f, R34 ;  /* 0x0000001fff237819 */ /* 0x000fe40000011422 */
[----:B------:R-:W-:Y:S02]  /*07d0*/  LEA.HI.X.SX32 R43, R33, R43, 0x1, P2 ;  /* 0x0000002b212b7211 */ /* 0x000fe400010f0eff */
[----:B------:R-:W-:Y:S01]  /*07e0*/  ISETP.GE.AND P3, PT, R34, UR10, PT ;  /* 0x0000000a22007c0c */ /* 0x000fe2000bf66270 */
[----:B0-----:R-:W-:-:S04]  /*07f0*/  IMAD R44, R36, UR7, RZ ;  /* 0x00000007242c7c24 */ /* 0x001fc8000f8e02ff */
[----:B------:R-:W-:Y:S02]  /*0800*/  IMAD R45, R37, UR6, R44 ;  /* 0x00000006252d7c24 */ /* 0x000fe4000f8e022c */
[----:B------:R-:W-:-:S04]  /*0810*/  IMAD.WIDE.U32 R36, R36, UR6, R34 ;  /* 0x0000000624247c25 */ /* 0x000fc8000f8e0022 */
[----:B------:R-:W-:Y:S01]  /*0820*/  IMAD R35, R39, UR8, RZ ;  /* 0x0000000827237c24 */ /* 0x000fe2000f8e02ff */
[----:B------:R-:W-:-:S03]  /*0830*/  IADD3 R37, R37, R45, RZ ;  /* 0x0000002d25257210 */ /* 0x000fc60007ffe0ff */
[C---:B------:R-:W-:Y:S02]  /*0840*/  IMAD R35, R0.reuse, UR9, R35 ;  /* 0x0000000900237c24 */ /* 0x040fe4000f8e0223 */
[----:B------:R-:W-:Y:S01]  /*0850*/  IMAD.WIDE.U32 R44, R0, UR8, R36 ;  /* 0x00000008002c7c25 */ /* 0x000fe2000f8e0024 */
[----:B------:R-:W-:-:S03]  /*0860*/  ULDC.64 UR8, c[0x0][0x248] ;  /* 0x0000920000087ab9 */ /* 0x000fc60000000a00 */
[----:B------:R-:W-:Y:S01]  /*0870*/  IMAD.WIDE R36, R6, 0x40, R42 ;  /* 0x0000004006247825 */ /* 0x000fe200078e022a */
[----:B------:R-:W-:Y:S02]  /*0880*/  IADD3 R45, R45, R35, RZ ;  /* 0x000000232d2d7210 */ /* 0x000fe40007ffe0ff */
[C---:B------:R-:W-:Y:S01]  /*0890*/  IADD3 R42, R34.reuse, 0x40, RZ ;  /* 0x00000040222a7810 */ /* 0x040fe20007ffe0ff */
[----:B------:R-:W-:Y:S01]  /*08a0*/  IMAD R35, R37, UR8, RZ ;  /* 0x0000000825237c24 */ /* 0x000fe2000f8e02ff */
[----:B------:R-:W-:Y:S01]  /*08b0*/  IADD3 R37, R34, 0x20, RZ ;  /* 0x0000002022257810 */ /* 0x000fe20007ffe0ff */
[----:B------:R-:W-:Y:S01]  /*08c0*/  IMAD.WIDE.U32 R44, R36, UR8, R44 ;  /* 0x00000008242c7c25 */ /* 0x000fe2000f8e002c */
[----:B------:R-:W-:Y:S02]  /*08d0*/  ISETP.GE.AND P5, PT, R42, UR10, PT ;  /* 0x0000000a2a007c0c */ /* 0x000fe4000bfa6270 */
[----:B------:R-:W-:Y:S01]  /*08e0*/  ISETP.GE.AND P4, PT, R37, UR10, PT ;  /* 0x0000000a25007c0c */ /* 0x000fe2000bf86270 */
[----:B------:R-:W-:Y:S01]  /*08f0*/  IMAD R35, R36, UR9, R35 ;  /* 0x0000000924237c24 */ /* 0x000fe2000f8e0223 */
[----:B------:R-:W-:-:S02]  /*0900*/  ULDC.64 UR8, c[0x0][0x240] ;  /* 0x0000900000087ab9 */ /* 0x000fc40000000a00 */
[----:B------:R-:W-:Y:S02]  /*0910*/  LEA R34, P2, R44, UR8, 0x1 ;  /* 0x000000082c227c11 */ /* 0x000fe4000f8408ff */
[----:B------:R-:W-:-:S04]  /*0920*/  IADD3 R35, R45, R35, RZ ;  /* 0x000000232d237210 */ /* 0x000fc80007ffe0ff */
[----:B------:R-:W-:-:S05]  /*0930*/  LEA.HI.X R35, R44, UR9, R35, 0x1, P2 ;  /* 0x000000092c237c11 */ /* 0x000fca00090f0c23 */
[----:B------:R0:W5:Y:S04]  /*0940*/  @!P3 LDG.E.128 R16, desc[UR4][R34.64] ;  /* 0x000000042210b981 */ /* 0x000168000c1e1d00 */
[----:B------:R0:W5:Y:S04]  /*0950*/  @!P4 LDG.E.128 R20, desc[UR4][R34.64+0x40] ;  /* 0x000040042214c981 */ /* 0x000168000c1e1d00 */
[----:B------:R0:W5:Y:S02]  /*0960*/  @!P5 LDG.E.128 R28, desc[UR4][R34.64+0x80] ;  /* 0x00008004221cd981 */ /* 0x000164000c1e1d00 */
.L_x_71:
[----:B------:R-:W-:Y:S05]  /*0970*/  BSYNC B0 ;  /* 0x0000000000007941 */ /* 0x000fea0003800000 */
.L_x_70:
[--C-:B------:R-:W-:Y:S01]  /*0980*/  HADD2.F32 R8, -RZ, R41.reuse.H1_H1 ;  /* 0x30000029ff087230 */ /* 0x100fe20000004100 */
[----:B------:R-:W-:Y:S01]  /*0990*/  @P0 LEA R7, R32, R7, 0x6 ;  /* 0x0000000720070211 */ /* 0x000fe200078e30ff */
[--C-:B0----5:R-:W-:Y:S01]  /*09a0*/  HADD2.F32 R35, -RZ, R16.reuse.H1_H1 ;  /* 0x30000010ff237230 */ /* 0x121fe20000004100 */
[----:B------:R-:W-:Y:S01]  /*09b0*/  ISETP.NE.AND P2, PT, R38, RZ, PT ;  /* 0x000000ff2600720c */ /* 0x000fe20003f45270 */
[----:B------:R-:W-:Y:S01]  /*09c0*/  HADD2.F32 R41, -RZ, R41.H0_H0 ;  /* 0x20000029ff297230 */ /* 0x000fe20000004100 */
[----:B------:R-:W-:Y:S01]  /*09d0*/  BSSY B0, `(.L_x_72) ;  /* 0x0000067000007945 */ /* 0x000fe20003800000 */
[----:B------:R-:W-:Y:S02]  /*09e0*/  HADD2.F32 R16, -RZ, R16.H0_H0 ;  /* 0x20000010ff107230 */ /* 0x000fe40000004100 */
[----:B------:R-:W-:Y:S01]  /*09f0*/  FMUL.FTZ R34, R8, R35 ;  /* 0x0000002308227220 */ /* 0x000fe20000410000 */
        /* <DEDUP_REMOVED lines=13> */
[----:B------:R-:W-:Y:S02]  /*0ad0*/  HADD2.F32 R8, -RZ, R11.H0_H0 ;  /* 0x2000000bff087230 */ /* 0x000fe40000004100 */
[----:B------:R-:W-:Y:S02]  /*0ae0*/  HADD2.F32 R17, -RZ, R19.H0_H0 ;  /* 0x20000013ff117230 */ /* 0x000fe40000004100 */
[----:B------:R-:W-:Y:S01]  /*0af0*/  FFMA.FTZ R9, R10, R9, R35 ;  /* 0x000000090a097223 */ /* 0x000fe20000010023 */
[----:B------:R-:W-:Y:S02]  /*0b00*/  HADD2.F32 R11, -RZ, R11.H1_H1 ;  /* 0x3000000bff0b7230 */ /* 0x000fe40000004100 */
[----:B------:R-:W-:Y:S02]  /*0b10*/  HADD2.F32 R10, -RZ, R19.H1_H1 ;  /* 0x30000013ff0a7230 */ /* 0x000fe40000004100 */
[----:B------:R-:W-:Y:S01]  /*0b20*/  FFMA.FTZ R12, R8, R17, R9 ;  /* 0x00000011080c7223 */ /* 0x000fe20000010009 */
[----:B------:R-:W-:Y:S01]  /*0b30*/  MOV R17, R13 ;  /* 0x0000000d00117202 */ /* 0x000fe20000000f00 */
        /* <DEDUP_REMOVED lines=47> */
[----:B------:R-:W-:-:S04]  /*0e30*/  FFMA.FTZ R8, R8, R9, R11 ;  /* 0x0000000908087223 */ /* 0x000fc8000001000b */
[----:B------:R-:W-:Y:S01]  /*0e40*/  FFMA.FTZ R27, R27, R10, R8 ;  /* 0x0000000a1b1b7223 */ /* 0x000fe20000010008 */
[----:B------:R-:W-:-:S04]  /*0e50*/  @P0 SHF.R.S32.HI R10, RZ, 0x1f, R7 ;  /* 0x0000001fff0a0819 */ /* 0x000fc80000011407 */
[----:B------:R-:W0:Y:S01]  /*0e60*/  SHFL.BFLY PT, R8, R27, 0x2, 0x1f ;  /* 0x0c401f001b087f89 */ /* 0x000e2200000e0000 */
[----:B------:R-:W-:Y:S01]  /*0e70*/  @P0 LEA.HI R10, R10, R7, RZ, 0x6 ;  /* 0x000000070a0a0211 */ /* 0x000fe200078f30ff */
[----:B------:R-:W-:-:S06]  /*0e80*/  HFMA2.MMA R7, -RZ, RZ, 0, 0 ;  /* 0x00000000ff077435 */ /* 0x000fcc00000001ff */
[----:B------:R-:W-:Y:S01]  /*0e90*/  @P0 LOP3.LUT R7, R10, 0xffffffc0, RZ, 0xc0, !PT ;  /* 0xffffffc00a070812 */ /* 0x000fe200078ec0ff */
[----:B0-----:R-:W-:Y:S02]  /*0ea0*/  FADD.FTZ R11, R27, R8 ;  /* 0x000000081b0b7221 */ /* 0x001fe40000010000 */
[----:B------:R-:W0:Y:S03]  /*0eb0*/  LDC.64 R8, c[0x0][0x2d0] ;  /* 0x0000b400ff087b82 */ /* 0x000e260000000a00 */
[----:B------:R-:W2:Y:S02]  /*0ec0*/  SHFL.BFLY PT, R12, R11, 0x1, 0x1f ;  /* 0x0c201f000b0c7f89 */ /* 0x000ea400000e0000 */
[----:B--2---:R-:W-:Y:S01]  /*0ed0*/  FADD.FTZ R16, R11, R12 ;  /* 0x0000000c0b107221 */ /* 0x004fe20000010000 */
[----:B------:R-:W-:Y:S06]  /*0ee0*/  @P2 BRA `(.L_x_73) ;  /* 0x0000000000542947 */ /* 0x000fec0003800000 */
[----:B------:R-:W2:Y:S01]  /*0ef0*/  LDC.64 R14, c[0x0][0x278] ;  /* 0x00009e00ff0e7b82 */ /* 0x000ea20000000a00 */
[----:B------:R-:W-:Y:S01]  /*0f00*/  SHF.R.S32.HI R12, RZ, 0x1f, R33 ;  /* 0x0000001fff0c7819 */ /* 0x000fe20000011421 */
[----:B------:R-:W-:Y:S01]  /*0f10*/  ULDC.64 UR8, c[0x0][0x280] ;  /* 0x0000a00000087ab9 */ /* 0x000fe20000000a00 */
[--C-:B------:R-:W-:Y:S02]  /*0f20*/  IADD3 R10, P0, P2, R7, R33, R4.reuse ;  /* 0x00000021070a7210 */ /* 0x100fe40007a1e004 */
[----:B------:R-:W-:Y:S02]  /*0f30*/  SHF.R.S32.HI R13, RZ, 0x1f, R4 ;  /* 0x0000001fff0d7819 */ /* 0x000fe40000011404 */
[----:B------:R-:W-:-:S04]  /*0f40*/  SHF.R.S32.HI R11, RZ, 0x1f, R7 ;  /* 0x0000001fff0b7819 */ /* 0x000fc80000011407 */
[----:B------:R-:W-:Y:S02]  /*0f50*/  IADD3.X R11, R11, R12, R13, P0, P2 ;  /* 0x0000000c0b0b7210 */ /* 0x000fe400007e440d */
[----:B------:R-:W-:Y:S01]  /*0f60*/  ISETP.GE.AND P0, PT, R33, R2, PT ;  /* 0x000000022100720c */ /* 0x000fe20003f06270 */
[C---:B--2---:R-:W-:Y:S02]  /*0f70*/  IMAD R12, R14.reuse, UR7, RZ ;  /* 0x000000070e0c7c24 */ /* 0x044fe4000f8e02ff */
[----:B------:R-:W-:-:S04]  /*0f80*/  IMAD.WIDE.U32 R10, R14, UR6, R10 ;  /* 0x000000060e0a7c25 */ /* 0x000fc8000f8e000a */
[----:B------:R-:W-:Y:S02]  /*0f90*/  IMAD R13, R15, UR6, R12 ;  /* 0x000000060f0d7c24 */ /* 0x000fe4000f8e020c */
[----:B------:R-:W-:-:S03]  /*0fa0*/  IMAD R15, R39, UR8, RZ ;  /* 0x00000008270f7c24 */ /* 0x000fc6000f8e02ff */
[----:B------:R-:W-:Y:S01]  /*0fb0*/  IADD3 R11, R11, R13, RZ ;  /* 0x0000000d0b0b7210 */ /* 0x000fe20007ffe0ff */
[C---:B------:R-:W-:Y:S02]  /*0fc0*/  IMAD R15, R0.reuse, UR9, R15 ;  /* 0x00000009000f7c24 */ /* 0x040fe4000f8e020f */
[----:B------:R-:W-:Y:S01]  /*0fd0*/  IMAD.WIDE.U32 R10, R0, UR8, R10 ;  /* 0x00000008000a7c25 */ /* 0x000fe2000f8e000a */
[----:B------:R-:W-:-:S04]  /*0fe0*/  ULDC.64 UR8, c[0x0][0x260] ;  /* 0x0000980000087ab9 */ /* 0x000fc80000000a00 */
[----:B------:R-:W-:Y:S02]  /*0ff0*/  IADD3 R11, R11, R15, RZ ;  /* 0x0000000f0b0b7210 */ /* 0x000fe40007ffe0ff */
[----:B------:R-:W-:-:S04]  /*1000*/  LEA R12, P2, R10, UR8, 0x2 ;  /* 0x000000080a0c7c11 */ /* 0x000fc8000f8410ff */
[----:B------:R-:W-:Y:S02]  /*1010*/  LEA.HI.X R13, R10, UR9, R11, 0x2, P2 ;  /* 0x000000090a0d7c11 */ /* 0x000fe400090f140b */
[----:B------:R-:W-:-:S05]  /*1020*/  FSEL R11, R16, RZ, !P0 ;  /* 0x000000ff100b7208 */ /* 0x000fca0004000000 */
[----:B------:R2:W-:Y:S02]  /*1030*/  STG.E desc[UR4][R12.64], R11 ;  /* 0x0000000b0c007986 */ /* 0x0005e4000c101904 */
.L_x_73:
[----:B------:R-:W-:Y:S05]  /*1040*/  BSYNC B0 ;  /* 0x0000000000007941 */ /* 0x000fea0003800000 */
.L_x_72:
[----:B------:R-:W-:Y:S01]  /*1050*/  IADD3 R5, R5, 0x3f, RZ ;  /* 0x0000003f05057810 */ /* 0x000fe20007ffe0ff */
[----:B------:R-:W-:Y:S01]  /*1060*/  IMAD R10, R7, 0x60, RZ ;  /* 0x00000060070a7824 */ /* 0x000fe200078e02ff */
[----:B--2---:R-:W-:Y:S01]  /*1070*/  SHF.L.U32 R12, R3, 0x2, RZ ;  /* 0x00000002030c7819 */ /* 0x004fe200000006ff */
[----:B------:R-:W-:Y:S01]  /*1080*/  IMAD R11, R6, 0x1800, RZ ;  /* 0x00001800060b7824 */ /* 0x000fe200078e02ff */
[----:B------:R-:W-:Y:S01]  /*1090*/  SHF.R.S32.HI R2, RZ, 0x1f, R5 ;  /* 0x0000001fff027819 */ /* 0x000fe20000011405 */
[----:B0-----:R-:W-:Y:S01]  /*10a0*/  IMAD R16, R8, UR7, RZ ;  /* 0x0000000708107c24 */ /* 0x001fe2000f8e02ff */
[----:B------:R-:W-:Y:S01]  /*10b0*/  SHF.R.S32.HI R13, RZ, 0x1f, R10 ;  /* 0x0000001fff0d7819 */ /* 0x000fe2000001140a */
[----:B------:R-:W-:Y:S01]  /*10c0*/  BSSY B0, `(.L_x_74) ;  /* 0x0000023000007945 */ /* 0x000fe20003800000 */
[----:B------:R-:W-:Y:S02]  /*10d0*/  LEA.HI R2, R2, R5, RZ, 0x6 ;  /* 0x0000000502027211 */ /* 0x000fe400078f30ff */
[----:B------:R-:W-:-:S02]  /*10e0*/  IADD3 R10, P0, P2, R10, R12, R11 ;  /* 0x0000000c0a0a7210 */ /* 0x000fc40007a1e00b */
[----:B------:R-:W-:Y:S02]  /*10f0*/  LOP3.LUT R5, R2, 0xffffffc0, RZ, 0xc0, !PT ;  /* 0xffffffc002057812 */ /* 0x000fe400078ec0ff */
[----:B------:R-:W-:Y:S02]  /*1100*/  SHF.R.S32.HI R14, RZ, 0x1f, R11 ;  /* 0x0000001fff0e7819 */ /* 0x000fe4000001140b */
[----:B------:R-:W-:Y:S01]  /*1110*/  IADD3 R2, -R4, R5, RZ ;  /* 0x0000000504027210 */ /* 0x000fe20007ffe1ff */
[----:B------:R-:W-:Y:S01]  /*1120*/  IMAD R5, R9, UR6, R16 ;  /* 0x0000000609057c24 */ /* 0x000fe2000f8e0210 */
[----:B------:R-:W-:Y:S02]  /*1130*/  SHF.R.S32.HI R12, RZ, 0x1f, R12 ;  /* 0x0000001fff0c7819 */ /* 0x000fe4000001140c */
[----:B------:R-:W-:Y:S02]  /*1140*/  ISETP.GE.OR P1, PT, R3, R2, P1 ;  /* 0x000000020300720c */ /* 0x000fe40000f26670 */
[----:B------:R-:W-:-:S03]  /*1150*/  IADD3.X R11, R13, R12, R14, P0, P2 ;  /* 0x0000000c0d0b7210 */ /* 0x000fc600007e440e */
[----:B------:R-:W-:-:S05]  /*1160*/  IMAD.WIDE.U32 R8, R8, UR6, R10 ;  /* 0x0000000608087c25 */ /* 0x000fca000f8e000a */
[----:B------:R-:W-:-:S03]  /*1170*/  IADD3 R5, R9, R5, RZ ;  /* 0x0000000509057210 */ /* 0x000fc60007ffe0ff */
[----:B------:R-:W-:Y:S05]  /*1180*/  @P1 BRA `(.L_x_75) ;  /* 0x0000000000581947 */ /* 0x000fea0003800000 */
[----:B------:R-:W0:Y:S01]  /*1190*/  LDC.64 R12, c[0x0][0x2a8] ;  /* 0x0000aa00ff0c7b82 */ /* 0x000e220000000a00 */
[----:B------:R-:W-:Y:S01]  /*11a0*/  IADD3 R10, P0, P1, R7, R4, R3 ;  /* 0x00000004070a7210 */ /* 0x000fe2000791e003 */
[----:B------:R-:W-:Y:S01]  /*11b0*/  ULDC.64 UR8, c[0x0][0x2b0] ;  /* 0x0000ac0000087ab9 */ /* 0x000fe20000000a00 */
[----:B------:R-:W-:Y:S02]  /*11c0*/  SHF.R.S32.HI R11, RZ, 0x1f, R7 ;  /* 0x0000001fff0b7819 */ /* 0x000fe40000011407 */
[----:B------:R-:W-:Y:S02]  /*11d0*/  SHF.R.S32.HI R2, RZ, 0x1f, R4 ;  /* 0x0000001fff027819 */ /* 0x000fe40000011404 */
[----:B------:R-:W-:-:S04]  /*11e0*/  SHF.R.S32.HI R7, RZ, 0x1f, R3 ;  /* 0x0000001fff077819 */ /* 0x000fc80000011403 */
[----:B------:R-:W-:Y:S02]  /*11f0*/  IADD3.X R11, R11, R2, R7, P0, P1 ;  /* 0x000000020b0b7210 */ /* 0x000fe400007e2407 */
[----:B------:R-:W-:Y:S01]  /*1200*/  FSETP.NEU.FTZ.AND P0, PT, R40, -INF , PT ;  /* 0xff8000002800780b */ /* 0x000fe20003f1d000 */
[C---:B0-----:R-:W-:Y:S02]  /*1210*/  IMAD R2, R12.reuse, UR7, RZ ;  /* 0x000000070c027c24 */ /* 0x041fe4000f8e02ff */
[----:B------:R-:W-:-:S04]  /*1220*/  IMAD.WIDE.U32 R10, R12, UR6, R10 ;  /* 0x000000060c0a7c25 */ /* 0x000fc8000f8e000a */
[----:B------:R-:W-:Y:S02]  /*1230*/  IMAD R7, R13, UR6, R2 ;  /* 0x000000060d077c24 */ /* 0x000fe4000f8e0202 */
[----:B------:R-:W-:Y:S01]  /*1240*/  FMUL.FTZ R2, R40, 1.4426950216293334961 ;  /* 0x3fb8aa3b28027820 */ /* 0x000fe20000410000 */
[----:B------:R-:W-:Y:S02]  /*1250*/  IMAD R13, R39, UR8, RZ ;  /* 0x00000008270d7c24 */ /* 0x000fe4000f8e02ff */
[----:B------:R-:W-:Y:S02]  /*1260*/  IADD3 R11, R11, R7, RZ ;  /* 0x000000070b0b7210 */ /* 0x000fe40007ffe0ff */
[C---:B------:R-:W-:Y:S02]  /*1270*/  IMAD R7, R0.reuse, UR9, R13 ;  /* 0x0000000900077c24 */ /* 0x040fe4000f8e020d */
[----:B------:R-:W-:Y:S01]  /*1280*/  IMAD.WIDE.U32 R10, R0, UR8, R10 ;  /* 0x00000008000a7c25 */ /* 0x000fe2000f8e000a */
[----:B------:R-:W-:-:S04]  /*1290*/  ULDC.64 UR8, c[0x0][0x2a0] ;  /* 0x0000a80000087ab9 */ /* 0x000fc80000000a00 */
[----:B------:R-:W-:Y:S02]  /*12a0*/  IADD3 R7, R11, R7, RZ ;  /* 0x000000070b077210 */ /* 0x000fe40007ffe0ff */
[----:B------:R-:W-:-:S04]  /*12b0*/  LEA R12, P1, R10, UR8, 0x2 ;  /* 0x000000080a0c7c11 */ /* 0x000fc8000f8210ff */
[----:B------:R-:W-:Y:S02]  /*12c0*/  LEA.HI.X R13, R10, UR9, R7, 0x2, P1 ;  /* 0x000000090a0d7c11 */ /* 0x000fe400088f1407 */
[----:B------:R-:W-:-:S05]  /*12d0*/  FSEL R7, R2, RZ, P0 ;  /* 0x000000ff02077208 */ /* 0x000fca0000000000 */
[----:B------:R0:W-:Y:S02]  /*12e0*/  STG.E desc[UR4][R12.64], R7 ;  /* 0x000000070c007986 */ /* 0x0001e4000c101904 */
.L_x_75:
[----:B------:R-:W-:Y:S05]  /*12f0*/  BSYNC B0 ;  /* 0x0000000000007941 */ /* 0x000fea0003800000 */
.L_x_74:
[----:B------:R-:W-:Y:S01]  /*1300*/  ULDC.64 UR10, c[0x0][0x2e8] ;  /* 0x0000ba00000a7ab9 */ /* 0x000fe20000000a00 */
[----:B------:R-:W-:Y:S01]  /*1310*/  ULDC.64 UR8, c[0x0][0x2d8] ;  /* 0x0000b60000087ab9 */ /* 0x000fe20000000a00 */
[----:B------:R-:W-:Y:S01]  /*1320*/  ISETP.NE.U32.AND P0, PT, RZ, UR10, PT ;  /* 0x0000000aff007c0c */ /* 0x000fe2000bf05070 */
[----:B------:R-:W-:Y:S01]  /*1330*/  IMAD R39, R39, UR8, RZ ;  /* 0x0000000827277c24 */ /* 0x000fe2000f8e02ff */
[----:B------:R-:W-:Y:S02]  /*1340*/  MOV R4, R8 ;  /* 0x0000000800047202 */ /* 0x000fe40000000f00 */
[----:B------:R-:W-:Y:S01]  /*1350*/  ISETP.NE.AND.EX P0, PT, RZ, UR11, PT, P0 ;  /* 0x0000000bff007c0c */ /* 0x000fe2000bf05300 */
[C---:B------:R-:W-:Y:S02]  /*1360*/  IMAD R39, R0.reuse, UR9, R39 ;  /* 0x0000000900277c24 */ /* 0x040fe4000f8e0227 */
[----:B------:R-:W-:Y:S01]  /*1370*/  IMAD.WIDE.U32 R4, R0, UR8, R4 ;  /* 0x0000000800047c25 */ /* 0x000fe2000f8e0004 */
[----:B------:R-:W-:Y:S01]  /*1380*/  ISETP.NE.OR P0, PT, R3, RZ, !P0 ;  /* 0x000000ff0300720c */ /* 0x000fe20004705670 */
[----:B------:R-:W-:-:S02]  /*1390*/  ULDC.64 UR8, c[0x0][0x2b8] ;  /* 0x0000ae0000087ab9 */ /* 0x000fc40000000a00 */
[----:B------:R-:W-:Y:S02]  /*13a0*/  LEA R8, P1, R4, UR8, 0x2 ;  /* 0x0000000804087c11 */ /* 0x000fe4000f8210ff */
[----:B------:R-:W-:-:S04]  /*13b0*/  IADD3 R5, R5, R39, RZ ;  /* 0x0000002705057210 */ /* 0x000fc80007ffe0ff */
        /* <DEDUP_REMOVED lines=8> */
[----:B------:R-:W3:Y:S01]  /*1440*/  LDC R5, c[0x0][0x220] ;  /* 0x00008800ff057b82 */ /* 0x000ee20000000800 */
[----:B------:R-:W-:Y:S02]  /*1450*/  ULDC UR7, c[0x0][0x2e0] ;  /* 0x0000b80000077ab9 */ /* 0x000fe40000000800 */
[----:B------:R-:W-:-:S05]  /*1460*/  IMAD R6, R6, UR7, R32 ;  /* 0x0000000706067c24 */ /* 0x000fca000f8e0220 */
[----:B------:R-:W4:Y:S01]  /*1470*/  LDC.64 R2, c[0x0][0x2e8] ;  /* 0x0000ba00ff027b82 */ /* 0x000f220000000a00 */
[----:B---3--:R-:W-:-:S04]  /*1480*/  IMAD R5, R6, R5, UR6 ;  /* 0x0000000606057e24 */ /* 0x008fc8000f8e0205 */
[----:B----4-:R-:W-:-:S05]  /*1490*/  IMAD.WIDE R2, R5, 0x4, R2 ;  /* 0x0000000405027825 */ /* 0x010fca00078e0202 */
[----:B------:R-:W-:Y:S01]  /*14a0*/  STG.E desc[UR4][R2.64], RZ ;  /* 0x000000ff02007986 */ /* 0x000fe2000c101904 */
[----:B------:R-:W-:Y:S05]  /*14b0*/  EXIT ;  /* 0x000000000000794d */ /* 0x000fea0003800000 */
.L_x_76:
        /* <DEDUP_REMOVED lines=12> */
.L_x_128:


//--------------------- .nv.shared._ZN7cutlass13device_kernelIN5flash19enable_sm80_to_sm89INS1_16FlashAttnBwdSm80INS1_25CollectiveMainloopBwdSm80ILi2ELi1EN4cute5tupleIJNS5_1CILi64EEENS7_ILi128EEENS7_ILi96EEEEEENS_6half_tEfNS_4arch4Sm80ELb0ELb0ELb0ELb0ELb0ELb0ELb0ELb0ELi2ELi2ELi4ELi2ELb1EEENS1_21CollectiveEpilogueBwdISB_SC_SE_Li256ELb0ELb0ELi2EEENS1_19SingleTileSchedulerILb0ELb0ELb0ELi128EEEEEEEEEvNT_6ParamsE --------------------------
	.section	.nv.shared._ZN7cutlass13device_kernelIN5flash19enable_sm80_to_sm89INS1_16FlashAttnBwdSm80INS1_25CollectiveMainloopBwdSm80ILi2ELi1EN4cute5tupleIJNS5_1CILi64EEENS7_ILi128EEENS7_ILi96EEEEEENS_6half_tEfNS_4arch4Sm80ELb0ELb0ELb0ELb0ELb0ELb0ELb0ELb0ELi2ELi2ELi4ELi2ELb1EEENS1_21CollectiveEpilogueBwdISB_SC_SE_Li256ELb0ELb0ELi2EEENS1_19SingleTileSchedulerILb0ELb0ELb0ELi128EEEEEEEEEvNT_6ParamsE,"aw",@nobits
	.sectionflags	@""
	.align	16
	.zero		1024


//--------------------- .nv.shared.reserved.0     --------------------------
	.section	.nv.shared.reserved.0,"aw",@nobits
	.weak		__nv_reservedSMEM_offset_0_alias
	.size		__nv_reservedSMEM_offset_0_alias, 0, 0
	.other		__nv_reservedSMEM_offset_0_alias,@"STO_CUDA_RESERVED_SHARED STV_DEFAULT"
__nv_reservedSMEM_offset_0_alias:
	.zero		0


//--------------------- .nv.global                --------------------------
	.section	.nv.global,"aw",@nobits
.nv.global:
	.type		_ZN65_INTERNAL_1b1d66f1_29_flash_bwd_hdim96_fp16_sm80_cu_1f2e7571_28204cute1_E,@object
	.size		_ZN65_INTERNAL_1b1d66f1_29_flash_bwd_hdim96_fp16_sm80_cu_1f2e7571_28204cute1_E,(_ZN65_INTERNAL_1b1d66f1_29_flash_bwd_hdim96_fp16_sm80_cu_1f2e7571_28204cuda3std3__45__cpo6cbeginE - _ZN65_INTERNAL_1b1d66f1_29_flash_bwd_hdim96_fp16_sm80_cu_1f2e7571_28204cute1_E)
_ZN65_INTERNAL_1b1d66f1_29_flash_bwd_hdim96_fp16_sm80_cu_1f2e7571_28204cute1_E:
	.zero		1
	.type		_ZN65_INTERNAL_1b1d66f1_29_flash_bwd_hdim96_fp16_sm80_cu_1f2e7571_28204cuda3std3__45__cpo6cbeginE,@object
	.size		_ZN65_INTERNAL_1b1d66f1_29_flash_bwd_hdim96_fp16_sm80_cu_1f2e7571_28204cuda3std3__45__cpo6cbeginE,(_ZN65_INTERNAL_1b1d66f1_29_flash_bwd_hdim96_fp16_sm80_cu_1f2e7571_28204cuda3std3__48in_placeE - _ZN65_INTERNAL_1b1d66f1_29_flash_bwd_hdim96_fp16_sm80_cu_1f2e7571_28204cuda3std3__45__cpo6cbeginE)
_ZN65_INTERNAL_1b1d66f1_29_flash_bwd_hdim96_fp16_sm80_cu_1f2e7571_28204cuda3std3__45__cpo6cbeginE:
	.zero		1
	.type		_ZN65_INTERNAL_1b1d66f1_29_flash_bwd_hdim96_fp16_sm80_cu_1f2e7571_28204cuda3std3__48in_placeE,@object
	.size		_ZN65_INTERNAL_1b1d66f1_29_flash_bwd_hdim96_fp16_sm80_cu_1f2e7571_28204cuda3std3__48in_placeE,(_ZN65_INTERNAL_1b1d66f1_29_flash_bwd_hdim96_fp16_sm80_cu_1f2e7571_28204cuda3std6ranges3__45__cpo9iter_moveE - _ZN65_INTERNAL_1b1d66f1_29_flash_bwd_hdim96_fp16_sm80_cu_1f2e7571_28204cuda3std3__48in_placeE)
_ZN65_INTERNAL_1b1d66f1_29_flash_bwd_hdim96_fp16_sm80_cu_1f2e7571_28204cuda3std3__48in_placeE:
	.zero		1
	.type		_ZN65_INTERNAL_1b1d66f1_29_flash_bwd_hdim96_fp16_sm80_cu_1f2e7571_28204cuda3std6ranges3__45__cpo9iter_moveE,@object
	.size		_ZN65_INTERNAL_1b1d66f1_29_flash_bwd_hdim96_fp16_sm80_cu_1f2e7571_28204cuda3std6ranges3__45__cpo9iter_moveE,(_ZN65_INTERNAL_1b1d66f1_29_flash_bwd_hdim96_fp16_sm80_cu_1f2e7571_28204cuda3std3__45__cpo5beginE - _ZN65_INTERNAL_1b1d66f1_29_flash_bwd_hdim96_fp16_sm80_cu_1f2e7571_28204cuda3std6ranges3__45__cpo9iter_moveE)
_ZN65_INTERNAL_1b1d66f1_29_flash_bwd_hdim96_fp16_sm80_cu_1f2e7571_28204cuda3std6ranges3__45__cpo9iter_moveE:
	.zero		1
	.type		_ZN65_INTERNAL_1b1d66f1_29_flash_bwd_hdim96_fp16_sm80_cu_1f2e7571_28204cuda3std3__45__cpo5beginE,@object
	.size		_ZN65_INTERNAL_1b1d66f1_29_flash_bwd_hdim96_fp16_sm80_cu_1f2e7571_28204cuda3std3__45__cpo5beginE,(_ZN65_INTERNAL_1b1d66f1_29_flash_bwd_hdim96_fp16_sm80_cu_1f2e7571_28204cuda3std3__467_GLOBAL__N__1b1d66f1_29_flash_bwd_hdim96_fp16_sm80_cu_1f2e7571_28206ignoreE - _ZN65_INTERNAL_1b1d66f1_29_flash_bwd_hdim96_fp16_sm80_cu_1f2e7571_28204cuda3std3__45__cpo5beginE)
_ZN65_INTERNAL_1b1d66f1_29_flash_bwd_hdim96_fp16_sm80_cu_1f2e7571_28204cuda3std3__45__cpo5beginE:
	.zero		1
	.type		_ZN65_INTERNAL_1b1d66f1_29_flash_bwd_hdim96_fp16_sm80_cu_1f2e7571_28204cuda3std3__467_GLOBAL__N__1b1d66f1_29_flash_bwd_hdim96_fp16_sm80_cu_1f2e7571_28206ignoreE,@object
	.size		_ZN65_INTERNAL_1b1d66f1_29_flash_bwd_hdim96_fp16_sm80_cu_1f2e7571_28204cuda3std3__467_GLOBAL__N__1b1d66f1_29_flash_bwd_hdim96_fp16_sm80_cu_1f2e7571_28206ignoreE,(_ZN65_INTERNAL_1b1d66f1_29_flash_bwd_hdim96_fp16_sm80_cu_1f2e7571_28204cute7productE - _ZN65_INTERNAL_1b1d66f1_29_flash_bwd_hdim96_fp16_sm80_cu_1f2e7571_28204cuda3std3__467_GLOBAL__N__1b1d66f1_29_flash_bwd_hdim96_fp16_sm80_cu_1f2e7571_28206ignoreE)
_ZN65_INTERNAL_1b1d66f1_29_flash_bwd_hdim96_fp16_sm80_cu_1f2e7571_28204cuda3std3__467_GLOBAL__N__1b1d66f1_29_flash_bwd_hdim96_fp16_sm80_cu_1f2e7571_28206ignoreE:
	.zero		1
	.type		_ZN65_INTERNAL_1b1d66f1_29_flash_bwd_hdim96_fp16_sm80_cu_1f2e7571_28204cute7productE,@object
	.size		_ZN65_INTERNAL_1b1d66f1_29_flash_bwd_hdim96_fp16_sm80_cu_1f2e7571_28204cute7productE,(_ZN65_INTERNAL_1b1d66f1_29_flash_bwd_hdim96_fp16_sm80_cu_1f2e7571_28204cuda3std3__45__cpo3endE - _ZN65_INTERNAL_1b1d66f1_29_flash_bwd_hdim96_fp16_sm80_cu_1f2e7571_28204cute7productE)
_ZN65_INTERNAL_1b1d66f1_29_flash_bwd_hdim96_fp16_sm80_cu_1f2e7571_28204cute7productE:
	.zero		1
	.type		_ZN65_INTERNAL_1b1d66f1_29_flash_bwd_hdim96_fp16_sm80_cu_1f2e7571_28204cuda3std3__45__cpo3endE,@object
	.size		_ZN65_INTERNAL_1b1d66f1_29_flash_bwd_hdim96_fp16_sm80_cu_1f2e7571_28204cuda3std3__45__cpo3endE,(_ZN65_INTERNAL_1b1d66f1_29_flash_bwd_hdim96_fp16_sm80_cu_1f2e7571_28204cuda3std3__419piecewise_constructE - _ZN65_INTERNAL_1b1d66f1_29_flash_bwd_hdim96_fp16_sm80_cu_1f2e7571_28204cuda3std3__45__cpo3endE)
_ZN65_INTERNAL_1b1d66f1_29_flash_bwd_hdim96_fp16_sm80_cu_1f2e7571_28204cuda3std3__45__cpo3endE:
	.zero		1
	.type		_ZN65_INTERNAL_1b1d66f1_29_flash_bwd_hdim96_fp16_sm80_cu_1f2e7571_28204cuda3std3__419piecewise_constructE,@object
	.size		_ZN65_INTERNAL_1b1d66f1_29_flash_bwd_hdim96_fp16_sm80_cu_1f2e7571_28204cuda3std3__419piecewise_constructE,(_ZN65_INTERNAL_1b1d66f1_29_flash_bwd_hdim96_fp16_sm80_cu_1f2e7571_28204cuda3std3__45__cpo4cendE - _ZN65_INTERNAL_1b1d66f1_29_flash_bwd_hdim96_fp16_sm80_cu_1f2e7571_28204cuda3std3__419piecewise_constructE)
_ZN65_INTERNAL_1b1d66f1_29_flash_bwd_hdim96_fp16_sm80_cu_1f2e7571_28204cuda3std3__419piecewise_constructE:
	.zero		1
	.type		_ZN65_INTERNAL_1b1d66f1_29_flash_bwd_hdim96_fp16_sm80_cu_1f2e7571_28204cuda3std3__45__cpo4cendE,@object
	.size		_ZN65_INTERNAL_1b1d66f1_29_flash_bwd_hdim96_fp16_sm80_cu_1f2e7571_28204cuda3std3__45__cpo4cendE,(_ZN65_INTERNAL_1b1d66f1_29_flash_bwd_hdim96_fp16_sm80_cu_1f2e7571_28204cuda3std6ranges3__45__cpo4swapE - _ZN65_INTERNAL_1b1d66f1_29_flash_bwd_hdim96_fp16_sm80_cu_1f2e7571_28204cuda3std3__45__cpo4cendE)
_ZN65_INTERNAL_1b1d66f1_29_flash_bwd_hdim96_fp16_sm80_cu_1f2e7571_28204cuda3std3__45__cpo4cendE:
	.zero		1
	.type		_ZN65_INTERNAL_1b1d66f1_29_flash_bwd_hdim96_fp16_sm80_cu_1f2e7571_28204cuda3std6ranges3__45__cpo4swapE,@object
	.size		_ZN65_INTERNAL_1b1d66f1_29_flash_bwd_hdim96_fp16_sm80_cu_1f2e7571_28204cuda3std6ranges3__45__cpo4swapE,(.L_7 - _ZN65_INTERNAL_1b1d66f1_29_flash_bwd_hdim96_fp16_sm80_cu_1f2e7571_28204cuda3std6ranges3__45__cpo4swapE)
_ZN65_INTERNAL_1b1d66f1_29_flash_bwd_hdim96_fp16_sm80_cu_1f2e7571_28204cuda3std6ranges3__45__cpo4swapE:
	.zero		1
.L_7:


//--------------------- .nv.shared._ZN7cutlass13device_kernelIN5flash19enable_sm80_to_sm89INS1_16FlashAttnBwdSm80INS1_25CollectiveMainloopBwdSm80ILi2ELi1EN4cute5tupleIJNS5_1CILi64EEENS7_ILi128EEENS7_ILi96EEEEEENS_6half_tEfNS_4arch4Sm80ELb0ELb0ELb0ELb0ELb1ELb0ELb0ELb0ELi2ELi2ELi4ELi2ELb1EEENS1_21CollectiveEpilogueBwdISB_SC_SE_Li256ELb0ELb0ELi2EEENS1_19SingleTileSchedulerILb0ELb0ELb0ELi128EEEEEEEEEvNT_6ParamsE --------------------------
	.section	.nv.shared._ZN7cutlass13device_kernelIN5flash19enable_sm80_to_sm89INS1_16FlashAttnBwdSm80INS1_25CollectiveMainloopBwdSm80ILi2ELi1EN4cute5tupleIJNS5_1CILi64EEENS7_ILi128EEENS7_ILi96EEEEEENS_6half_tEfNS_4arch4Sm80ELb0ELb0ELb0ELb0ELb1ELb0ELb0ELb0ELi2ELi2ELi4ELi2ELb1EEENS1_21CollectiveEpilogueBwdISB_SC_SE_Li256ELb0ELb0ELi2EEENS1_19SingleTileSchedulerILb0ELb0ELb0ELi128EEEEEEEEEvNT_6ParamsE,"aw",@nobits
	.sectionflags	@""
	.align	16
	.zero		1024


//--------------------- .nv.shared._ZN7cutlass13device_kernelIN5flash19enable_sm80_to_sm89INS1_16FlashAttnBwdSm80INS1_25CollectiveMainloopBwdSm80ILi2ELi1EN4cute5tupleIJNS5_1CILi64EEENS7_ILi128EEENS7_ILi96EEEEEENS_6half_tEfNS_4arch4Sm80ELb0ELb0ELb0ELb0ELb0ELb0ELb0ELb0ELi2ELi2ELi4ELi2ELb1EEENS1_24CollectiveEpilogueBwdGQAISB_fSE_Li256ELb0ELb0EEENS1_19SingleTileSchedulerILb0ELb0ELb0ELi128EEEEEEEEEvNT_6ParamsE --------------------------
	.section	.nv.shared._ZN7cutlass13device_kernelIN5flash19enable_sm80_to_sm89INS1_16FlashAttnBwdSm80INS1_25CollectiveMainloopBwdSm80ILi2ELi1EN4cute5tupleIJNS5_1CILi64EEENS7_ILi128EEENS7_ILi96EEEEEENS_6half_tEfNS_4arch4Sm80ELb0ELb0ELb0ELb0ELb0ELb0ELb0ELb0ELi2ELi2ELi4ELi2ELb1EEENS1_24CollectiveEpilogueBwdGQAISB_fSE_Li256ELb0ELb0EEENS1_19SingleTileSchedulerILb0ELb0ELb0ELi128EEEEEEEEEvNT_6ParamsE,"aw",@nobits
	.sectionflags	@""
	.align	16
	.zero		1024


//--------------------- .nv.shared._ZN7cutlass13device_kernelIN5flash19enable_sm80_to_sm89INS1_16FlashAttnBwdSm80INS1_25CollectiveMainloopBwdSm80ILi2ELi1EN4cute5tupleIJNS5_1CILi64EEENS7_ILi128EEENS7_ILi96EEEEEENS_6half_tEfNS_4arch4Sm80ELb0ELb0ELb0ELb0ELb1ELb0ELb0ELb0ELi2ELi2ELi4ELi2ELb1EEENS1_24CollectiveEpilogueBwdGQAISB_fSE_Li256ELb0ELb1EEENS1_19SingleTileSchedulerILb0ELb0ELb0ELi128EEEEEEEEEvNT_6ParamsE --------------------------
	.section	.nv.shared._ZN7cutlass13device_kernelIN5flash19enable_sm80_to_sm89INS1_16FlashAttnBwdSm80INS1_25CollectiveMainloopBwdSm80ILi2ELi1EN4cute5tupleIJNS5_1CILi64EEENS7_ILi128EEENS7_ILi96EEEEEENS_6half_tEfNS_4arch4Sm80ELb0ELb0ELb0ELb0ELb1ELb0ELb0ELb0ELi2ELi2ELi4ELi2ELb1EEENS1_24CollectiveEpilogueBwdGQAISB_fSE_Li256ELb0ELb1EEENS1_19SingleTileSchedulerILb0ELb0ELb0ELi128EEEEEEEEEvNT_6ParamsE,"aw",@nobits
	.sectionflags	@""
	.align	16
	.zero		1024


//--------------------- .nv.shared._ZN7cutlass13device_kernelIN5flash19enable_sm80_to_sm89INS1_16FlashAttnBwdSm80INS1_25CollectiveMainloopBwdSm80ILi2ELi1EN4cute5tupleIJNS5_1CILi64EEENS7_ILi128EEENS7_ILi96EEEEEENS_6half_tEfNS_4arch4Sm80ELb0ELb0ELb0ELb1ELb0ELb0ELb0ELb0ELi2ELi2ELi4ELi2ELb1EEENS1_21CollectiveEpilogueBwdISB_SC_SE_Li256ELb1ELb0ELi2EEENS1_19SingleTileSchedulerILb1ELb0ELb0ELi128EEEEEEEEEvNT_6ParamsE --------------------------
	.section	.nv.shared._ZN7cutlass13device_kernelIN5flash19enable_sm80_to_sm89INS1_16FlashAttnBwdSm80INS1_25CollectiveMainloopBwdSm80ILi2ELi1EN4cute5tupleIJNS5_1CILi64EEENS7_ILi128EEENS7_ILi96EEEEEENS_6half_tEfNS_4arch4Sm80ELb0ELb0ELb0ELb1ELb0ELb0ELb0ELb0ELi2ELi2ELi4ELi2ELb1EEENS1_21CollectiveEpilogueBwdISB_SC_SE_Li256ELb1ELb0ELi2EEENS1_19SingleTileSchedulerILb1ELb0ELb0ELi128EEEEEEEEEvNT_6ParamsE,"aw",@nobits
	.sectionflags	@""
	.align	16
	.zero		1024


//--------------------- .nv.shared._ZN7cutlass13device_kernelIN5flash19enable_sm80_to_sm89INS1_16FlashAttnBwdSm80INS1_25CollectiveMainloopBwdSm80ILi2ELi1EN4cute5tupleIJNS5_1CILi64EEENS7_ILi128EEENS7_ILi96EEEEEENS_6half_tEfNS_4arch4Sm80ELb0ELb0ELb0ELb1ELb1ELb0ELb0ELb0ELi2ELi2ELi4ELi2ELb1EEENS1_21CollectiveEpilogueBwdISB_SC_SE_Li256ELb1ELb0ELi2EEENS1_19SingleTileSchedulerILb1ELb0ELb0ELi128EEEEEEEEEvNT_6ParamsE --------------------------
	.section	.nv.shared._ZN7cutlass13device_kernelIN5flash19enable_sm80_to_sm89INS1_16FlashAttnBwdSm80INS1_25CollectiveMainloopBwdSm80ILi2ELi1EN4cute5tupleIJNS5_1CILi64EEENS7_ILi128EEENS7_ILi96EEEEEENS_6half_tEfNS_4arch4Sm80ELb0ELb0ELb0ELb1ELb1ELb0ELb0ELb0ELi2ELi2ELi4ELi2ELb1EEENS1_21CollectiveEpilogueBwdISB_SC_SE_Li256ELb1ELb0ELi2EEENS1_19SingleTileSchedulerILb1ELb0ELb0ELi128EEEEEEEEEvNT_6ParamsE,"aw",@nobits
	.sectionflags	@""
	.align	16
	.zero		1024


//--------------------- .nv.shared._ZN7cutlass13device_kernelIN5flash19enable_sm80_to_sm89INS1_16FlashAttnBwdSm80INS1_25CollectiveMainloopBwdSm80ILi2ELi1EN4cute5tupleIJNS5_1CILi64EEENS7_ILi128EEENS7_ILi96EEEEEENS_6half_tEfNS_4arch4Sm80ELb0ELb0ELb0ELb1ELb0ELb0ELb0ELb0ELi2ELi2ELi4ELi2ELb1EEENS1_24CollectiveEpilogueBwdGQAISB_fSE_Li256ELb1ELb0EEENS1_19SingleTileSchedulerILb1ELb0ELb0ELi128EEEEEEEEEvNT_6ParamsE --------------------------
	.section	.nv.shared._ZN7cutlass13device_kernelIN5flash19enable_sm80_to_sm89INS1_16FlashAttnBwdSm80INS1_25CollectiveMainloopBwdSm80ILi2ELi1EN4cute5tupleIJNS5_1CILi64EEENS7_ILi128EEENS7_ILi96EEEEEENS_6half_tEfNS_4arch4Sm80ELb0ELb0ELb0ELb1ELb0ELb0ELb0ELb0ELi2ELi2ELi4ELi2ELb1EEENS1_24CollectiveEpilogueBwdGQAISB_fSE_Li256ELb1ELb0EEENS1_19SingleTileSchedulerILb1ELb0ELb0ELi128EEEEEEEEEvNT_6ParamsE,"aw",@nobits
	.sectionflags	@""
	.align	16
	.zero		1024


//--------------------- .nv.shared._ZN7cutlass13device_kernelIN5flash19enable_sm80_to_sm89INS1_16FlashAttnBwdSm80INS1_25CollectiveMainloopBwdSm80ILi2ELi1EN4cute5tupleIJNS5_1CILi64EEENS7_ILi128EEENS7_ILi96EEEEEENS_6half_tEfNS_4arch4Sm80ELb0ELb0ELb0ELb1ELb1ELb0ELb0ELb0ELi2ELi2ELi4ELi2ELb1EEENS1_24CollectiveEpilogueBwdGQAISB_fSE_Li256ELb1ELb1EEENS1_19SingleTileSchedulerILb1ELb0ELb0ELi128EEEEEEEEEvNT_6ParamsE --------------------------
	.section	.nv.shared._ZN7cutlass13device_kernelIN5flash19enable_sm80_to_sm89INS1_16FlashAttnBwdSm80INS1_25CollectiveMainloopBwdSm80ILi2ELi1EN4cute5tupleIJNS5_1CILi64EEENS7_ILi128EEENS7_ILi96EEEEEENS_6half_tEfNS_4arch4Sm80ELb0ELb0ELb0ELb1ELb1ELb0ELb0ELb0ELi2ELi2ELi4ELi2ELb1EEENS1_24CollectiveEpilogueBwdGQAISB_fSE_Li256ELb1ELb1EEENS1_19SingleTileSchedulerILb1ELb0ELb0ELi128EEEEEEEEEvNT_6ParamsE,"aw",@nobits
	.sectionflags	@""
	.align	16
	.zero		1024


//--------------------- .nv.shared._ZN7cutlass13device_kernelIN5flash19enable_sm80_to_sm89INS1_16FlashAttnBwdSm80INS1_25CollectiveMainloopBwdSm80ILi2ELi1EN4cute5tupleIJNS5_1CILi64EEENS7_ILi128EEENS7_ILi96EEEEEENS_6half_tEfNS_4arch4Sm80ELb0ELb1ELb0ELb0ELb0ELb0ELb0ELb0ELi2ELi2ELi4ELi2ELb1EEENS1_21CollectiveEpilogueBwdISB_SC_SE_Li256ELb0ELb0ELi2EEENS1_19SingleTileSchedulerILb0ELb0ELb0ELi128EEEEEEEEEvNT_6ParamsE --------------------------
	.section	.nv.shared._ZN7cutlass13device_kernelIN5flash19enable_sm80_to_sm89INS1_16FlashAttnBwdSm80INS1_25CollectiveMainloopBwdSm80ILi2ELi1EN4cute5tupleIJNS5_1CILi64EEENS7_ILi128EEENS7_ILi96EEEEEENS_6half_tEfNS_4arch4Sm80ELb0ELb1ELb0ELb0ELb0ELb0ELb0ELb0ELi2ELi2ELi4ELi2ELb1EEENS1_21CollectiveEpilogueBwdISB_SC_SE_Li256ELb0ELb0ELi2EEENS1_19SingleTileSchedulerILb0ELb0ELb0ELi128EEEEEEEEEvNT_6ParamsE,"aw",@nobits
	.sectionflags	@""
	.align	16
	.zero		1024


//--------------------- .nv.shared._ZN7cutlass13device_kernelIN5flash19enable_sm80_to_sm89INS1_16FlashAttnBwdSm80INS1_25CollectiveMainloopBwdSm80ILi2ELi1EN4cute5tupleIJNS5_1CILi64EEENS7_ILi128EEENS7_ILi96EEEEEENS_6half_tEfNS_4arch4Sm80ELb0ELb1ELb0ELb0ELb1ELb0ELb0ELb0ELi2ELi2ELi4ELi2ELb1EEENS1_21CollectiveEpilogueBwdISB_SC_SE_Li256ELb0ELb0ELi2EEENS1_19SingleTileSchedulerILb0ELb0ELb0ELi128EEEEEEEEEvNT_6ParamsE --------------------------
	.section	.nv.shared._ZN7cutlass13device_kernelIN5flash19enable_sm80_to_sm89INS1_16FlashAttnBwdSm80INS1_25CollectiveMainloopBwdSm80ILi2ELi1EN4cute5tupleIJNS5_1CILi64EEENS7_ILi128EEENS7_ILi96EEEEEENS_6half_tEfNS_4arch4Sm80ELb0ELb1ELb0ELb0ELb1ELb0ELb0ELb0ELi2ELi2ELi4ELi2ELb1EEENS1_21CollectiveEpilogueBwdISB_SC_SE_Li256ELb0ELb0ELi2EEENS1_19SingleTileSchedulerILb0ELb0ELb0ELi128EEEEEEEEEvNT_6ParamsE,"aw",@nobits
	.sectionflags	@""
	.align	16
	.zero		1024


//--------------------- .nv.shared._ZN7cutlass13device_kernelIN5flash19enable_sm80_to_sm89INS1_16FlashAttnBwdSm80INS1_25CollectiveMainloopBwdSm80ILi2ELi1EN4cute5tupleIJNS5_1CILi64EEENS7_ILi128EEENS7_ILi96EEEEEENS_6half_tEfNS_4arch4Sm80ELb0ELb1ELb0ELb0ELb0ELb0ELb0ELb0ELi2ELi2ELi4ELi2ELb1EEENS1_24CollectiveEpilogueBwdGQAISB_fSE_Li256ELb0ELb0EEENS1_19SingleTileSchedulerILb0ELb0ELb0ELi128EEEEEEEEEvNT_6ParamsE --------------------------
	.section	.nv.shared._ZN7cutlass13device_kernelIN5flash19enable_sm80_to_sm89INS1_16FlashAttnBwdSm80INS1_25CollectiveMainloopBwdSm80ILi2ELi1EN4cute5tupleIJNS5_1CILi64EEENS7_ILi128EEENS7_ILi96EEEEEENS_6half_tEfNS_4arch4Sm80ELb0ELb1ELb0ELb0ELb0ELb0ELb0ELb0ELi2ELi2ELi4ELi2ELb1EEENS1_24CollectiveEpilogueBwdGQAISB_fSE_Li256ELb0ELb0EEENS1_19SingleTileSchedulerILb0ELb0ELb0ELi128EEEEEEEEEvNT_6ParamsE,"aw",@nobits
	.sectionflags	@""
	.align	16
	.zero		1024


//--------------------- .nv.shared._ZN7cutlass13device_kernelIN5flash19enable_sm80_to_sm89INS1_16FlashAttnBwdSm80INS1_25CollectiveMainloopBwdSm80ILi2ELi1EN4cute5tupleIJNS5_1CILi64EEENS7_ILi128EEENS7_ILi96EEEEEENS_6half_tEfNS_4arch4Sm80ELb0ELb1ELb0ELb0ELb1ELb0ELb0ELb0ELi2ELi2ELi4ELi2ELb1EEENS1_24CollectiveEpilogueBwdGQAISB_fSE_Li256ELb0ELb1EEENS1_19SingleTileSchedulerILb0ELb0ELb0ELi128EEEEEEEEEvNT_6ParamsE --------------------------
	.section	.nv.shared._ZN7cutlass13device_kernelIN5flash19enable_sm80_to_sm89INS1_16FlashAttnBwdSm80INS1_25CollectiveMainloopBwdSm80ILi2ELi1EN4cute5tupleIJNS5_1CILi64EEENS7_ILi128EEENS7_ILi96EEEEEENS_6half_tEfNS_4arch4Sm80ELb0ELb1ELb0ELb0ELb1ELb0ELb0ELb0ELi2ELi2ELi4ELi2ELb1EEENS1_24CollectiveEpilogueBwdGQAISB_fSE_Li256ELb0ELb1EEENS1_19SingleTileSchedulerILb0ELb0ELb0ELi128EEEEEEEEEvNT_6ParamsE,"aw",@nobits
	.sectionflags	@""
	.align	16
	.zero		1024


//--------------------- .nv.shared._ZN7cutlass13device_kernelIN5flash19enable_sm80_to_sm89INS1_16FlashAttnBwdSm80INS1_25CollectiveMainloopBwdSm80ILi2ELi1EN4cute5tupleIJNS5_1CILi64EEENS7_ILi128EEENS7_ILi96EEEEEENS_6half_tEfNS_4arch4Sm80ELb0ELb1ELb0ELb1ELb0ELb0ELb0ELb0ELi2ELi2ELi4ELi2ELb1EEENS1_21CollectiveEpilogueBwdISB_SC_SE_Li256ELb1ELb0ELi2EEENS1_19SingleTileSchedulerILb1ELb0ELb0ELi128EEEEEEEEEvNT_6ParamsE --------------------------
	.section	.nv.shared._ZN7cutlass13device_kernelIN5flash19enable_sm80_to_sm89INS1_16FlashAttnBwdSm80INS1_25CollectiveMainloopBwdSm80ILi2ELi1EN4cute5tupleIJNS5_1CILi64EEENS7_ILi128EEENS7_ILi96EEEEEENS_6half_tEfNS_4arch4Sm80ELb0ELb1ELb0ELb1ELb0ELb0ELb0ELb0ELi2ELi2ELi4ELi2ELb1EEENS1_21CollectiveEpilogueBwdISB_SC_SE_Li256ELb1ELb0ELi2EEENS1_19SingleTileSchedulerILb1ELb0ELb0ELi128EEEEEEEEEvNT_6ParamsE,"aw",@nobits
	.sectionflags	@""
	.align	16
	.zero		1024


//--------------------- .nv.shared._ZN7cutlass13device_kernelIN5flash19enable_sm80_to_sm89INS1_16FlashAttnBwdSm80INS1_25CollectiveMainloopBwdSm80ILi2ELi1EN4cute5tupleIJNS5_1CILi64EEENS7_ILi128EEENS7_ILi96EEEEEENS_6half_tEfNS_4arch4Sm80ELb0ELb1ELb0ELb1ELb1ELb0ELb0ELb0ELi2ELi2ELi4ELi2ELb1EEENS1_21CollectiveEpilogueBwdISB_SC_SE_Li256ELb1ELb0ELi2EEENS1_19SingleTileSchedulerILb1ELb0ELb0ELi128EEEEEEEEEvNT_6ParamsE --------------------------
	.section	.nv.shared._ZN7cutlass13device_kernelIN5flash19enable_sm80_to_sm89INS1_16FlashAttnBwdSm80INS1_25CollectiveMainloopBwdSm80ILi2ELi1EN4cute5tupleIJNS5_1CILi64EEENS7_ILi128EEENS7_ILi96EEEEEENS_6half_tEfNS_4arch4Sm80ELb0ELb1ELb0ELb1ELb1ELb0ELb0ELb0ELi2ELi2ELi4ELi2ELb1EEENS1_21CollectiveEpilogueBwdISB_SC_SE_Li256ELb1ELb0ELi2EEENS1_19SingleTileSchedulerILb1ELb0ELb0ELi128EEEEEEEEEvNT_6ParamsE,"aw",@nobits
	.sectionflags	@""
	.align	16
	.zero		1024


//--------------------- .nv.shared._ZN7cutlass13device_kernelIN5flash19enable_sm80_to_sm89INS1_16FlashAttnBwdSm80INS1_25CollectiveMainloopBwdSm80ILi2ELi1EN4cute5tupleIJNS5_1CILi64EEENS7_ILi128EEENS7_ILi96EEEEEENS_6half_tEfNS_4arch4Sm80ELb0ELb1ELb0ELb1ELb0ELb0ELb0ELb0ELi2ELi2ELi4ELi2ELb1EEENS1_24CollectiveEpilogueBwdGQAISB_fSE_Li256ELb1ELb0EEENS1_19SingleTileSchedulerILb1ELb0ELb0ELi128EEEEEEEEEvNT_6ParamsE --------------------------
	.section	.nv.shared._ZN7cutlass13device_kernelIN5flash19enable_sm80_to_sm89INS1_16FlashAttnBwdSm80INS1_25CollectiveMainloopBwdSm80ILi2ELi1EN4cute5tupleIJNS5_1CILi64EEENS7_ILi128EEENS7_ILi96EEEEEENS_6half_tEfNS_4arch4Sm80ELb0ELb1ELb0ELb1ELb0ELb0ELb0ELb0ELi2ELi2ELi4ELi2ELb1EEENS1_24CollectiveEpilogueBwdGQAISB_fSE_Li256ELb1ELb0EEENS1_19SingleTileSchedulerILb1ELb0ELb0ELi128EEEEEEEEEvNT_6ParamsE,"aw",@nobits
	.sectionflags	@""
	.align	16
	.zero		1024


//--------------------- .nv.shared._ZN7cutlass13device_kernelIN5flash19enable_sm80_to_sm89INS1_16FlashAttnBwdSm80INS1_25CollectiveMainloopBwdSm80ILi2ELi1EN4cute5tupleIJNS5_1CILi64EEENS7_ILi128EEENS7_ILi96EEEEEENS_6half_tEfNS_4arch4Sm80ELb0ELb1ELb0ELb1ELb1ELb0ELb0ELb0ELi2ELi2ELi4ELi2ELb1EEENS1_24CollectiveEpilogueBwdGQAISB_fSE_Li256ELb1ELb1EEENS1_19SingleTileSchedulerILb1ELb0ELb0ELi128EEEEEEEEEvNT_6ParamsE --------------------------
	.section	.nv.shared._ZN7cutlass13device_kernelIN5flash19enable_sm80_to_sm89INS1_16FlashAttnBwdSm80INS1_25CollectiveMainloopBwdSm80ILi2ELi1EN4cute5tupleIJNS5_1CILi64EEENS7_ILi128EEENS7_ILi96EEEEEENS_6half_tEfNS_4arch4Sm80ELb0ELb1ELb0ELb1ELb1ELb0ELb0ELb0ELi2ELi2ELi4ELi2ELb1EEENS1_24CollectiveEpilogueBwdGQAISB_fSE_Li256ELb1ELb1EEENS1_19SingleTileSchedulerILb1ELb0ELb0ELi128EEEEEEEEEvNT_6ParamsE,"aw",@nobits
	.sectionflags	@""
	.align	16
	.zero		1024


//--------------------- .nv.shared._ZN7cutlass13device_kernelIN5flash19enable_sm80_to_sm89INS1_16FlashAttnBwdSm80INS1_25CollectiveMainloopBwdSm80ILi2ELi1EN4cute5tupleIJNS5_1CILi64EEENS7_ILi128EEENS7_ILi96EEEEEENS_6half_tEfNS_4arch4Sm80ELb1ELb0ELb0ELb0ELb0ELb0ELb0ELb0ELi2ELi2ELi4ELi2ELb1EEENS1_21CollectiveEpilogueBwdISB_SC_SE_Li256ELb0ELb0ELi2EEENS1_25SingleTileBwdLPTSchedulerILb0ELi128ELb0EEEEEEEEEvNT_6ParamsE --------------------------
	.section	.nv.shared._ZN7cutlass13device_kernelIN5flash19enable_sm80_to_sm89INS1_16FlashAttnBwdSm80INS1_25CollectiveMainloopBwdSm80ILi2ELi1EN4cute5tupleIJNS5_1CILi64EEENS7_ILi128EEENS7_ILi96EEEEEENS_6half_tEfNS_4arch4Sm80ELb1ELb0ELb0ELb0ELb0ELb0ELb0ELb0ELi2ELi2ELi4ELi2ELb1EEENS1_21CollectiveEpilogueBwdISB_SC_SE_Li256ELb0ELb0ELi2EEENS1_25SingleTileBwdLPTSchedulerILb0ELi128ELb0EEEEEEEEEvNT_6ParamsE,"aw",@nobits
	.sectionflags	@""
	.align	16
	.zero		1024


//--------------------- .nv.shared._ZN7cutlass13device_kernelIN5flash19enable_sm80_to_sm89INS1_16FlashAttnBwdSm80INS1_25CollectiveMainloopBwdSm80ILi2ELi1EN4cute5tupleIJNS5_1CILi64EEENS7_ILi128EEENS7_ILi96EEEEEENS_6half_tEfNS_4arch4Sm80ELb1ELb0ELb0ELb0ELb1ELb0ELb0ELb0ELi2ELi2ELi4ELi2ELb1EEENS1_21CollectiveEpilogueBwdISB_SC_SE_Li256ELb0ELb0ELi2EEENS1_25SingleTileBwdLPTSchedulerILb0ELi128ELb1EEEEEEEEEvNT_6ParamsE --------------------------
	.section	.nv.shared._ZN7cutlass13device_kernelIN5flash19enable_sm80_to_sm89INS1_16FlashAttnBwdSm80INS1_25CollectiveMainloopBwdSm80ILi2ELi1EN4cute5tupleIJNS5_1CILi64EEENS7_ILi128EEENS7_ILi96EEEEEENS_6half_tEfNS_4arch4Sm80ELb1ELb0ELb0ELb0ELb1ELb0ELb0ELb0ELi2ELi2ELi4ELi2ELb1EEENS1_21CollectiveEpilogueBwdISB_SC_SE_Li256ELb0ELb0ELi2EEENS1_25SingleTileBwdLPTSchedulerILb0ELi128ELb1EEEEEEEEEvNT_6ParamsE,"aw",@nobits
	.sectionflags	@""
	.align	16
	.zero		1024


//--------------------- .nv.shared._ZN7cutlass13device_kernelIN5flash19enable_sm80_to_sm89INS1_16FlashAttnBwdSm80INS1_25CollectiveMainloopBwdSm80ILi2ELi1EN4cute5tupleIJNS5_1CILi64EEENS7_ILi128EEENS7_ILi96EEEEEENS_6half_tEfNS_4arch4Sm80ELb1ELb0ELb0ELb0ELb0ELb0ELb0ELb0ELi2ELi2ELi4ELi2ELb1EEENS1_24CollectiveEpilogueBwdGQAISB_fSE_Li256ELb0ELb0EEENS1_25SingleTileBwdLPTSchedulerILb0ELi128ELb0EEEEEEEEEvNT_6ParamsE --------------------------
	.section	.nv.shared._ZN7cutlass13device_kernelIN5flash19enable_sm80_to_sm89INS1_16FlashAttnBwdSm80INS1_25CollectiveMainloopBwdSm80ILi2ELi1EN4cute5tupleIJNS5_1CILi64EEENS7_ILi128EEENS7_ILi96EEEEEENS_6half_tEfNS_4arch4Sm80ELb1ELb0ELb0ELb0ELb0ELb0ELb0ELb0ELi2ELi2ELi4ELi2ELb1EEENS1_24CollectiveEpilogueBwdGQAISB_fSE_Li256ELb0ELb0EEENS1_25SingleTileBwdLPTSchedulerILb0ELi128ELb0EEEEEEEEEvNT_6ParamsE,"aw",@nobits
	.sectionflags	@""
	.align	16
	.zero		1024


//--------------------- .nv.shared._ZN7cutlass13device_kernelIN5flash19enable_sm80_to_sm89INS1_16FlashAttnBwdSm80INS1_25CollectiveMainloopBwdSm80ILi2ELi1EN4cute5tupleIJNS5_1CILi64EEENS7_ILi128EEENS7_ILi96EEEEEENS_6half_tEfNS_4arch4Sm80ELb1ELb0ELb0ELb0ELb1ELb0ELb0ELb0ELi2ELi2ELi4ELi2ELb1EEENS1_24CollectiveEpilogueBwdGQAISB_fSE_Li256ELb0ELb1EEENS1_25SingleTileBwdLPTSchedulerILb0ELi128ELb1EEEEEEEEEvNT_6ParamsE --------------------------
	.section	.nv.shared._ZN7cutlass13device_kernelIN5flash19enable_sm80_to_sm89INS1_16FlashAttnBwdSm80INS1_25CollectiveMainloopBwdSm80ILi2ELi1EN4cute5tupleIJNS5_1CILi64EEENS7_ILi128EEENS7_ILi96EEEEEENS_6half_tEfNS_4arch4Sm80ELb1ELb0ELb0ELb0ELb1ELb0ELb0ELb0ELi2ELi2ELi4ELi2ELb1EEENS1_24CollectiveEpilogueBwdGQAISB_fSE_Li256ELb0ELb1EEENS1_25SingleTileBwdLPTSchedulerILb0ELi128ELb1EEEEEEEEEvNT_6ParamsE,"aw",@nobits
	.sectionflags	@""
	.align	16
	.zero		1024


//--------------------- .nv.shared._ZN7cutlass13device_kernelIN5flash19enable_sm80_to_sm89INS1_16FlashAttnBwdSm80INS1_25CollectiveMainloopBwdSm80ILi2ELi1EN4cute5tupleIJNS5_1CILi64EEENS7_ILi128EEENS7_ILi96EEEEEENS_6half_tEfNS_4arch4Sm80ELb1ELb0ELb0ELb1ELb0ELb0ELb0ELb0ELi2ELi2ELi4ELi2ELb1EEENS1_21CollectiveEpilogueBwdISB_SC_SE_Li256ELb1ELb0ELi2EEENS1_25SingleTileBwdLPTSchedulerILb1ELi128ELb0EEEEEEEEEvNT_6ParamsE --------------------------
	.section	.nv.shared._ZN7cutlass13device_kernelIN5flash19enable_sm80_to_sm89INS1_16FlashAttnBwdSm80INS1_25CollectiveMainloopBwdSm80ILi2ELi1EN4cute5tupleIJNS5_1CILi64EEENS7_ILi128EEENS7_ILi96EEEEEENS_6half_tEfNS_4arch4Sm80ELb1ELb0ELb0ELb1ELb0ELb0ELb0ELb0ELi2ELi2ELi4ELi2ELb1EEENS1_21CollectiveEpilogueBwdISB_SC_SE_Li256ELb1ELb0ELi2EEENS1_25SingleTileBwdLPTSchedulerILb1ELi128ELb0EEEEEEEEEvNT_6ParamsE,"aw",@nobits
	.sectionflags	@""
	.align	16
	.zero		1024


//--------------------- .nv.shared._ZN7cutlass13device_kernelIN5flash19enable_sm80_to_sm89INS1_16FlashAttnBwdSm80INS1_25CollectiveMainloopBwdSm80ILi2ELi1EN4cute5tupleIJNS5_1CILi64EEENS7_ILi128EEENS7_ILi96EEEEEENS_6half_tEfNS_4arch4Sm80ELb1ELb0ELb0ELb1ELb1ELb0ELb0ELb0ELi2ELi2ELi4ELi2ELb1EEENS1_21CollectiveEpilogueBwdISB_SC_SE_Li256ELb1ELb0ELi2EEENS1_25SingleTileBwdLPTSchedulerILb1ELi128ELb1EEEEEEEEEvNT_6ParamsE --------------------------
	.section	.nv.shared._ZN7cutlass13device_kernelIN5flash19enable_sm80_to_sm89INS1_16FlashAttnBwdSm80INS1_25CollectiveMainloopBwdSm80ILi2ELi1EN4cute5tupleIJNS5_1CILi64EEENS7_ILi128EEENS7_ILi96EEEEEENS_6half_tEfNS_4arch4Sm80ELb1ELb0ELb0ELb1ELb1ELb0ELb0ELb0ELi2ELi2ELi4ELi2ELb1EEENS1_21CollectiveEpilogueBwdISB_SC_SE_Li256ELb1ELb0ELi2EEENS1_25SingleTileBwdLPTSchedulerILb1ELi128ELb1EEEEEEEEEvNT_6ParamsE,"aw",@nobits
	.sectionflags	@""
	.align	16
	.zero		1024


//--------------------- .nv.shared._ZN7cutlass13device_kernelIN5flash19enable_sm80_to_sm89INS1_16FlashAttnBwdSm80INS1_25CollectiveMainloopBwdSm80ILi2ELi1EN4cute5tupleIJNS5_1CILi64EEENS7_ILi128EEENS7_ILi96EEEEEENS_6half_tEfNS_4arch4Sm80ELb1ELb0ELb0ELb1ELb0ELb0ELb0ELb0ELi2ELi2ELi4ELi2ELb1EEENS1_24CollectiveEpilogueBwdGQAISB_fSE_Li256ELb1ELb0EEENS1_25SingleTileBwdLPTSchedulerILb1ELi128ELb0EEEEEEEEEvNT_6ParamsE --------------------------
	.section	.nv.shared._ZN7cutlass13device_kernelIN5flash19enable_sm80_to_sm89INS1_16FlashAttnBwdSm80INS1_25CollectiveMainloopBwdSm80ILi2ELi1EN4cute5tupleIJNS5_1CILi64EEENS7_ILi128EEENS7_ILi96EEEEEENS_6half_tEfNS_4arch4Sm80ELb1ELb0ELb0ELb1ELb0ELb0ELb0ELb0ELi2ELi2ELi4ELi2ELb1EEENS1_24CollectiveEpilogueBwdGQAISB_fSE_Li256ELb1ELb0EEENS1_25SingleTileBwdLPTSchedulerILb1ELi128ELb0EEEEEEEEEvNT_6ParamsE,"aw",@nobits
	.sectionflags	@""
	.align	16
	.zero		1024


//--------------------- .nv.shared._ZN7cutlass13device_kernelIN5flash19enable_sm80_to_sm89INS1_16FlashAttnBwdSm80INS1_25CollectiveMainloopBwdSm80ILi2ELi1EN4cute5tupleIJNS5_1CILi64EEENS7_ILi128EEENS7_ILi96EEEEEENS_6half_tEfNS_4arch4Sm80ELb1ELb0ELb0ELb1ELb1ELb0ELb0ELb0ELi2ELi2ELi4ELi2ELb1EEENS1_24CollectiveEpilogueBwdGQAISB_fSE_Li256ELb1ELb1EEENS1_25SingleTileBwdLPTSchedulerILb1ELi128ELb1EEEEEEEEEvNT_6ParamsE --------------------------
	.section	.nv.shared._ZN7cutlass13device_kernelIN5flash19enable_sm80_to_sm89INS1_16FlashAttnBwdSm80INS1_25CollectiveMainloopBwdSm80ILi2ELi1EN4cute5tupleIJNS5_1CILi64EEENS7_ILi128EEENS7_ILi96EEEEEENS_6half_tEfNS_4arch4Sm80ELb1ELb0ELb0ELb1ELb1ELb0ELb0ELb0ELi2ELi2ELi4ELi2ELb1EEENS1_24CollectiveEpilogueBwdGQAISB_fSE_Li256ELb1ELb1EEENS1_25SingleTileBwdLPTSchedulerILb1ELi128ELb1EEEEEEEEEvNT_6ParamsE,"aw",@nobits
	.sectionflags	@""
	.align	16
	.zero		1024


//--------------------- .nv.shared._ZN7cutlass13device_kernelIN5flash19enable_sm80_to_sm89INS1_16FlashAttnBwdSm80INS1_25CollectiveMainloopBwdSm80ILi2ELi2EN4cute5tupleIJNS5_1CILi64EEENS7_ILi128EEENS7_ILi96EEEEEENS_6half_tEfNS_4arch4Sm80ELb0ELb0ELb0ELb0ELb0ELb0ELb0ELb0ELi2ELi2ELi4ELi2ELb0EEENS1_21CollectiveEpilogueBwdISB_SC_SE_Li256ELb0ELb0ELi2EEENS1_19SingleTileSchedulerILb0ELb0ELb0ELi128EEEEEEEEEvNT_6ParamsE --------------------------
	.section	.nv.shared._ZN7cutlass13device_kernelIN5flash19enable_sm80_to_sm89INS1_16FlashAttnBwdSm80INS1_25CollectiveMainloopBwdSm80ILi2ELi2EN4cute5tupleIJNS5_1CILi64EEENS7_ILi128EEENS7_ILi96EEEEEENS_6half_tEfNS_4arch4Sm80ELb0ELb0ELb0ELb0ELb0ELb0ELb0ELb0ELi2ELi2ELi4ELi2ELb0EEENS1_21CollectiveEpilogueBwdISB_SC_SE_Li256ELb0ELb0ELi2EEENS1_19SingleTileSchedulerILb0ELb0ELb0ELi128EEEEEEEEEvNT_6ParamsE,"aw",@nobits
	.sectionflags	@""
	.align	16
	.zero		1024


//--------------------- .nv.shared._ZN7cutlass13device_kernelIN5flash19enable_sm80_to_sm89INS1_16FlashAttnBwdSm80INS1_25CollectiveMainloopBwdSm80ILi2ELi2EN4cute5tupleIJNS5_1CILi64EEENS7_ILi128EEENS7_ILi96EEEEEENS_6half_tEfNS_4arch4Sm80ELb0ELb0ELb0ELb0ELb1ELb0ELb0ELb0ELi2ELi2ELi4ELi2ELb0EEENS1_21CollectiveEpilogueBwdISB_SC_SE_Li256ELb0ELb0ELi2EEENS1_19SingleTileSchedulerILb0ELb0ELb0ELi128EEEEEEEEEvNT_6ParamsE --------------------------
	.section	.nv.shared._ZN7cutlass13device_kernelIN5flash19enable_sm80_to_sm89INS1_16FlashAttnBwdSm80INS1_25CollectiveMainloopBwdSm80ILi2ELi2EN4cute5tupleIJNS5_1CILi64EEENS7_ILi128EEENS7_ILi96EEEEEENS_6half_tEfNS_4arch4Sm80ELb0ELb0ELb0ELb0ELb1ELb0ELb0ELb0ELi2ELi2ELi4ELi2ELb0EEENS1_21CollectiveEpilogueBwdISB_SC_SE_Li256ELb0ELb0ELi2EEENS1_19SingleTileSchedulerILb0ELb0ELb0ELi128EEEEEEEEEvNT_6ParamsE,"aw",@nobits
	.sectionflags	@""
	.align	16
	.zero		1024


//--------------------- .nv.shared._ZN7cutlass13device_kernelIN5flash19enable_sm80_to_sm89INS1_16FlashAttnBwdSm80INS1_25CollectiveMainloopBwdSm80ILi2ELi2EN4cute5tupleIJNS5_1CILi64EEENS7_ILi128EEENS7_ILi96EEEEEENS_6half_tEfNS_4arch4Sm80ELb0ELb0ELb0ELb0ELb0ELb0ELb0ELb0ELi2ELi2ELi4ELi2ELb0EEENS1_24CollectiveEpilogueBwdGQAISB_fSE_Li256ELb0ELb0EEENS1_19SingleTileSchedulerILb0ELb0ELb0ELi128EEEEEEEEEvNT_6ParamsE --------------------------
	.section	.nv.shared._ZN7cutlass13device_kernelIN5flash19enable_sm80_to_sm89INS1_16FlashAttnBwdSm80INS1_25CollectiveMainloopBwdSm80ILi2ELi2EN4cute5tupleIJNS5_1CILi64EEENS7_ILi128EEENS7_ILi96EEEEEENS_6half_tEfNS_4arch4Sm80ELb0ELb0ELb0ELb0ELb0ELb0ELb0ELb0ELi2ELi2ELi4ELi2ELb0EEENS1_24CollectiveEpilogueBwdGQAISB_fSE_Li256ELb0ELb0EEENS1_19SingleTileSchedulerILb0ELb0ELb0ELi128EEEEEEEEEvNT_6ParamsE,"aw",@nobits
	.sectionflags	@""
	.align	16
	.zero		1024


//--------------------- .nv.shared._ZN7cutlass13device_kernelIN5flash19enable_sm80_to_sm89INS1_16FlashAttnBwdSm80INS1_25CollectiveMainloopBwdSm80ILi2ELi2EN4cute5tupleIJNS5_1CILi64EEENS7_ILi128EEENS7_ILi96EEEEEENS_6half_tEfNS_4arch4Sm80ELb0ELb0ELb0ELb0ELb1ELb0ELb0ELb0ELi2ELi2ELi4ELi2ELb0EEENS1_24CollectiveEpilogueBwdGQAISB_fSE_Li256ELb0ELb1EEENS1_19SingleTileSchedulerILb0ELb0ELb0ELi128EEEEEEEEEvNT_6ParamsE --------------------------
	.section	.nv.shared._ZN7cutlass13device_kernelIN5flash19enable_sm80_to_sm89INS1_16FlashAttnBwdSm80INS1_25CollectiveMainloopBwdSm80ILi2ELi2EN4cute5tupleIJNS5_1CILi64EEENS7_ILi128EEENS7_ILi96EEEEEENS_6half_tEfNS_4arch4Sm80ELb0ELb0ELb0ELb0ELb1ELb0ELb0ELb0ELi2ELi2ELi4ELi2ELb0EEENS1_24CollectiveEpilogueBwdGQAISB_fSE_Li256ELb0ELb1EEENS1_19SingleTileSchedulerILb0ELb0ELb0ELi128EEEEEEEEEvNT_6ParamsE,"aw",@nobits
	.sectionflags	@""
	.align	16
	.zero		1024


//--------------------- .nv.shared._ZN7cutlass13device_kernelIN5flash19enable_sm80_to_sm89INS1_16FlashAttnBwdSm80INS1_25CollectiveMainloopBwdSm80ILi2ELi2EN4cute5tupleIJNS5_1CILi64EEENS7_ILi128EEENS7_ILi96EEEEEENS_6half_tEfNS_4arch4Sm80ELb0ELb0ELb0ELb1ELb0ELb0ELb0ELb0ELi2ELi2ELi4ELi2ELb0EEENS1_21CollectiveEpilogueBwdISB_SC_SE_Li256ELb1ELb0ELi2EEENS1_19SingleTileSchedulerILb1ELb0ELb0ELi128EEEEEEEEEvNT_6ParamsE --------------------------
	.section	.nv.shared._ZN7cutlass13device_kernelIN5flash19enable_sm80_to_sm89INS1_16FlashAttnBwdSm80INS1_25CollectiveMainloopBwdSm80ILi2ELi2EN4cute5tupleIJNS5_1CILi64EEENS7_ILi128EEENS7_ILi96EEEEEENS_6half_tEfNS_4arch4Sm80ELb0ELb0ELb0ELb1ELb0ELb0ELb0ELb0ELi2ELi2ELi4ELi2ELb0EEENS1_21CollectiveEpilogueBwdISB_SC_SE_Li256ELb1ELb0ELi2EEENS1_19SingleTileSchedulerILb1ELb0ELb0ELi128EEEEEEEEEvNT_6ParamsE,"aw",@nobits
	.sectionflags	@""
	.align	16
	.zero		1024


//--------------------- .nv.shared._ZN7cutlass13device_kernelIN5flash19enable_sm80_to_sm89INS1_16FlashAttnBwdSm80INS1_25CollectiveMainloopBwdSm80ILi2ELi2EN4cute5tupleIJNS5_1CILi64EEENS7_ILi128EEENS7_ILi96EEEEEENS_6half_tEfNS_4arch4Sm80ELb0ELb0ELb0ELb1ELb1ELb0ELb0ELb0ELi2ELi2ELi4ELi2ELb0EEENS1_21CollectiveEpilogueBwdISB_SC_SE_Li256ELb1ELb0ELi2EEENS1_19SingleTileSchedulerILb1ELb0ELb0ELi128EEEEEEEEEvNT_6ParamsE --------------------------
	.section	.nv.shared._ZN7cutlass13device_kernelIN5flash19enable_sm80_to_sm89INS1_16FlashAttnBwdSm80INS1_25CollectiveMainloopBwdSm80ILi2ELi2EN4cute5tupleIJNS5_1CILi64EEENS7_ILi128EEENS7_ILi96EEEEEENS_6half_tEfNS_4arch4Sm80ELb0ELb0ELb0ELb1ELb1ELb0ELb0ELb0ELi2ELi2ELi4ELi2ELb0EEENS1_21CollectiveEpilogueBwdISB_SC_SE_Li256ELb1ELb0ELi2EEENS1_19SingleTileSchedulerILb1ELb0ELb0ELi128EEEEEEEEEvNT_6ParamsE,"aw",@nobits
	.sectionflags	@""
	.align	16
	.zero		1024


//--------------------- .nv.shared._ZN7cutlass13device_kernelIN5flash19enable_sm80_to_sm89INS1_16FlashAttnBwdSm80INS1_25CollectiveMainloopBwdSm80ILi2ELi2EN4cute5tupleIJNS5_1CILi64EEENS7_ILi128EEENS7_ILi96EEEEEENS_6half_tEfNS_4arch4Sm80ELb0ELb0ELb0ELb1ELb0ELb0ELb0ELb0ELi2ELi2ELi4ELi2ELb0EEENS1_24CollectiveEpilogueBwdGQAISB_fSE_Li256ELb1ELb0EEENS1_19SingleTileSchedulerILb1ELb0ELb0ELi128EEEEEEEEEvNT_6ParamsE --------------------------
	.section	.nv.shared._ZN7cutlass13device_kernelIN5flash19enable_sm80_to_sm89INS1_16FlashAttnBwdSm80INS1_25CollectiveMainloopBwdSm80ILi2ELi2EN4cute5tupleIJNS5_1CILi64EEENS7_ILi128EEENS7_ILi96EEEEEENS_6half_tEfNS_4arch4Sm80ELb0ELb0ELb0ELb1ELb0ELb0ELb0ELb0ELi2ELi2ELi4ELi2ELb0EEENS1_24CollectiveEpilogueBwdGQAISB_fSE_Li256ELb1ELb0EEENS1_19SingleTileSchedulerILb1ELb0ELb0ELi128EEEEEEEEEvNT_6ParamsE,"aw",@nobits
	.sectionflags	@""
	.align	16
	.zero		1024


//--------------------- .nv.shared._ZN7cutlass13device_kernelIN5flash19enable_sm80_to_sm89INS1_16FlashAttnBwdSm80INS1_25CollectiveMainloopBwdSm80ILi2ELi2EN4cute5tupleIJNS5_1CILi64EEENS7_ILi128EEENS7_ILi96EEEEEENS_6half_tEfNS_4arch4Sm80ELb0ELb0ELb0ELb1ELb1ELb0ELb0ELb0ELi2ELi2ELi4ELi2ELb0EEENS1_24CollectiveEpilogueBwdGQAISB_fSE_Li256ELb1ELb1EEENS1_19SingleTileSchedulerILb1ELb0ELb0ELi128EEEEEEEEEvNT_6ParamsE --------------------------
	.section	.nv.shared._ZN7cutlass13device_kernelIN5flash19enable_sm80_to_sm89INS1_16FlashAttnBwdSm80INS1_25CollectiveMainloopBwdSm80ILi2ELi2EN4cute5tupleIJNS5_1CILi64EEENS7_ILi128EEENS7_ILi96EEEEEENS_6half_tEfNS_4arch4Sm80ELb0ELb0ELb0ELb1ELb1ELb0ELb0ELb0ELi2ELi2ELi4ELi2ELb0EEENS1_24CollectiveEpilogueBwdGQAISB_fSE_Li256ELb1ELb1EEENS1_19SingleTileSchedulerILb1ELb0ELb0ELi128EEEEEEEEEvNT_6ParamsE,"aw",@nobits
	.sectionflags	@""
	.align	16
	.zero		1024


//--------------------- .nv.shared._ZN7cutlass13device_kernelIN5flash19enable_sm80_to_sm89INS1_16FlashAttnBwdSm80INS1_25CollectiveMainloopBwdSm80ILi2ELi2EN4cute5tupleIJNS5_1CILi64EEENS7_ILi128EEENS7_ILi96EEEEEENS_6half_tEfNS_4arch4Sm80ELb0ELb1ELb0ELb0ELb0ELb0ELb0ELb0ELi2ELi2ELi4ELi2ELb0EEENS1_21CollectiveEpilogueBwdISB_SC_SE_Li256ELb0ELb0ELi2EEENS1_19SingleTileSchedulerILb0ELb0ELb0ELi128EEEEEEEEEvNT_6ParamsE --------------------------
	.section	.nv.shared._ZN7cutlass13device_kernelIN5flash19enable_sm80_to_sm89INS1_16FlashAttnBwdSm80INS1_25CollectiveMainloopBwdSm80ILi2ELi2EN4cute5tupleIJNS5_1CILi64EEENS7_ILi128EEENS7_ILi96EEEEEENS_6half_tEfNS_4arch4Sm80ELb0ELb1ELb0ELb0ELb0ELb0ELb0ELb0ELi2ELi2ELi4ELi2ELb0EEENS1_21CollectiveEpilogueBwdISB_SC_SE_Li256ELb0ELb0ELi2EEENS1_19SingleTileSchedulerILb0ELb0ELb0ELi128EEEEEEEEEvNT_6ParamsE,"aw",@nobits
	.sectionflags	@""
	.align	16
	.zero		1024


//--------------------- .nv.shared._ZN7cutlass13device_kernelIN5flash19enable_sm80_to_sm89INS1_16FlashAttnBwdSm80INS1_25CollectiveMainloopBwdSm80ILi2ELi2EN4cute5tupleIJNS5_1CILi64EEENS7_ILi128EEENS7_ILi96EEEEEENS_6half_tEfNS_4arch4Sm80ELb0ELb1ELb0ELb0ELb1ELb0ELb0ELb0ELi2ELi2ELi4ELi2ELb0EEENS1_21CollectiveEpilogueBwdISB_SC_SE_Li256ELb0ELb0ELi2EEENS1_19SingleTileSchedulerILb0ELb0ELb0ELi128EEEEEEEEEvNT_6ParamsE --------------------------
	.section	.nv.shared._ZN7cutlass13device_kernelIN5flash19enable_sm80_to_sm89INS1_16FlashAttnBwdSm80INS1_25CollectiveMainloopBwdSm80ILi2ELi2EN4cute5tupleIJNS5_1CILi64EEENS7_ILi128EEENS7_ILi96EEEEEENS_6half_tEfNS_4arch4Sm80ELb0ELb1ELb0ELb0ELb1ELb0ELb0ELb0ELi2ELi2ELi4ELi2ELb0EEENS1_21CollectiveEpilogueBwdISB_SC_SE_Li256ELb0ELb0ELi2EEENS1_19SingleTileSchedulerILb0ELb0ELb0ELi128EEEEEEEEEvNT_6ParamsE,"aw",@nobits
	.sectionflags	@""
	.align	16
	.zero		1024


//--------------------- .nv.shared._ZN7cutlass13device_kernelIN5flash19enable_sm80_to_sm89INS1_16FlashAttnBwdSm80INS1_25CollectiveMainloopBwdSm80ILi2ELi2EN4cute5tupleIJNS5_1CILi64EEENS7_ILi128EEENS7_ILi96EEEEEENS_6half_tEfNS_4arch4Sm80ELb0ELb1ELb0ELb0ELb0ELb0ELb0ELb0ELi2ELi2ELi4ELi2ELb0EEENS1_24CollectiveEpilogueBwdGQAISB_fSE_Li256ELb0ELb0EEENS1_19SingleTileSchedulerILb0ELb0ELb0ELi128EEEEEEEEEvNT_6ParamsE --------------------------
	.section	.nv.shared._ZN7cutlass13device_kernelIN5flash19enable_sm80_to_sm89INS1_16FlashAttnBwdSm80INS1_25CollectiveMainloopBwdSm80ILi2ELi2EN4cute5tupleIJNS5_1CILi64EEENS7_ILi128EEENS7_ILi96EEEEEENS_6half_tEfNS_4arch4Sm80ELb0ELb1ELb0ELb0ELb0ELb0ELb0ELb0ELi2ELi2ELi4ELi2ELb0EEENS1_24CollectiveEpilogueBwdGQAISB_fSE_Li256ELb0ELb0EEENS1_19SingleTileSchedulerILb0ELb0ELb0ELi128EEEEEEEEEvNT_6ParamsE,"aw",@nobits
	.sectionflags	@""
	.align	16
	.zero		1024


//--------------------- .nv.shared._ZN7cutlass13device_kernelIN5flash19enable_sm80_to_sm89INS1_16FlashAttnBwdSm80INS1_25CollectiveMainloopBwdSm80ILi2ELi2EN4cute5tupleIJNS5_1CILi64EEENS7_ILi128EEENS7_ILi96EEEEEENS_6half_tEfNS_4arch4Sm80ELb0ELb1ELb0ELb0ELb1ELb0ELb0ELb0ELi2ELi2ELi4ELi2ELb0EEENS1_24CollectiveEpilogueBwdGQAISB_fSE_Li256ELb0ELb1EEENS1_19SingleTileSchedulerILb0ELb0ELb0ELi128EEEEEEEEEvNT_6ParamsE --------------------------
	.section	.nv.shared._ZN7cutlass13device_kernelIN5flash19enable_sm80_to_sm89INS1_16FlashAttnBwdSm80INS1_25CollectiveMainloopBwdSm80ILi2ELi2EN4cute5tupleIJNS5_1CILi64EEENS7_ILi128EEENS7_ILi96EEEEEENS_6half_tEfNS_4arch4Sm80ELb0ELb1ELb0ELb0ELb1ELb0ELb0ELb0ELi2ELi2ELi4ELi2ELb0EEENS1_24CollectiveEpilogueBwdGQAISB_fSE_Li256ELb0ELb1EEENS1_19SingleTileSchedulerILb0ELb0ELb0ELi128EEEEEEEEEvNT_6ParamsE,"aw",@nobits
	.sectionflags	@""
	.align	16
	.zero		1024


//--------------------- .nv.shared._ZN7cutlass13device_kernelIN5flash19enable_sm80_to_sm89INS1_16FlashAttnBwdSm80INS1_25CollectiveMainloopBwdSm80ILi2ELi2EN4cute5tupleIJNS5_1CILi64EEENS7_ILi128EEENS7_ILi96EEEEEENS_6half_tEfNS_4arch4Sm80ELb0ELb1ELb0ELb1ELb0ELb0ELb0ELb0ELi2ELi2ELi4ELi2ELb0EEENS1_21CollectiveEpilogueBwdISB_SC_SE_Li256ELb1ELb0ELi2EEENS1_19SingleTileSchedulerILb1ELb0ELb0ELi128EEEEEEEEEvNT_6ParamsE --------------------------
	.section	.nv.shared._ZN7cutlass13device_kernelIN5flash19enable_sm80_to_sm89INS1_16FlashAttnBwdSm80INS1_25CollectiveMainloopBwdSm80ILi2ELi2EN4cute5tupleIJNS5_1CILi64EEENS7_ILi128EEENS7_ILi96EEEEEENS_6half_tEfNS_4arch4Sm80ELb0ELb1ELb0ELb1ELb0ELb0ELb0ELb0ELi2ELi2ELi4ELi2ELb0EEENS1_21CollectiveEpilogueBwdISB_SC_SE_Li256ELb1ELb0ELi2EEENS1_19SingleTileSchedulerILb1ELb0ELb0ELi128EEEEEEEEEvNT_6ParamsE,"aw",@nobits
	.sectionflags	@""
	.align	16
	.zero		1024


//--------------------- .nv.shared._ZN7cutlass13device_kernelIN5flash19enable_sm80_to_sm89INS1_16FlashAttnBwdSm80INS1_25CollectiveMainloopBwdSm80ILi2ELi2EN4cute5tupleIJNS5_1CILi64EEENS7_ILi128EEENS7_ILi96EEEEEENS_6half_tEfNS_4arch4Sm80ELb0ELb1ELb0ELb1ELb1ELb0ELb0ELb0ELi2ELi2ELi4ELi2ELb0EEENS1_21CollectiveEpilogueBwdISB_SC_SE_Li256ELb1ELb0ELi2EEENS1_19SingleTileSchedulerILb1ELb0ELb0ELi128EEEEEEEEEvNT_6ParamsE --------------------------
	.section	.nv.shared._ZN7cutlass13device_kernelIN5flash19enable_sm80_to_sm89INS1_16FlashAttnBwdSm80INS1_25CollectiveMainloopBwdSm80ILi2ELi2EN4cute5tupleIJNS5_1CILi64EEENS7_ILi128EEENS7_ILi96EEEEEENS_6half_tEfNS_4arch4Sm80ELb0ELb1ELb0ELb1ELb1ELb0ELb0ELb0ELi2ELi2ELi4ELi2ELb0EEENS1_21CollectiveEpilogueBwdISB_SC_SE_Li256ELb1ELb0ELi2EEENS1_19SingleTileSchedulerILb1ELb0ELb0ELi128EEEEEEEEEvNT_6ParamsE,"aw",@nobits
	.sectionflags	@""
	.align	16
	.zero		1024


//--------------------- .nv.shared._ZN7cutlass13device_kernelIN5flash19enable_sm80_to_sm89INS1_16FlashAttnBwdSm80INS1_25CollectiveMainloopBwdSm80ILi2ELi2EN4cute5tupleIJNS5_1CILi64EEENS7_ILi128EEENS7_ILi96EEEEEENS_6half_tEfNS_4arch4Sm80ELb0ELb1ELb0ELb1ELb0ELb0ELb0ELb0ELi2ELi2ELi4ELi2ELb0EEENS1_24CollectiveEpilogueBwdGQAISB_fSE_Li256ELb1ELb0EEENS1_19SingleTileSchedulerILb1ELb0ELb0ELi128EEEEEEEEEvNT_6ParamsE --------------------------
	.section	.nv.shared._ZN7cutlass13device_kernelIN5flash19enable_sm80_to_sm89INS1_16FlashAttnBwdSm80INS1_25CollectiveMainloopBwdSm80ILi2ELi2EN4cute5tupleIJNS5_1CILi64EEENS7_ILi128EEENS7_ILi96EEEEEENS_6half_tEfNS_4arch4Sm80ELb0ELb1ELb0ELb1ELb0ELb0ELb0ELb0ELi2ELi2ELi4ELi2ELb0EEENS1_24CollectiveEpilogueBwdGQAISB_fSE_Li256ELb1ELb0EEENS1_19SingleTileSchedulerILb1ELb0ELb0ELi128EEEEEEEEEvNT_6ParamsE,"aw",@nobits
	.sectionflags	@""
	.align	16
	.zero		1024


//--------------------- .nv.shared._ZN7cutlass13device_kernelIN5flash19enable_sm80_to_sm89INS1_16FlashAttnBwdSm80INS1_25CollectiveMainloopBwdSm80ILi2ELi2EN4cute5tupleIJNS5_1CILi64EEENS7_ILi128EEENS7_ILi96EEEEEENS_6half_tEfNS_4arch4Sm80ELb0ELb1ELb0ELb1ELb1ELb0ELb0ELb0ELi2ELi2ELi4ELi2ELb0EEENS1_24CollectiveEpilogueBwdGQAISB_fSE_Li256ELb1ELb1EEENS1_19SingleTileSchedulerILb1ELb0ELb0ELi128EEEEEEEEEvNT_6ParamsE --------------------------
	.section	.nv.shared._ZN7cutlass13device_kernelIN5flash19enable_sm80_to_sm89INS1_16FlashAttnBwdSm80INS1_25CollectiveMainloopBwdSm80ILi2ELi2EN4cute5tupleIJNS5_1CILi64EEENS7_ILi128EEENS7_ILi96EEEEEENS_6half_tEfNS_4arch4Sm80ELb0ELb1ELb0ELb1ELb1ELb0ELb0ELb0ELi2ELi2ELi4ELi2ELb0EEENS1_24CollectiveEpilogueBwdGQAISB_fSE_Li256ELb1ELb1EEENS1_19SingleTileSchedulerILb1ELb0ELb0ELi128EEEEEEEEEvNT_6ParamsE,"aw",@nobits
	.sectionflags	@""
	.align	16
	.zero		1024


//--------------------- .nv.shared._ZN7cutlass13device_kernelIN5flash19enable_sm80_to_sm89INS1_16FlashAttnBwdSm80INS1_25CollectiveMainloopBwdSm80ILi2ELi2EN4cute5tupleIJNS5_1CILi64EEENS7_ILi128EEENS7_ILi96EEEEEENS_6half_tEfNS_4arch4Sm80ELb1ELb0ELb0ELb0ELb0ELb0ELb0ELb0ELi2ELi2ELi4ELi2ELb0EEENS1_21CollectiveEpilogueBwdISB_SC_SE_Li256ELb0ELb0ELi2EEENS1_25SingleTileBwdLPTSchedulerILb0ELi128ELb0EEEEEEEEEvNT_6ParamsE --------------------------
	.section	.nv.shared._ZN7cutlass13device_kernelIN5flash19enable_sm80_to_sm89INS1_16FlashAttnBwdSm80INS1_25CollectiveMainloopBwdSm80ILi2ELi2EN4cute5tupleIJNS5_1CILi64EEENS7_ILi128EEENS7_ILi96EEEEEENS_6half_tEfNS_4arch4Sm80ELb1ELb0ELb0ELb0ELb0ELb0ELb0ELb0ELi2ELi2ELi4ELi2ELb0EEENS1_21CollectiveEpilogueBwdISB_SC_SE_Li256ELb0ELb0ELi2EEENS1_25SingleTileBwdLPTSchedulerILb0ELi128ELb0EEEEEEEEEvNT_6ParamsE,"aw",@nobits
	.sectionflags	@""
	.align	16
	.zero		1024


//--------------------- .nv.shared._ZN7cutlass13device_kernelIN5flash19enable_sm80_to_sm89INS1_16FlashAttnBwdSm80INS1_25CollectiveMainloopBwdSm80ILi2ELi2EN4cute5tupleIJNS5_1CILi64EEENS7_ILi128EEENS7_ILi96EEEEEENS_6half_tEfNS_4arch4Sm80ELb1ELb0ELb0ELb0ELb1ELb0ELb0ELb0ELi2ELi2ELi4ELi2ELb0EEENS1_21CollectiveEpilogueBwdISB_SC_SE_Li256ELb0ELb0ELi2EEENS1_25SingleTileBwdLPTSchedulerILb0ELi128ELb1EEEEEEEEEvNT_6ParamsE --------------------------
	.section	.nv.shared._ZN7cutlass13device_kernelIN5flash19enable_sm80_to_sm89INS1_16FlashAttnBwdSm80INS1_25CollectiveMainloopBwdSm80ILi2ELi2EN4cute5tupleIJNS5_1CILi64EEENS7_ILi128EEENS7_ILi96EEEEEENS_6half_tEfNS_4arch4Sm80ELb1ELb0ELb0ELb0ELb1ELb0ELb0ELb0ELi2ELi2ELi4ELi2ELb0EEENS1_21CollectiveEpilogueBwdISB_SC_SE_Li256ELb0ELb0ELi2EEENS1_25SingleTileBwdLPTSchedulerILb0ELi128ELb1EEEEEEEEEvNT_6ParamsE,"aw",@nobits
	.sectionflags	@""
	.align	16
	.zero		1024


//--------------------- .nv.shared._ZN7cutlass13device_kernelIN5flash19enable_sm80_to_sm89INS1_16FlashAttnBwdSm80INS1_25CollectiveMainloopBwdSm80ILi2ELi2EN4cute5tupleIJNS5_1CILi64EEENS7_ILi128EEENS7_ILi96EEEEEENS_6half_tEfNS_4arch4Sm80ELb1ELb0ELb0ELb0ELb0ELb0ELb0ELb0ELi2ELi2ELi4ELi2ELb0EEENS1_24CollectiveEpilogueBwdGQAISB_fSE_Li256ELb0ELb0EEENS1_25SingleTileBwdLPTSchedulerILb0ELi128ELb0EEEEEEEEEvNT_6ParamsE --------------------------
	.section	.nv.shared._ZN7cutlass13device_kernelIN5flash19enable_sm80_to_sm89INS1_16FlashAttnBwdSm80INS1_25CollectiveMainloopBwdSm80ILi2ELi2EN4cute5tupleIJNS5_1CILi64EEENS7_ILi128EEENS7_ILi96EEEEEENS_6half_tEfNS_4arch4Sm80ELb1ELb0ELb0ELb0ELb0ELb0ELb0ELb0ELi2ELi2ELi4ELi2ELb0EEENS1_24CollectiveEpilogueBwdGQAISB_fSE_Li256ELb0ELb0EEENS1_25SingleTileBwdLPTSchedulerILb0ELi128ELb0EEEEEEEEEvNT_6ParamsE,"aw",@nobits
	.sectionflags	@""
	.align	16
	.zero		1024


//--------------------- .nv.shared._ZN7cutlass13device_kernelIN5flash19enable_sm80_to_sm89INS1_16FlashAttnBwdSm80INS1_25CollectiveMainloopBwdSm80ILi2ELi2EN4cute5tupleIJNS5_1CILi64EEENS7_ILi128EEENS7_ILi96EEEEEENS_6half_tEfNS_4arch4Sm80ELb1ELb0ELb0ELb0ELb1ELb0ELb0ELb0ELi2ELi2ELi4ELi2ELb0EEENS1_24CollectiveEpilogueBwdGQAISB_fSE_Li256ELb0ELb1EEENS1_25SingleTileBwdLPTSchedulerILb0ELi128ELb1EEEEEEEEEvNT_6ParamsE --------------------------
	.section	.nv.shared._ZN7cutlass13device_kernelIN5flash19enable_sm80_to_sm89INS1_16FlashAttnBwdSm80INS1_25CollectiveMainloopBwdSm80ILi2ELi2EN4cute5tupleIJNS5_1CILi64EEENS7_ILi128EEENS7_ILi96EEEEEENS_6half_tEfNS_4arch4Sm80ELb1ELb0ELb0ELb0ELb1ELb0ELb0ELb0ELi2ELi2ELi4ELi2ELb0EEENS1_24CollectiveEpilogueBwdGQAISB_fSE_Li256ELb0ELb1EEENS1_25SingleTileBwdLPTSchedulerILb0ELi128ELb1EEEEEEEEEvNT_6ParamsE,"aw",@nobits
	.sectionflags	@""
	.align	16
	.zero		1024


//--------------------- .nv.shared._ZN7cutlass13device_kernelIN5flash22FlashAttnBwdPreprocessIN4cute5tupleIJNS3_1CILi64EEENS5_ILi96EEEEEENS_6half_tEfNS_4arch4Sm80ELb1ELb0EEEEEvNT_6ParamsE --------------------------
	.section	.nv.shared._ZN7cutlass13device_kernelIN5flash22FlashAttnBwdPreprocessIN4cute5tupleIJNS3_1CILi64EEENS5_ILi96EEEEEENS_6half_tEfNS_4arch4Sm80ELb1ELb0EEEEEvNT_6ParamsE,"aw",@nobits
	.sectionflags	@""
	.align	16
	.zero		1024


//--------------------- .nv.shared._ZN7cutlass13device_kernelIN5flash19enable_sm80_to_sm89INS1_16FlashAttnBwdSm80INS1_25CollectiveMainloopBwdSm80ILi2ELi2EN4cute5tupleIJNS5_1CILi64EEENS7_ILi128EEENS7_ILi96EEEEEENS_6half_tEfNS_4arch4Sm80ELb1ELb0ELb0ELb1ELb0ELb0ELb0ELb0ELi2ELi2ELi4ELi2ELb0EEENS1_21CollectiveEpilogueBwdISB_SC_SE_Li256ELb1ELb0ELi2EEENS1_25SingleTileBwdLPTSchedulerILb1ELi128ELb0EEEEEEEEEvNT_6ParamsE --------------------------
	.section	.nv.shared._ZN7cutlass13device_kernelIN5flash19enable_sm80_to_sm89INS1_16FlashAttnBwdSm80INS1_25CollectiveMainloopBwdSm80ILi2ELi2EN4cute5tupleIJNS5_1CILi64EEENS7_ILi128EEENS7_ILi96EEEEEENS_6half_tEfNS_4arch4Sm80ELb1ELb0ELb0ELb1ELb0ELb0ELb0ELb0ELi2ELi2ELi4ELi2ELb0EEENS1_21CollectiveEpilogueBwdISB_SC_SE_Li256ELb1ELb0ELi2EEENS1_25SingleTileBwdLPTSchedulerILb1ELi128ELb0EEEEEEEEEvNT_6ParamsE,"aw",@nobits
	.sectionflags	@""
	.align	16
	.zero		1024


//--------------------- .nv.shared._ZN7cutlass13device_kernelIN5flash19enable_sm80_to_sm89INS1_16FlashAttnBwdSm80INS1_25CollectiveMainloopBwdSm80ILi2ELi2EN4cute5tupleIJNS5_1CILi64EEENS7_ILi128EEENS7_ILi96EEEEEENS_6half_tEfNS_4arch4Sm80ELb1ELb0ELb0ELb1ELb1ELb0ELb0ELb0ELi2ELi2ELi4ELi2ELb0EEENS1_21CollectiveEpilogueBwdISB_SC_SE_Li256ELb1ELb0ELi2EEENS1_25SingleTileBwdLPTSchedulerILb1ELi128ELb1EEEEEEEEEvNT_6ParamsE --------------------------
	.section	.nv.shared._ZN7cutlass13device_kernelIN5flash19enable_sm80_to_sm89INS1_16FlashAttnBwdSm80INS1_25CollectiveMainloopBwdSm80ILi2ELi2EN4cute5tupleIJNS5_1CILi64EEENS7_ILi128EEENS7_ILi96EEEEEENS_6half_tEfNS_4arch4Sm80ELb1ELb0ELb0ELb1ELb1ELb0ELb0ELb0ELi2ELi2ELi4ELi2ELb0EEENS1_21CollectiveEpilogueBwdISB_SC_SE_Li256ELb1ELb0ELi2EEENS1_25SingleTileBwdLPTSchedulerILb1ELi128ELb1EEEEEEEEEvNT_6ParamsE,"aw",@nobits
	.sectionflags	@""
	.align	16
	.zero		1024


//--------------------- .nv.shared._ZN7cutlass13device_kernelIN5flash19enable_sm80_to_sm89INS1_16FlashAttnBwdSm80INS1_25CollectiveMainloopBwdSm80ILi2ELi2EN4cute5tupleIJNS5_1CILi64EEENS7_ILi128EEENS7_ILi96EEEEEENS_6half_tEfNS_4arch4Sm80ELb1ELb0ELb0ELb1ELb0ELb0ELb0ELb0ELi2ELi2ELi4ELi2ELb0EEENS1_24CollectiveEpilogueBwdGQAISB_fSE_Li256ELb1ELb0EEENS1_25SingleTileBwdLPTSchedulerILb1ELi128ELb0EEEEEEEEEvNT_6ParamsE --------------------------
	.section	.nv.shared._ZN7cutlass13device_kernelIN5flash19enable_sm80_to_sm89INS1_16FlashAttnBwdSm80INS1_25CollectiveMainloopBwdSm80ILi2ELi2EN4cute5tupleIJNS5_1CILi64EEENS7_ILi128EEENS7_ILi96EEEEEENS_6half_tEfNS_4arch4Sm80ELb1ELb0ELb0ELb1ELb0ELb0ELb0ELb0ELi2ELi2ELi4ELi2ELb0EEENS1_24CollectiveEpilogueBwdGQAISB_fSE_Li256ELb1ELb0EEENS1_25SingleTileBwdLPTSchedulerILb1ELi128ELb0EEEEEEEEEvNT_6ParamsE,"aw",@nobits
	.sectionflags	@""
	.align	16
	.zero		1024


//--------------------- .nv.shared._ZN7cutlass13device_kernelIN5flash32FlashAttnBwdPostprocessConvertdQIN4cute5tupleIJNS3_1CILi128EEENS5_ILi96EEEEEENS_6half_tEfNS_4arch4Sm80ELi256ENS3_8TiledMMAINS3_8MMA_AtomIJNS3_28SM80_16x8x16_F32F16F16F32_TNEEEENS3_6LayoutINS4_IJNS5_ILi4EEENS5_ILi2EEENS5_ILi1EEEEEENS4_IJSJ_SH_NS5_ILi0EEEEEEEENS4_IJNS5_ILi64EEENS5_ILi32EEENS5_ILi16EEEEEEEELb0EEEEEvNT_6ParamsE --------------------------
	.section	.nv.shared._ZN7cutlass13device_kernelIN5flash32FlashAttnBwdPostprocessConvertdQIN4cute5tupleIJNS3_1CILi128EEENS5_ILi96EEEEEENS_6half_tEfNS_4arch4Sm80ELi256ENS3_8TiledMMAINS3_8MMA_AtomIJNS3_28SM80_16x8x16_F32F16F16F32_TNEEEENS3_6LayoutINS4_IJNS5_ILi4EEENS5_ILi2EEENS5_ILi1EEEEEENS4_IJSJ_SH_NS5_ILi0EEEEEEEENS4_IJNS5_ILi64EEENS5_ILi32EEENS5_ILi16EEEEEEEELb0EEEEEvNT_6ParamsE,"aw",@nobits
	.sectionflags	@""
	.align	16
	.zero		1024


//--------------------- .nv.shared._ZN7cutlass13device_kernelIN5flash32FlashAttnBwdPostprocessConvertdQIN4cute5tupleIJNS3_1CILi64EEENS5_ILi96EEEEEENS_6half_tEfNS_4arch4Sm80ELi256ENS3_8TiledMMAINS3_8MMA_AtomIJNS3_28SM80_16x8x16_F32F16F16F32_TNEEEENS3_6LayoutINS4_IJNS5_ILi2EEENS5_ILi4EEENS5_ILi1EEEEEENS4_IJSJ_SH_NS5_ILi0EEEEEEEENS4_IJNS5_ILi32EEESO_NS5_ILi16EEEEEEEELb0EEEEEvNT_6ParamsE --------------------------
	.section	.nv.shared._ZN7cutlass13device_kernelIN5flash32FlashAttnBwdPostprocessConvertdQIN4cute5tupleIJNS3_1CILi64EEENS5_ILi96EEEEEENS_6half_tEfNS_4arch4Sm80ELi256ENS3_8TiledMMAINS3_8MMA_AtomIJNS3_28SM80_16x8x16_F32F16F16F32_TNEEEENS3_6LayoutINS4_IJNS5_ILi2EEENS5_ILi4EEENS5_ILi1EEEEEENS4_IJSJ_SH_NS5_ILi0EEEEEEEENS4_IJNS5_ILi32EEESO_NS5_ILi16EEEEEEEELb0EEEEEvNT_6ParamsE,"aw",@nobits
	.sectionflags	@""
	.align	16
	.zero		1024


//--------------------- .nv.shared._ZN7cutlass13device_kernelIN5flash19enable_sm80_to_sm89INS1_16FlashAttnBwdSm80INS1_25CollectiveMainloopBwdSm80ILi2ELi2EN4cute5tupleIJNS5_1CILi64EEENS7_ILi128EEENS7_ILi96EEEEEENS_6half_tEfNS_4arch4Sm80ELb1ELb0ELb0ELb1ELb1ELb0ELb0ELb0ELi2ELi2ELi4ELi2ELb0EEENS1_24CollectiveEpilogueBwdGQAISB_fSE_Li256ELb1ELb1EEENS1_25SingleTileBwdLPTSchedulerILb1ELi128ELb1EEEEEEEEEvNT_6ParamsE --------------------------
	.section	.nv.shared._ZN7cutlass13device_kernelIN5flash19enable_sm80_to_sm89INS1_16FlashAttnBwdSm80INS1_25CollectiveMainloopBwdSm80ILi2ELi2EN4cute5tupleIJNS5_1CILi64EEENS7_ILi128EEENS7_ILi96EEEEEENS_6half_tEfNS_4arch4Sm80ELb1ELb0ELb0ELb1ELb1ELb0ELb0ELb0ELi2ELi2ELi4ELi2ELb0EEENS1_24CollectiveEpilogueBwdGQAISB_fSE_Li256ELb1ELb1EEENS1_25SingleTileBwdLPTSchedulerILb1ELi128ELb1EEEEEEEEEvNT_6ParamsE,"aw",@nobits
	.sectionflags	@""
	.align	16
	.zero		1024


//--------------------- .nv.shared._ZN7cutlass13device_kernelIN5flash22FlashAttnBwdPreprocessIN4cute5tupleIJNS3_1CILi64EEENS5_ILi96EEEEEENS_6half_tEfNS_4arch4Sm80ELb1ELb1EEEEEvNT_6ParamsE --------------------------
	.section	.nv.shared._ZN7cutlass13device_kernelIN5flash22FlashAttnBwdPreprocessIN4cute5tupleIJNS3_1CILi64EEENS5_ILi96EEEEEENS_6half_tEfNS_4arch4Sm80ELb1ELb1EEEEEvNT_6ParamsE,"aw",@nobits
	.sectionflags	@""
	.align	16
	.zero		1024


//--------------------- .nv.constant0._ZN7cutlass13device_kernelIN5flash19enable_sm80_to_sm89INS1_16FlashAttnBwdSm80INS1_25CollectiveMainloopBwdSm80ILi2ELi1EN4cute5tupleIJNS5_1CILi64EEENS7_ILi128EEENS7_ILi96EEEEEENS_6half_tEfNS_4arch4Sm80ELb0ELb0ELb0ELb0ELb0ELb0ELb0ELb0ELi2ELi2ELi4ELi2ELb1EEENS1_21CollectiveEpilogueBwdISB_SC_SE_Li256ELb0ELb0ELi2EEENS1_19SingleTileSchedulerILb0ELb0ELb0ELi128EEEEEEEEEvNT_6ParamsE --------------------------
	.section	.nv.constant0._ZN7cutlass13device_kernelIN5flash19enable_sm80_to_sm89INS1_16FlashAttnBwdSm80INS1_25CollectiveMainloopBwdSm80ILi2ELi1EN4cute5tupleIJNS5_1CILi64EEENS7_ILi128EEENS7_ILi96EEEEEENS_6half_tEfNS_4arch4Sm80ELb0ELb0ELb0ELb0ELb0ELb0ELb0ELb0ELi2ELi2ELi4ELi2ELb1EEENS1_21CollectiveEpilogueBwdISB_SC_SE_Li256ELb0ELb0ELi2EEENS1_19SingleTileSchedulerILb0ELb0ELb0ELi128EEEEEEEEEvNT_6ParamsE,"a",@progbits
	.sectionflags	@""
	.align	4
.nv.constant0._ZN7cutlass13device_kernelIN5flash19enable_sm80_to_sm89INS1_16FlashAttnBwdSm80INS1_25CollectiveMainloopBwdSm80ILi2ELi1EN4cute5tupleIJNS5_1CILi64EEENS7_ILi128EEENS7_ILi96EEEEEENS_6half_tEfNS_4arch4Sm80ELb0ELb0ELb0ELb0ELb0ELb0ELb0ELb0ELi2ELi2ELi4ELi2ELb1EEENS1_21CollectiveEpilogueBwdISB_SC_SE_Li256ELb0ELb0ELi2EEENS1_19SingleTileSchedulerILb0ELb0ELb0ELi128EEEEEEEEEvNT_6ParamsE:
	.zero		1152


//--------------------- .nv.constant0._ZN7cutlass13device_kernelIN5flash19enable_sm80_to_sm89INS1_16FlashAttnBwdSm80INS1_25CollectiveMainloopBwdSm80ILi2ELi1EN4cute5tupleIJNS5_1CILi64EEENS7_ILi128EEENS7_ILi96EEEEEENS_6half_tEfNS_4arch4Sm80ELb0ELb0ELb0ELb0ELb1ELb0ELb0ELb0ELi2ELi2ELi4ELi2ELb1EEENS1_21CollectiveEpilogueBwdISB_SC_SE_Li256ELb0ELb0ELi2EEENS1_19SingleTileSchedulerILb0ELb0ELb0ELi128EEEEEEEEEvNT_6ParamsE --------------------------
	.section	.nv.constant0._ZN7cutlass13device_kernelIN5flash19enable_sm80_to_sm89INS1_16FlashAttnBwdSm80INS1_25CollectiveMainloopBwdSm80ILi2ELi1EN4cute5tupleIJNS5_1CILi64EEENS7_ILi128EEENS7_ILi96EEEEEENS_6half_tEfNS_4arch4Sm80ELb0ELb0ELb0ELb0ELb1ELb0ELb0ELb0ELi2ELi2ELi4ELi2ELb1EEENS1_21CollectiveEpilogueBwdISB_SC_SE_Li256ELb0ELb0ELi2EEENS1_19SingleTileSchedulerILb0ELb0ELb0ELi128EEEEEEEEEvNT_6ParamsE,"a",@progbits
	.sectionflags	@""
	.align	4
.nv.constant0._ZN7cutlass13device_kernelIN5flash19enable_sm80_to_sm89INS1_16FlashAttnBwdSm80INS1_25CollectiveMainloopBwdSm80ILi2ELi1EN4cute5tupleIJNS5_1CILi64EEENS7_ILi128EEENS7_ILi96EEEEEENS_6half_tEfNS_4arch4Sm80ELb0ELb0ELb0ELb0ELb1ELb0ELb0ELb0ELi2ELi2ELi4ELi2ELb1EEENS1_21CollectiveEpilogueBwdISB_SC_SE_Li256ELb0ELb0ELi2EEENS1_19SingleTileSchedulerILb0ELb0ELb0ELi128EEEEEEEEEvNT_6ParamsE:
	.zero		1152


//--------------------- .nv.constant0._ZN7cutlass13device_kernelIN5flash19enable_sm80_to_sm89INS1_16FlashAttnBwdSm80INS1_25CollectiveMainloopBwdSm80ILi2ELi1EN4cute5tupleIJNS5_1CILi64EEENS7_ILi128EEENS7_ILi96EEEEEENS_6half_tEfNS_4arch4Sm80ELb0ELb0ELb0ELb0ELb0ELb0ELb0ELb0ELi2ELi2ELi4ELi2ELb1EEENS1_24CollectiveEpilogueBwdGQAISB_fSE_Li256ELb0ELb0EEENS1_19SingleTileSchedulerILb0ELb0ELb0ELi128EEEEEEEEEvNT_6ParamsE --------------------------
	.section	.nv.constant0._ZN7cutlass13device_kernelIN5flash19enable_sm80_to_sm89INS1_16FlashAttnBwdSm80INS1_25CollectiveMainloopBwdSm80ILi2ELi1EN4cute5tupleIJNS5_1CILi64EEENS7_ILi128EEENS7_ILi96EEEEEENS_6half_tEfNS_4arch4Sm80ELb0ELb0ELb0ELb0ELb0ELb0ELb0ELb0ELi2ELi2ELi4ELi2ELb1EEENS1_24CollectiveEpilogueBwdGQAISB_fSE_Li256ELb0ELb0EEENS1_19SingleTileSchedulerILb0ELb0ELb0ELi128EEEEEEEEEvNT_6ParamsE,"a",@progbits
	.sectionflags	@""
	.align	4
.nv.constant0._ZN7cutlass13device_kernelIN5flash19enable_sm80_to_sm89INS1_16FlashAttnBwdSm80INS1_25CollectiveMainloopBwdSm80ILi2ELi1EN4cute5tupleIJNS5_1CILi64EEENS7_ILi128EEENS7_ILi96EEEEEENS_6half_tEfNS_4arch4Sm80ELb0ELb0ELb0ELb0ELb0ELb0ELb0ELb0ELi2ELi2ELi4ELi2ELb1EEENS1_24CollectiveEpilogueBwdGQAISB_fSE_Li256ELb0ELb0EEENS1_19SingleTileSchedulerILb0ELb0ELb0ELi128EEEEEEEEEvNT_6ParamsE:
	.zero		1160


//--------------------- .nv.constant0._ZN7cutlass13device_kernelIN5flash19enable_sm80_to_sm89INS1_16FlashAttnBwdSm80INS1_25CollectiveMainloopBwdSm80ILi2ELi1EN4cute5tupleIJNS5_1CILi64EEENS7_ILi128EEENS7_ILi96EEEEEENS_6half_tEfNS_4arch4Sm80ELb0ELb0ELb0ELb0ELb1ELb0ELb0ELb0ELi2ELi2ELi4ELi2ELb1EEENS1_24CollectiveEpilogueBwdGQAISB_fSE_Li256ELb0ELb1EEENS1_19SingleTileSchedulerILb0ELb0ELb0ELi128EEEEEEEEEvNT_6ParamsE --------------------------
	.section	.nv.constant0._ZN7cutlass13device_kernelIN5flash19enable_sm80_to_sm89INS1_16FlashAttnBwdSm80INS1_25CollectiveMainloopBwdSm80ILi2ELi1EN4cute5tupleIJNS5_1CILi64EEENS7_ILi128EEENS7_ILi96EEEEEENS_6half_tEfNS_4arch4Sm80ELb0ELb0ELb0ELb0ELb1ELb0ELb0ELb0ELi2ELi2ELi4ELi2ELb1EEENS1_24CollectiveEpilogueBwdGQAISB_fSE_Li256ELb0ELb1EEENS1_19SingleTileSchedulerILb0ELb0ELb0ELi128EEEEEEEEEvNT_6ParamsE,"a",@progbits
	.sectionflags	@""
	.align	4
.nv.constant0._ZN7cutlass13device_kernelIN5flash19enable_sm80_to_sm89INS1_16FlashAttnBwdSm80INS1_25CollectiveMainloopBwdSm80ILi2ELi1EN4cute5tupleIJNS5_1CILi64EEENS7_ILi128EEENS7_ILi96EEEEEENS_6half_tEfNS_4arch4Sm80ELb0ELb0ELb0ELb0ELb1ELb0ELb0ELb0ELi2ELi2ELi4ELi2ELb1EEENS1_24CollectiveEpilogueBwdGQAISB_fSE_Li256ELb0ELb1EEENS1_19SingleTileSchedulerILb0ELb0ELb0ELi128EEEEEEEEEvNT_6ParamsE:
	.zero		1160


//--------------------- .nv.constant0._ZN7cutlass13device_kernelIN5flash19enable_sm80_to_sm89INS1_16FlashAttnBwdSm80INS1_25CollectiveMainloopBwdSm80ILi2ELi1EN4cute5tupleIJNS5_1CILi64EEENS7_ILi128EEENS7_ILi96EEEEEENS_6half_tEfNS_4arch4Sm80ELb0ELb0ELb0ELb1ELb0ELb0ELb0ELb0ELi2ELi2ELi4ELi2ELb1EEENS1_21CollectiveEpilogueBwdISB_SC_SE_Li256ELb1ELb0ELi2EEENS1_19SingleTileSchedulerILb1ELb0ELb0ELi128EEEEEEEEEvNT_6ParamsE --------------------------
	.section	.nv.constant0._ZN7cutlass13device_kernelIN5flash19enable_sm80_to_sm89INS1_16FlashAttnBwdSm80INS1_25CollectiveMainloopBwdSm80ILi2ELi1EN4cute5tupleIJNS5_1CILi64EEENS7_ILi128EEENS7_ILi96EEEEEENS_6half_tEfNS_4arch4Sm80ELb0ELb0ELb0ELb1ELb0ELb0ELb0ELb0ELi2ELi2ELi4ELi2ELb1EEENS1_21CollectiveEpilogueBwdISB_SC_SE_Li256ELb1ELb0ELi2EEENS1_19SingleTileSchedulerILb1ELb0ELb0ELi128EEEEEEEEEvNT_6ParamsE,"a",@progbits
	.sectionflags	@""
	.align	4
.nv.constant0._ZN7cutlass13device_kernelIN5flash19enable_sm80_to_sm89INS1_16FlashAttnBwdSm80INS1_25CollectiveMainloopBwdSm80ILi2ELi1EN4cute5tupleIJNS5_1CILi64EEENS7_ILi128EEENS7_ILi96EEEEEENS_6half_tEfNS_4arch4Sm80ELb0ELb0ELb0ELb1ELb0ELb0ELb0ELb0ELi2ELi2ELi4ELi2ELb1EEENS1_21CollectiveEpilogueBwdISB_SC_SE_Li256ELb1ELb0ELi2EEENS1_19SingleTileSchedulerILb1ELb0ELb0ELi128EEEEEEEEEvNT_6ParamsE:
	.zero		1152


//--------------------- .nv.constant0._ZN7cutlass13device_kernelIN5flash19enable_sm80_to_sm89INS1_16FlashAttnBwdSm80INS1_25CollectiveMainloopBwdSm80ILi2ELi1EN4cute5tupleIJNS5_1CILi64EEENS7_ILi128EEENS7_ILi96EEEEEENS_6half_tEfNS_4arch4Sm80ELb0ELb0ELb0ELb1ELb1ELb0ELb0ELb0ELi2ELi2ELi4ELi2ELb1EEENS1_21CollectiveEpilogueBwdISB_SC_SE_Li256ELb1ELb0ELi2EEENS1_19SingleTileSchedulerILb1ELb0ELb0ELi128EEEEEEEEEvNT_6ParamsE --------------------------
	.section	.nv.constant0._ZN7cutlass13device_kernelIN5flash19enable_sm80_to_sm89INS1_16FlashAttnBwdSm80INS1_25CollectiveMainloopBwdSm80ILi2ELi1EN4cute5tupleIJNS5_1CILi64EEENS7_ILi128EEENS7_ILi96EEEEEENS_6half_tEfNS_4arch4Sm80ELb0ELb0ELb0ELb1ELb1ELb0ELb0ELb0ELi2ELi2ELi4ELi2ELb1EEENS1_21CollectiveEpilogueBwdISB_SC_SE_Li256ELb1ELb0ELi2EEENS1_19SingleTileSchedulerILb1ELb0ELb0ELi128EEEEEEEEEvNT_6ParamsE,"a",@progbits
	.sectionflags	@""
	.align	4
.nv.constant0._ZN7cutlass13device_kernelIN5flash19enable_sm80_to_sm89INS1_16FlashAttnBwdSm80INS1_25CollectiveMainloopBwdSm80ILi2ELi1EN4cute5tupleIJNS5_1CILi64EEENS7_ILi128EEENS7_ILi96EEEEEENS_6half_tEfNS_4arch4Sm80ELb0ELb0ELb0ELb1ELb1ELb0ELb0ELb0ELi2ELi2ELi4ELi2ELb1EEENS1_21CollectiveEpilogueBwdISB_SC_SE_Li256ELb1ELb0ELi2EEENS1_19SingleTileSchedulerILb1ELb0ELb0ELi128EEEEEEEEEvNT_6ParamsE:
	.zero		1152


//--------------------- .nv.constant0._ZN7cutlass13device_kernelIN5flash19enable_sm80_to_sm89INS1_16FlashAttnBwdSm80INS1_25CollectiveMainloopBwdSm80ILi2ELi1EN4cute5tupleIJNS5_1CILi64EEENS7_ILi128EEENS7_ILi96EEEEEENS_6half_tEfNS_4arch4Sm80ELb0ELb0ELb0ELb1ELb0ELb0ELb0ELb0ELi2ELi2ELi4ELi2ELb1EEENS1_24CollectiveEpilogueBwdGQAISB_fSE_Li256ELb1ELb0EEENS1_19SingleTileSchedulerILb1ELb0ELb0ELi128EEEEEEEEEvNT_6ParamsE --------------------------
	.section	.nv.constant0._ZN7cutlass13device_kernelIN5flash19enable_sm80_to_sm89INS1_16FlashAttnBwdSm80INS1_25CollectiveMainloopBwdSm80ILi2ELi1EN4cute5tupleIJNS5_1CILi64EEENS7_ILi128EEENS7_ILi96EEEEEENS_6half_tEfNS_4arch4Sm80ELb0ELb0ELb0ELb1ELb0ELb0ELb0ELb0ELi2ELi2ELi4ELi2ELb1EEENS1_24CollectiveEpilogueBwdGQAISB_fSE_Li256ELb1ELb0EEENS1_19SingleTileSchedulerILb1ELb0ELb0ELi128EEEEEEEEEvNT_6ParamsE,"a",@progbits
	.sectionflags	@""
	.align	4
.nv.constant0._ZN7cutlass13device_kernelIN5flash19enable_sm80_to_sm89INS1_16FlashAttnBwdSm80INS1_25CollectiveMainloopBwdSm80ILi2ELi1EN4cute5tupleIJNS5_1CILi64EEENS7_ILi128EEENS7_ILi96EEEEEENS_6half_tEfNS_4arch4Sm80ELb0ELb0ELb0ELb1ELb0ELb0ELb0ELb0ELi2ELi2ELi4ELi2ELb1EEENS1_24CollectiveEpilogueBwdGQAISB_fSE_Li256ELb1ELb0EEENS1_19SingleTileSchedulerILb1ELb0ELb0ELi128EEEEEEEEEvNT_6ParamsE:
	.zero		1160


//--------------------- .nv.constant0._ZN7cutlass13device_kernelIN5flash19enable_sm80_to_sm89INS1_16FlashAttnBwdSm80INS1_25CollectiveMainloopBwdSm80ILi2ELi1EN4cute5tupleIJNS5_1CILi64EEENS7_ILi128EEENS7_ILi96EEEEEENS_6half_tEfNS_4arch4Sm80ELb0ELb0ELb0ELb1ELb1ELb0ELb0ELb0ELi2ELi2ELi4ELi2ELb1EEENS1_24CollectiveEpilogueBwdGQAISB_fSE_Li256ELb1ELb1EEENS1_19SingleTileSchedulerILb1ELb0ELb0ELi128EEEEEEEEEvNT_6ParamsE --------------------------
	.section	.nv.constant0._ZN7cutlass13device_kernelIN5flash19enable_sm80_to_sm89INS1_16FlashAttnBwdSm80INS1_25CollectiveMainloopBwdSm80ILi2ELi1EN4cute5tupleIJNS5_1CILi64EEENS7_ILi128EEENS7_ILi96EEEEEENS_6half_tEfNS_4arch4Sm80ELb0ELb0ELb0ELb1ELb1ELb0ELb0ELb0ELi2ELi2ELi4ELi2ELb1EEENS1_24CollectiveEpilogueBwdGQAISB_fSE_Li256ELb1ELb1EEENS1_19SingleTileSchedulerILb1ELb0ELb0ELi128EEEEEEEEEvNT_6ParamsE,"a",@progbits
	.sectionflags	@""
	.align	4
.nv.constant0._ZN7cutlass13device_kernelIN5flash19enable_sm80_to_sm89INS1_16FlashAttnBwdSm80INS1_25CollectiveMainloopBwdSm80ILi2ELi1EN4cute5tupleIJNS5_1CILi64EEENS7_ILi128EEENS7_ILi96EEEEEENS_6half_tEfNS_4arch4Sm80ELb0ELb0ELb0ELb1ELb1ELb0ELb0ELb0ELi2ELi2ELi4ELi2ELb1EEENS1_24CollectiveEpilogueBwdGQAISB_fSE_Li256ELb1ELb1EEENS1_19SingleTileSchedulerILb1ELb0ELb0ELi128EEEEEEEEEvNT_6ParamsE:
	.zero		1160


//--------------------- .nv.constant0._ZN7cutlass13device_kernelIN5flash19enable_sm80_to_sm89INS1_16FlashAttnBwdSm80INS1_25CollectiveMainloopBwdSm80ILi2ELi1EN4cute5tupleIJNS5_1CILi64EEENS7_ILi128EEENS7_ILi96EEEEEENS_6half_tEfNS_4arch4Sm80ELb0ELb1ELb0ELb0ELb0ELb0ELb0ELb0ELi2ELi2ELi4ELi2ELb1EEENS1_21CollectiveEpilogueBwdISB_SC_SE_Li256ELb0ELb0ELi2EEENS1_19SingleTileSchedulerILb0ELb0ELb0ELi128EEEEEEEEEvNT_6ParamsE --------------------------
	.section	.nv.constant0._ZN7cutlass13device_kernelIN5flash19enable_sm80_to_sm89INS1_16FlashAttnBwdSm80INS1_25CollectiveMainloopBwdSm80ILi2ELi1EN4cute5tupleIJNS5_1CILi64EEENS7_ILi128EEENS7_ILi96EEEEEENS_6half_tEfNS_4arch4Sm80ELb0ELb1ELb0ELb0ELb0ELb0ELb0ELb0ELi2ELi2ELi4ELi2ELb1EEENS1_21CollectiveEpilogueBwdISB_SC_SE_Li256ELb0ELb0ELi2EEENS1_19SingleTileSchedulerILb0ELb0ELb0ELi128EEEEEEEEEvNT_6ParamsE,"a",@progbits
	.sectionflags	@""
	.align	4
.nv.constant0._ZN7cutlass13device_kernelIN5flash19enable_sm80_to_sm89INS1_16FlashAttnBwdSm80INS1_25CollectiveMainloopBwdSm80ILi2ELi1EN4cute5tupleIJNS5_1CILi64EEENS7_ILi128EEENS7_ILi96EEEEEENS_6half_tEfNS_4arch4Sm80ELb0ELb1ELb0ELb0ELb0ELb0ELb0ELb0ELi2ELi2ELi4ELi2ELb1EEENS1_21CollectiveEpilogueBwdISB_SC_SE_Li256ELb0ELb0ELi2EEENS1_19SingleTileSchedulerILb0ELb0ELb0ELi128EEEEEEEEEvNT_6ParamsE:
	.zero		1152


//--------------------- .nv.constant0._ZN7cutlass13device_kernelIN5flash19enable_sm80_to_sm89INS1_16FlashAttnBwdSm80INS1_25CollectiveMainloopBwdSm80ILi2ELi1EN4cute5tupleIJNS5_1CILi64EEENS7_ILi128EEENS7_ILi96EEEEEENS_6half_tEfNS_4arch4Sm80ELb0ELb1ELb0ELb0ELb1ELb0ELb0ELb0ELi2ELi2ELi4ELi2ELb1EEENS1_21CollectiveEpilogueBwdISB_SC_SE_Li256ELb0ELb0ELi2EEENS1_19SingleTileSchedulerILb0ELb0ELb0ELi128EEEEEEEEEvNT_6ParamsE --------------------------
	.section	.nv.constant0._ZN7cutlass13device_kernelIN5flash19enable_sm80_to_sm89INS1_16FlashAttnBwdSm80INS1_25CollectiveMainloopBwdSm80ILi2ELi1EN4cute5tupleIJNS5_1CILi64EEENS7_ILi128EEENS7_ILi96EEEEEENS_6half_tEfNS_4arch4Sm80ELb0ELb1ELb0ELb0ELb1ELb0ELb0ELb0ELi2ELi2ELi4ELi2ELb1EEENS1_21CollectiveEpilogueBwdISB_SC_SE_Li256ELb0ELb0ELi2EEENS1_19SingleTileSchedulerILb0ELb0ELb0ELi128EEEEEEEEEvNT_6ParamsE,"a",@progbits
	.sectionflags	@""
	.align	4
.nv.constant0._ZN7cutlass13device_kernelIN5flash19enable_sm80_to_sm89INS1_16FlashAttnBwdSm80INS1_25CollectiveMainloopBwdSm80ILi2ELi1EN4cute5tupleIJNS5_1CILi64EEENS7_ILi128EEENS7_ILi96EEEEEENS_6half_tEfNS_4arch4Sm80ELb0ELb1ELb0ELb0ELb1ELb0ELb0ELb0ELi2ELi2ELi4ELi2ELb1EEENS1_21CollectiveEpilogueBwdISB_SC_SE_Li256ELb0ELb0ELi2EEENS1_19SingleTileSchedulerILb0ELb0ELb0ELi128EEEEEEEEEvNT_6ParamsE:
	.zero		1152


//--------------------- .nv.constant0._ZN7cutlass13device_kernelIN5flash19enable_sm80_to_sm89INS1_16FlashAttnBwdSm80INS1_25CollectiveMainloopBwdSm80ILi2ELi1EN4cute5tupleIJNS5_1CILi64EEENS7_ILi128EEENS7_ILi96EEEEEENS_6half_tEfNS_4arch4Sm80ELb0ELb1ELb0ELb0ELb0ELb0ELb0ELb0ELi2ELi2ELi4ELi2ELb1EEENS1_24CollectiveEpilogueBwdGQAISB_fSE_Li256ELb0ELb0EEENS1_19SingleTileSchedulerILb0ELb0ELb0ELi128EEEEEEEEEvNT_6ParamsE --------------------------
	.section	.nv.constant0._ZN7cutlass13device_kernelIN5flash19enable_sm80_to_sm89INS1_16FlashAttnBwdSm80INS1_25CollectiveMainloopBwdSm80ILi2ELi1EN4cute5tupleIJNS5_1CILi64EEENS7_ILi128EEENS7_ILi96EEEEEENS_6half_tEfNS_4arch4Sm80ELb0ELb1ELb0ELb0ELb0ELb0ELb0ELb0ELi2ELi2ELi4ELi2ELb1EEENS1_24CollectiveEpilogueBwdGQAISB_fSE_Li256ELb0ELb0EEENS1_19SingleTileSchedulerILb0ELb0ELb0ELi128EEEEEEEEEvNT_6ParamsE,"a",@progbits
	.sectionflags	@""
	.align	4
.nv.constant0._ZN7cutlass13device_kernelIN5flash19enable_sm80_to_sm89INS1_16FlashAttnBwdSm80INS1_25CollectiveMainloopBwdSm80ILi2ELi1EN4cute5tupleIJNS5_1CILi64EEENS7_ILi128EEENS7_ILi96EEEEEENS_6half_tEfNS_4arch4Sm80ELb0ELb1ELb0ELb0ELb0ELb0ELb0ELb0ELi2ELi2ELi4ELi2ELb1EEENS1_24CollectiveEpilogueBwdGQAISB_fSE_Li256ELb0ELb0EEENS1_19SingleTileSchedulerILb0ELb0ELb0ELi128EEEEEEEEEvNT_6ParamsE:
	.zero		1160


//--------------------- .nv.constant0._ZN7cutlass13device_kernelIN5flash19enable_sm80_to_sm89INS1_16FlashAttnBwdSm80INS1_25CollectiveMainloopBwdSm80ILi2ELi1EN4cute5tupleIJNS5_1CILi64EEENS7_ILi128EEENS7_ILi96EEEEEENS_6half_tEfNS_4arch4Sm80ELb0ELb1ELb0ELb0ELb1ELb0ELb0ELb0ELi2ELi2ELi4ELi2ELb1EEENS1_24CollectiveEpilogueBwdGQAISB_fSE_Li256ELb0ELb1EEENS1_19SingleTileSchedulerILb0ELb0ELb0ELi128EEEEEEEEEvNT_6ParamsE --------------------------
	.section	.nv.constant0._ZN7cutlass13device_kernelIN5flash19enable_sm80_to_sm89INS1_16FlashAttnBwdSm80INS1_25CollectiveMainloopBwdSm80ILi2ELi1EN4cute5tupleIJNS5_1CILi64EEENS7_ILi128EEENS7_ILi96EEEEEENS_6half_tEfNS_4arch4Sm80ELb0ELb1ELb0ELb0ELb1ELb0ELb0ELb0ELi2ELi2ELi4ELi2ELb1EEENS1_24CollectiveEpilogueBwdGQAISB_fSE_Li256ELb0ELb1EEENS1_19SingleTileSchedulerILb0ELb0ELb0ELi128EEEEEEEEEvNT_6ParamsE,"a",@progbits
	.sectionflags	@""
	.align	4
.nv.constant0._ZN7cutlass13device_kernelIN5flash19enable_sm80_to_sm89INS1_16FlashAttnBwdSm80INS1_25CollectiveMainloopBwdSm80ILi2ELi1EN4cute5tupleIJNS5_1CILi64EEENS7_ILi128EEENS7_ILi96EEEEEENS_6half_tEfNS_4arch4Sm80ELb0ELb1ELb0ELb0ELb1ELb0ELb0ELb0ELi2ELi2ELi4ELi2ELb1EEENS1_24CollectiveEpilogueBwdGQAISB_fSE_Li256ELb0ELb1EEENS1_19SingleTileSchedulerILb0ELb0ELb0ELi128EEEEEEEEEvNT_6ParamsE:
	.zero		1160


//--------------------- .nv.constant0._ZN7cutlass13device_kernelIN5flash19enable_sm80_to_sm89INS1_16FlashAttnBwdSm80INS1_25CollectiveMainloopBwdSm80ILi2ELi1EN4cute5tupleIJNS5_1CILi64EEENS7_ILi128EEENS7_ILi96EEEEEENS_6half_tEfNS_4arch4Sm80ELb0ELb1ELb0ELb1ELb0ELb0ELb0ELb0ELi2ELi2ELi4ELi2ELb1EEENS1_21CollectiveEpilogueBwdISB_SC_SE_Li256ELb1ELb0ELi2EEENS1_19SingleTileSchedulerILb1ELb0ELb0ELi128EEEEEEEEEvNT_6ParamsE --------------------------
	.section	.nv.constant0._ZN7cutlass13device_kernelIN5flash19enable_sm80_to_sm89INS1_16FlashAttnBwdSm80INS1_25CollectiveMainloopBwdSm80ILi2ELi1EN4cute5tupleIJNS5_1CILi64EEENS7_ILi128EEENS7_ILi96EEEEEENS_6half_tEfNS_4arch4Sm80ELb0ELb1ELb0ELb1ELb0ELb0ELb0ELb0ELi2ELi2ELi4ELi2ELb1EEENS1_21CollectiveEpilogueBwdISB_SC_SE_Li256ELb1ELb0ELi2EEENS1_19SingleTileSchedulerILb1ELb0ELb0ELi128EEEEEEEEEvNT_6ParamsE,"a",@progbits
	.sectionflags	@""
	.align	4
.nv.constant0._ZN7cutlass13device_kernelIN5flash19enable_sm80_to_sm89INS1_16FlashAttnBwdSm80INS1_25CollectiveMainloopBwdSm80ILi2ELi1EN4cute5tupleIJNS5_1CILi64EEENS7_ILi128EEENS7_ILi96EEEEEENS_6half_tEfNS_4arch4Sm80ELb0ELb1ELb0ELb1ELb0ELb0ELb0ELb0ELi2ELi2ELi4ELi2ELb1EEENS1_21CollectiveEpilogueBwdISB_SC_SE_Li256ELb1ELb0ELi2EEENS1_19SingleTileSchedulerILb1ELb0ELb0ELi128EEEEEEEEEvNT_6ParamsE:
	.zero		1152


//--------------------- .nv.constant0._ZN7cutlass13device_kernelIN5flash19enable_sm80_to_sm89INS1_16FlashAttnBwdSm80INS1_25CollectiveMainloopBwdSm80ILi2ELi1EN4cute5tupleIJNS5_1CILi64EEENS7_ILi128EEENS7_ILi96EEEEEENS_6half_tEfNS_4arch4Sm80ELb0ELb1ELb0ELb1ELb1ELb0ELb0ELb0ELi2ELi2ELi4ELi2ELb1EEENS1_21CollectiveEpilogueBwdISB_SC_SE_Li256ELb1ELb0ELi2EEENS1_19SingleTileSchedulerILb1ELb0ELb0ELi128EEEEEEEEEvNT_6ParamsE --------------------------
	.section	.nv.constant0._ZN7cutlass13device_kernelIN5flash19enable_sm80_to_sm89INS1_16FlashAttnBwdSm80INS1_25CollectiveMainloopBwdSm80ILi2ELi1EN4cute5tupleIJNS5_1CILi64EEENS7_ILi128EEENS7_ILi96EEEEEENS_6half_tEfNS_4arch4Sm80ELb0ELb1ELb0ELb1ELb1ELb0ELb0ELb0ELi2ELi2ELi4ELi2ELb1EEENS1_21CollectiveEpilogueBwdISB_SC_SE_Li256ELb1ELb0ELi2EEENS1_19SingleTileSchedulerILb1ELb0ELb0ELi128EEEEEEEEEvNT_6ParamsE,"a",@progbits
	.sectionflags	@""
	.align	4
.nv.constant0._ZN7cutlass13device_kernelIN5flash19enable_sm80_to_sm89INS1_16FlashAttnBwdSm80INS1_25CollectiveMainloopBwdSm80ILi2ELi1EN4cute5tupleIJNS5_1CILi64EEENS7_ILi128EEENS7_ILi96EEEEEENS_6half_tEfNS_4arch4Sm80ELb0ELb1ELb0ELb1ELb1ELb0ELb0ELb0ELi2ELi2ELi4ELi2ELb1EEENS1_21CollectiveEpilogueBwdISB_SC_SE_Li256ELb1ELb0ELi2EEENS1_19SingleTileSchedulerILb1ELb0ELb0ELi128EEEEEEEEEvNT_6ParamsE:
	.zero		1152


//--------------------- .nv.constant0._ZN7cutlass13device_kernelIN5flash19enable_sm80_to_sm89INS1_16FlashAttnBwdSm80INS1_25CollectiveMainloopBwdSm80ILi2ELi1EN4cute5tupleIJNS5_1CILi64EEENS7_ILi128EEENS7_ILi96EEEEEENS_6half_tEfNS_4arch4Sm80ELb0ELb1ELb0ELb1ELb0ELb0ELb0ELb0ELi2ELi2ELi4ELi2ELb1EEENS1_24CollectiveEpilogueBwdGQAISB_fSE_Li256ELb1ELb0EEENS1_19SingleTileSchedulerILb1ELb0ELb0ELi128EEEEEEEEEvNT_6ParamsE --------------------------
	.section	.nv.constant0._ZN7cutlass13device_kernelIN5flash19enable_sm80_to_sm89INS1_16FlashAttnBwdSm80INS1_25CollectiveMainloopBwdSm80ILi2ELi1EN4cute5tupleIJNS5_1CILi64EEENS7_ILi128EEENS7_ILi96EEEEEENS_6half_tEfNS_4arch4Sm80ELb0ELb1ELb0ELb1ELb0ELb0ELb0ELb0ELi2ELi2ELi4ELi2ELb1EEENS1_24CollectiveEpilogueBwdGQAISB_fSE_Li256ELb1ELb0EEENS1_19SingleTileSchedulerILb1ELb0ELb0ELi128EEEEEEEEEvNT_6ParamsE,"a",@progbits
	.sectionflags	@""
	.align	4
.nv.constant0._ZN7cutlass13device_kernelIN5flash19enable_sm80_to_sm89INS1_16FlashAttnBwdSm80INS1_25CollectiveMainloopBwdSm80ILi2ELi1EN4cute5tupleIJNS5_1CILi64EEENS7_ILi128EEENS7_ILi96EEEEEENS_6half_tEfNS_4arch4Sm80ELb0ELb1ELb0ELb1ELb0ELb0ELb0ELb0ELi2ELi2ELi4ELi2ELb1EEENS1_24CollectiveEpilogueBwdGQAISB_fSE_Li256ELb1ELb0EEENS1_19SingleTileSchedulerILb1ELb0ELb0ELi128EEEEEEEEEvNT_6ParamsE:
	.zero		1160


//--------------------- .nv.constant0._ZN7cutlass13device_kernelIN5flash19enable_sm80_to_sm89INS1_16FlashAttnBwdSm80INS1_25CollectiveMainloopBwdSm80ILi2ELi1EN4cute5tupleIJNS5_1CILi64EEENS7_ILi128EEENS7_ILi96EEEEEENS_6half_tEfNS_4arch4Sm80ELb0ELb1ELb0ELb1ELb1ELb0ELb0ELb0ELi2ELi2ELi4ELi2ELb1EEENS1_24CollectiveEpilogueBwdGQAISB_fSE_Li256ELb1ELb1EEENS1_19SingleTileSchedulerILb1ELb0ELb0ELi128EEEEEEEEEvNT_6ParamsE --------------------------
	.section	.nv.constant0._ZN7cutlass13device_kernelIN5flash19enable_sm80_to_sm89INS1_16FlashAttnBwdSm80INS1_25CollectiveMainloopBwdSm80ILi2ELi1EN4cute5tupleIJNS5_1CILi64EEENS7_ILi128EEENS7_ILi96EEEEEENS_6half_tEfNS_4arch4Sm80ELb0ELb1ELb0ELb1ELb1ELb0ELb0ELb0ELi2ELi2ELi4ELi2ELb1EEENS1_24CollectiveEpilogueBwdGQAISB_fSE_Li256ELb1ELb1EEENS1_19SingleTileSchedulerILb1ELb0ELb0ELi128EEEEEEEEEvNT_6ParamsE,"a",@progbits
	.sectionflags	@""
	.align	4
.nv.constant0._ZN7cutlass13device_kernelIN5flash19enable_sm80_to_sm89INS1_16FlashAttnBwdSm80INS1_25CollectiveMainloopBwdSm80ILi2ELi1EN4cute5tupleIJNS5_1CILi64EEENS7_ILi128EEENS7_ILi96EEEEEENS_6half_tEfNS_4arch4Sm80ELb0ELb1ELb0ELb1ELb1ELb0ELb0ELb0ELi2ELi2ELi4ELi2ELb1EEENS1_24CollectiveEpilogueBwdGQAISB_fSE_Li256ELb1ELb1EEENS1_19SingleTileSchedulerILb1ELb0ELb0ELi128EEEEEEEEEvNT_6ParamsE:
	.zero		1160


//--------------------- .nv.constant0._ZN7cutlass13device_kernelIN5flash19enable_sm80_to_sm89INS1_16FlashAttnBwdSm80INS1_25CollectiveMainloopBwdSm80ILi2ELi1EN4cute5tupleIJNS5_1CILi64EEENS7_ILi128EEENS7_ILi96EEEEEENS_6half_tEfNS_4arch4Sm80ELb1ELb0ELb0ELb0ELb0ELb0ELb0ELb0ELi2ELi2ELi4ELi2ELb1EEENS1_21CollectiveEpilogueBwdISB_SC_SE_Li256ELb0ELb0ELi2EEENS1_25SingleTileBwdLPTSchedulerILb0ELi128ELb0EEEEEEEEEvNT_6ParamsE --------------------------
	.section	.nv.constant0._ZN7cutlass13device_kernelIN5flash19enable_sm80_to_sm89INS1_16FlashAttnBwdSm80INS1_25CollectiveMainloopBwdSm80ILi2ELi1EN4cute5tupleIJNS5_1CILi64EEENS7_ILi128EEENS7_ILi96EEEEEENS_6half_tEfNS_4arch4Sm80ELb1ELb0ELb0ELb0ELb0ELb0ELb0ELb0ELi2ELi2ELi4ELi2ELb1EEENS1_21CollectiveEpilogueBwdISB_SC_SE_Li256ELb0ELb0ELi2EEENS1_25SingleTileBwdLPTSchedulerILb0ELi128ELb0EEEEEEEEEvNT_6ParamsE,"a",@progbits
	.sectionflags	@""
	.align	4
.nv.constant0._ZN7cutlass13device_kernelIN5flash19enable_sm80_to_sm89INS1_16FlashAttnBwdSm80INS1_25CollectiveMainloopBwdSm80ILi2ELi1EN4cute5tupleIJNS5_1CILi64EEENS7_ILi128EEENS7_ILi96EEEEEENS_6half_tEfNS_4arch4Sm80ELb1ELb0ELb0ELb0ELb0ELb0ELb0ELb0ELi2ELi2ELi4ELi2ELb1EEENS1_21CollectiveEpilogueBwdISB_SC_SE_Li256ELb0ELb0ELi2EEENS1_25SingleTileBwdLPTSchedulerILb0ELi128ELb0EEEEEEEEEvNT_6ParamsE:
	.zero		1176


//--------------------- .nv.constant0._ZN7cutlass13device_kernelIN5flash19enable_sm80_to_sm89INS1_16FlashAttnBwdSm80INS1_25CollectiveMainloopBwdSm80ILi2ELi1EN4cute5tupleIJNS5_1CILi64EEENS7_ILi128EEENS7_ILi96EEEEEENS_6half_tEfNS_4arch4Sm80ELb1ELb0ELb0ELb0ELb1ELb0ELb0ELb0ELi2ELi2ELi4ELi2ELb1EEENS1_21CollectiveEpilogueBwdISB_SC_SE_Li256ELb0ELb0ELi2EEENS1_25SingleTileBwdLPTSchedulerILb0ELi128ELb1EEEEEEEEEvNT_6ParamsE --------------------------
	.section	.nv.constant0._ZN7cutlass13device_kernelIN5flash19enable_sm80_to_sm89INS1_16FlashAttnBwdSm80INS1_25CollectiveMainloopBwdSm80ILi2ELi1EN4cute5tupleIJNS5_1CILi64EEENS7_ILi128EEENS7_ILi96EEEEEENS_6half_tEfNS_4arch4Sm80ELb1ELb0ELb0ELb0ELb1ELb0ELb0ELb0ELi2ELi2ELi4ELi2ELb1EEENS1_21CollectiveEpilogueBwdISB_SC_SE_Li256ELb0ELb0ELi2EEENS1_25SingleTileBwdLPTSchedulerILb0ELi128ELb1EEEEEEEEEvNT_6ParamsE,"a",@progbits
	.sectionflags	@""
	.align	4
.nv.constant0._ZN7cutlass13device_kernelIN5flash19enable_sm80_to_sm89INS1_16FlashAttnBwdSm80INS1_25CollectiveMainloopBwdSm80ILi2ELi1EN4cute5tupleIJNS5_1CILi64EEENS7_ILi128EEENS7_ILi96EEEEEENS_6half_tEfNS_4arch4Sm80ELb1ELb0ELb0ELb0ELb1ELb0ELb0ELb0ELi2ELi2ELi4ELi2ELb1EEENS1_21CollectiveEpilogueBwdISB_SC_SE_Li256ELb0ELb0ELi2EEENS1_25SingleTileBwdLPTSchedulerILb0ELi128ELb1EEEEEEEEEvNT_6ParamsE:
	.zero		1176


//--------------------- .nv.constant0._ZN7cutlass13device_kernelIN5flash19enable_sm80_to_sm89INS1_16FlashAttnBwdSm80INS1_25CollectiveMainloopBwdSm80ILi2ELi1EN4cute5tupleIJNS5_1CILi64EEENS7_ILi128EEENS7_ILi96EEEEEENS_6half_tEfNS_4arch4Sm80ELb1ELb0ELb0ELb0ELb0ELb0ELb0ELb0ELi2ELi2ELi4ELi2ELb1EEENS1_24CollectiveEpilogueBwdGQAISB_fSE_Li256ELb0ELb0EEENS1_25SingleTileBwdLPTSchedulerILb0ELi128ELb0EEEEEEEEEvNT_6ParamsE --------------------------
	.section	.nv.constant0._ZN7cutlass13device_kernelIN5flash19enable_sm80_to_sm89INS1_16FlashAttnBwdSm80INS1_25CollectiveMainloopBwdSm80ILi2ELi1EN4cute5tupleIJNS5_1CILi64EEENS7_ILi128EEENS7_ILi96EEEEEENS_6half_tEfNS_4arch4Sm80ELb1ELb0ELb0ELb0ELb0ELb0ELb0ELb0ELi2ELi2ELi4ELi2ELb1EEENS1_24CollectiveEpilogueBwdGQAISB_fSE_Li256ELb0ELb0EEENS1_25SingleTileBwdLPTSchedulerILb0ELi128ELb0EEEEEEEEEvNT_6ParamsE,"a",@progbits
	.sectionflags	@""
	.align	4
.nv.constant0._ZN7cutlass13device_kernelIN5flash19enable_sm80_to_sm89INS1_16FlashAttnBwdSm80INS1_25CollectiveMainloopBwdSm80ILi2ELi1EN4cute5tupleIJNS5_1CILi64EEENS7_ILi128EEENS7_ILi96EEEEEENS_6half_tEfNS_4arch4Sm80ELb1ELb0ELb0ELb0ELb0ELb0ELb0ELb0ELi2ELi2ELi4ELi2ELb1EEENS1_24CollectiveEpilogueBwdGQAISB_fSE_Li256ELb0ELb0EEENS1_25SingleTileBwdLPTSchedulerILb0ELi128ELb0EEEEEEEEEvNT_6ParamsE:
	.zero		1184


//--------------------- .nv.constant0._ZN7cutlass13device_kernelIN5flash19enable_sm80_to_sm89INS1_16FlashAttnBwdSm80INS1_25CollectiveMainloopBwdSm80ILi2ELi1EN4cute5tupleIJNS5_1CILi64EEENS7_ILi128EEENS7_ILi96EEEEEENS_6half_tEfNS_4arch4Sm80ELb1ELb0ELb0ELb0ELb1ELb0ELb0ELb0ELi2ELi2ELi4ELi2ELb1EEENS1_24CollectiveEpilogueBwdGQAISB_fSE_Li256ELb0ELb1EEENS1_25SingleTileBwdLPTSchedulerILb0ELi128ELb1EEEEEEEEEvNT_6ParamsE --------------------------
	.section	.nv.constant0._ZN7cutlass13device_kernelIN5flash19enable_sm80_to_sm89INS1_16FlashAttnBwdSm80INS1_25CollectiveMainloopBwdSm80ILi2ELi1EN4cute5tupleIJNS5_1CILi64EEENS7_ILi128EEENS7_ILi96EEEEEENS_6half_tEfNS_4arch4Sm80ELb1ELb0ELb0ELb0ELb1ELb0ELb0ELb0ELi2ELi2ELi4ELi2ELb1EEENS1_24CollectiveEpilogueBwdGQAISB_fSE_Li256ELb0ELb1EEENS1_25SingleTileBwdLPTSchedulerILb0ELi128ELb1EEEEEEEEEvNT_6ParamsE,"a",@progbits
	.sectionflags	@""
	.align	4
.nv.constant0._ZN7cutlass13device_kernelIN5flash19enable_sm80_to_sm89INS1_16FlashAttnBwdSm80INS1_25CollectiveMainloopBwdSm80ILi2ELi1EN4cute5tupleIJNS5_1CILi64EEENS7_ILi128EEENS7_ILi96EEEEEENS_6half_tEfNS_4arch4Sm80ELb1ELb0ELb0ELb0ELb1ELb0ELb0ELb0ELi2ELi2ELi4ELi2ELb1EEENS1_24CollectiveEpilogueBwdGQAISB_fSE_Li256ELb0ELb1EEENS1_25SingleTileBwdLPTSchedulerILb0ELi128ELb1EEEEEEEEEvNT_6ParamsE:
	.zero		1184


//--------------------- .nv.constant0._ZN7cutlass13device_kernelIN5flash19enable_sm80_to_sm89INS1_16FlashAttnBwdSm80INS1_25CollectiveMainloopBwdSm80ILi2ELi1EN4cute5tupleIJNS5_1CILi64EEENS7_ILi128EEENS7_ILi96EEEEEENS_6half_tEfNS_4arch4Sm80ELb1ELb0ELb0ELb1ELb0ELb0ELb0ELb0ELi2ELi2ELi4ELi2ELb1EEENS1_21CollectiveEpilogueBwdISB_SC_SE_Li256ELb1ELb0ELi2EEENS1_25SingleTileBwdLPTSchedulerILb1ELi128ELb0EEEEEEEEEvNT_6ParamsE --------------------------
	.section	.nv.constant0._ZN7cutlass13device_kernelIN5flash19enable_sm80_to_sm89INS1_16FlashAttnBwdSm80INS1_25CollectiveMainloopBwdSm80ILi2ELi1EN4cute5tupleIJNS5_1CILi64EEENS7_ILi128EEENS7_ILi96EEEEEENS_6half_tEfNS_4arch4Sm80ELb1ELb0ELb0ELb1ELb0ELb0ELb0ELb0ELi2ELi2ELi4ELi2ELb1EEENS1_21CollectiveEpilogueBwdISB_SC_SE_Li256ELb1ELb0ELi2EEENS1_25SingleTileBwdLPTSchedulerILb1ELi128ELb0EEEEEEEEEvNT_6ParamsE,"a",@progbits
	.sectionflags	@""
	.align	4
.nv.constant0._ZN7cutlass13device_kernelIN5flash19enable_sm80_to_sm89INS1_16FlashAttnBwdSm80INS1_25CollectiveMainloopBwdSm80ILi2ELi1EN4cute5tupleIJNS5_1CILi64EEENS7_ILi128EEENS7_ILi96EEEEEENS_6half_tEfNS_4arch4Sm80ELb1ELb0ELb0ELb1ELb0ELb0ELb0ELb0ELi2ELi2ELi4ELi2ELb1EEENS1_21CollectiveEpilogueBwdISB_SC_SE_Li256ELb1ELb0ELi2EEENS1_25SingleTileBwdLPTSchedulerILb1ELi128ELb0EEEEEEEEEvNT_6ParamsE:
	.zero		1176


//--------------------- .nv.constant0._ZN7cutlass13device_kernelIN5flash19enable_sm80_to_sm89INS1_16FlashAttnBwdSm80INS1_25CollectiveMainloopBwdSm80ILi2ELi1EN4cute5tupleIJNS5_1CILi64EEENS7_ILi128EEENS7_ILi96EEEEEENS_6half_tEfNS_4arch4Sm80ELb1ELb0ELb0ELb1ELb1ELb0ELb0ELb0ELi2ELi2ELi4ELi2ELb1EEENS1_21CollectiveEpilogueBwdISB_SC_SE_Li256ELb1ELb0ELi2EEENS1_25SingleTileBwdLPTSchedulerILb1ELi128ELb1EEEEEEEEEvNT_6ParamsE --------------------------
	.section	.nv.constant0._ZN7cutlass13device_kernelIN5flash19enable_sm80_to_sm89INS1_16FlashAttnBwdSm80INS1_25CollectiveMainloopBwdSm80ILi2ELi1EN4cute5tupleIJNS5_1CILi64EEENS7_ILi128EEENS7_ILi96EEEEEENS_6half_tEfNS_4arch4Sm80ELb1ELb0ELb0ELb1ELb1ELb0ELb0ELb0ELi2ELi2ELi4ELi2ELb1EEENS1_21CollectiveEpilogueBwdISB_SC_SE_Li256ELb1ELb0ELi2EEENS1_25SingleTileBwdLPTSchedulerILb1ELi128ELb1EEEEEEEEEvNT_6ParamsE,"a",@progbits
	.sectionflags	@""
	.align	4
.nv.constant0._ZN7cutlass13device_kernelIN5flash19enable_sm80_to_sm89INS1_16FlashAttnBwdSm80INS1_25CollectiveMainloopBwdSm80ILi2ELi1EN4cute5tupleIJNS5_1CILi64EEENS7_ILi128EEENS7_ILi96EEEEEENS_6half_tEfNS_4arch4Sm80ELb1ELb0ELb0ELb1ELb1ELb0ELb0ELb0ELi2ELi2ELi4ELi2ELb1EEENS1_21CollectiveEpilogueBwdISB_SC_SE_Li256ELb1ELb0ELi2EEENS1_25SingleTileBwdLPTSchedulerILb1ELi128ELb1EEEEEEEEEvNT_6ParamsE:
	.zero		1176


//--------------------- .nv.constant0._ZN7cutlass13device_kernelIN5flash19enable_sm80_to_sm89INS1_16FlashAttnBwdSm80INS1_25CollectiveMainloopBwdSm80ILi2ELi1EN4cute5tupleIJNS5_1CILi64EEENS7_ILi128EEENS7_ILi96EEEEEENS_6half_tEfNS_4arch4Sm80ELb1ELb0ELb0ELb1ELb0ELb0ELb0ELb0ELi2ELi2ELi4ELi2ELb1EEENS1_24CollectiveEpilogueBwdGQAISB_fSE_Li256ELb1ELb0EEENS1_25SingleTileBwdLPTSchedulerILb1ELi128ELb0EEEEEEEEEvNT_6ParamsE --------------------------
	.section	.nv.constant0._ZN7cutlass13device_kernelIN5flash19enable_sm80_to_sm89INS1_16FlashAttnBwdSm80INS1_25CollectiveMainloopBwdSm80ILi2ELi1EN4cute5tupleIJNS5_1CILi64EEENS7_ILi128EEENS7_ILi96EEEEEENS_6half_tEfNS_4arch4Sm80ELb1ELb0ELb0ELb1ELb0ELb0ELb0ELb0ELi2ELi2ELi4ELi2ELb1EEENS1_24CollectiveEpilogueBwdGQAISB_fSE_Li256ELb1ELb0EEENS1_25SingleTileBwdLPTSchedulerILb1ELi128ELb0EEEEEEEEEvNT_6ParamsE,"a",@progbits
	.sectionflags	@""
	.align	4
.nv.constant0._ZN7cutlass13device_kernelIN5flash19enable_sm80_to_sm89INS1_16FlashAttnBwdSm80INS1_25CollectiveMainloopBwdSm80ILi2ELi1EN4cute5tupleIJNS5_1CILi64EEENS7_ILi128EEENS7_ILi96EEEEEENS_6half_tEfNS_4arch4Sm80ELb1ELb0ELb0ELb1ELb0ELb0ELb0ELb0ELi2ELi2ELi4ELi2ELb1EEENS1_24CollectiveEpilogueBwdGQAISB_fSE_Li256ELb1ELb0EEENS1_25SingleTileBwdLPTSchedulerILb1ELi128ELb0EEEEEEEEEvNT_6ParamsE:
	.zero		1184


//--------------------- .nv.constant0._ZN7cutlass13device_kernelIN5flash19enable_sm80_to_sm89INS1_16FlashAttnBwdSm80INS1_25CollectiveMainloopBwdSm80ILi2ELi1EN4cute5tupleIJNS5_1CILi64EEENS7_ILi128EEENS7_ILi96EEEEEENS_6half_tEfNS_4arch4Sm80ELb1ELb0ELb0ELb1ELb1ELb0ELb0ELb0ELi2ELi2ELi4ELi2ELb1EEENS1_24CollectiveEpilogueBwdGQAISB_fSE_Li256ELb1ELb1EEENS1_25SingleTileBwdLPTSchedulerILb1ELi128ELb1EEEEEEEEEvNT_6ParamsE --------------------------
	.section	.nv.constant0._ZN7cutlass13device_kernelIN5flash19enable_sm80_to_sm89INS1_16FlashAttnBwdSm80INS1_25CollectiveMainloopBwdSm80ILi2ELi1EN4cute5tupleIJNS5_1CILi64EEENS7_ILi128EEENS7_ILi96EEEEEENS_6half_tEfNS_4arch4Sm80ELb1ELb0ELb0ELb1ELb1ELb0ELb0ELb0ELi2ELi2ELi4ELi2ELb1EEENS1_24CollectiveEpilogueBwdGQAISB_fSE_Li256ELb1ELb1EEENS1_25SingleTileBwdLPTSchedulerILb1ELi128ELb1EEEEEEEEEvNT_6ParamsE,"a",@progbits
	.sectionflags	@""
	.align	4
.nv.constant0._ZN7cutlass13device_kernelIN5flash19enable_sm80_to_sm89INS1_16FlashAttnBwdSm80INS1_25CollectiveMainloopBwdSm80ILi2ELi1EN4cute5tupleIJNS5_1CILi64EEENS7_ILi128EEENS7_ILi96EEEEEENS_6half_tEfNS_4arch4Sm80ELb1ELb0ELb0ELb1ELb1ELb0ELb0ELb0ELi2ELi2ELi4ELi2ELb1EEENS1_24CollectiveEpilogueBwdGQAISB_fSE_Li256ELb1ELb1EEENS1_25SingleTileBwdLPTSchedulerILb1ELi128ELb1EEEEEEEEEvNT_6ParamsE:
	.zero		1184


//--------------------- .nv.constant0._ZN7cutlass13device_kernelIN5flash19enable_sm80_to_sm89INS1_16FlashAttnBwdSm80INS1_25CollectiveMainloopBwdSm80ILi2ELi2EN4cute5tupleIJNS5_1CILi64EEENS7_ILi128EEENS7_ILi96EEEEEENS_6half_tEfNS_4arch4Sm80ELb0ELb0ELb0ELb0ELb0ELb0ELb0ELb0ELi2ELi2ELi4ELi2ELb0EEENS1_21CollectiveEpilogueBwdISB_SC_SE_Li256ELb0ELb0ELi2EEENS1_19SingleTileSchedulerILb0ELb0ELb0ELi128EEEEEEEEEvNT_6ParamsE --------------------------
	.section	.nv.constant0._ZN7cutlass13device_kernelIN5flash19enable_sm80_to_sm89INS1_16FlashAttnBwdSm80INS1_25CollectiveMainloopBwdSm80ILi2ELi2EN4cute5tupleIJNS5_1CILi64EEENS7_ILi128EEENS7_ILi96EEEEEENS_6half_tEfNS_4arch4Sm80ELb0ELb0ELb0ELb0ELb0ELb0ELb0ELb0ELi2ELi2ELi4ELi2ELb0EEENS1_21CollectiveEpilogueBwdISB_SC_SE_Li256ELb0ELb0ELi2EEENS1_19SingleTileSchedulerILb0ELb0ELb0ELi128EEEEEEEEEvNT_6ParamsE,"a",@progbits
	.sectionflags	@""
	.align	4
.nv.constant0._ZN7cutlass13device_kernelIN5flash19enable_sm80_to_sm89INS1_16FlashAttnBwdSm80INS1_25CollectiveMainloopBwdSm80ILi2ELi2EN4cute5tupleIJNS5_1CILi64EEENS7_ILi128EEENS7_ILi96EEEEEENS_6half_tEfNS_4arch4Sm80ELb0ELb0ELb0ELb0ELb0ELb0ELb0ELb0ELi2ELi2ELi4ELi2ELb0EEENS1_21CollectiveEpilogueBwdISB_SC_SE_Li256ELb0ELb0ELi2EEENS1_19SingleTileSchedulerILb0ELb0ELb0ELi128EEEEEEEEEvNT_6ParamsE:
	.zero		1152


//--------------------- .nv.constant0._ZN7cutlass13device_kernelIN5flash19enable_sm80_to_sm89INS1_16FlashAttnBwdSm80INS1_25CollectiveMainloopBwdSm80ILi2ELi2EN4cute5tupleIJNS5_1CILi64EEENS7_ILi128EEENS7_ILi96EEEEEENS_6half_tEfNS_4arch4Sm80ELb0ELb0ELb0ELb0ELb1ELb0ELb0ELb0ELi2ELi2ELi4ELi2ELb0EEENS1_21CollectiveEpilogueBwdISB_SC_SE_Li256ELb0ELb0ELi2EEENS1_19SingleTileSchedulerILb0ELb0ELb0ELi128EEEEEEEEEvNT_6ParamsE --------------------------
	.section	.nv.constant0._ZN7cutlass13device_kernelIN5flash19enable_sm80_to_sm89INS1_16FlashAttnBwdSm80INS1_25CollectiveMainloopBwdSm80ILi2ELi2EN4cute5tupleIJNS5_1CILi64EEENS7_ILi128EEENS7_ILi96EEEEEENS_6half_tEfNS_4arch4Sm80ELb0ELb0ELb0ELb0ELb1ELb0ELb0ELb0ELi2ELi2ELi4ELi2ELb0EEENS1_21CollectiveEpilogueBwdISB_SC_SE_Li256ELb0ELb0ELi2EEENS1_19SingleTileSchedulerILb0ELb0ELb0ELi128EEEEEEEEEvNT_6ParamsE,"a",@progbits
	.sectionflags	@""
	.align	4
.nv.constant0._ZN7cutlass13device_kernelIN5flash19enable_sm80_to_sm89INS1_16FlashAttnBwdSm80INS1_25CollectiveMainloopBwdSm80ILi2ELi2EN4cute5tupleIJNS5_1CILi64EEENS7_ILi128EEENS7_ILi96EEEEEENS_6half_tEfNS_4arch4Sm80ELb0ELb0ELb0ELb0ELb1ELb0ELb0ELb0ELi2ELi2ELi4ELi2ELb0EEENS1_21CollectiveEpilogueBwdISB_SC_SE_Li256ELb0ELb0ELi2EEENS1_19SingleTileSchedulerILb0ELb0ELb0ELi128EEEEEEEEEvNT_6ParamsE:
	.zero		1152


//--------------------- .nv.constant0._ZN7cutlass13device_kernelIN5flash19enable_sm80_to_sm89INS1_16FlashAttnBwdSm80INS1_25CollectiveMainloopBwdSm80ILi2ELi2EN4cute5tupleIJNS5_1CILi64EEENS7_ILi128EEENS7_ILi96EEEEEENS_6half_tEfNS_4arch4Sm80ELb0ELb0ELb0ELb0ELb0ELb0ELb0ELb0ELi2ELi2ELi4ELi2ELb0EEENS1_24CollectiveEpilogueBwdGQAISB_fSE_Li256ELb0ELb0EEENS1_19SingleTileSchedulerILb0ELb0ELb0ELi128EEEEEEEEEvNT_6ParamsE --------------------------
	.section	.nv.constant0._ZN7cutlass13device_kernelIN5flash19enable_sm80_to_sm89INS1_16FlashAttnBwdSm80INS1_25CollectiveMainloopBwdSm80ILi2ELi2EN4cute5tupleIJNS5_1CILi64EEENS7_ILi128EEENS7_ILi96EEEEEENS_6half_tEfNS_4arch4Sm80ELb0ELb0ELb0ELb0ELb0ELb0ELb0ELb0ELi2ELi2ELi4ELi2ELb0EEENS1_24CollectiveEpilogueBwdGQAISB_fSE_Li256ELb0ELb0EEENS1_19SingleTileSchedulerILb0ELb0ELb0ELi128EEEEEEEEEvNT_6ParamsE,"a",@progbits
	.sectionflags	@""
	.align	4
.nv.constant0._ZN7cutlass13device_kernelIN5flash19enable_sm80_to_sm89INS1_16FlashAttnBwdSm80INS1_25CollectiveMainloopBwdSm80ILi2ELi2EN4cute5tupleIJNS5_1CILi64EEENS7_ILi128EEENS7_ILi96EEEEEENS_6half_tEfNS_4arch4Sm80ELb0ELb0ELb0ELb0ELb0ELb0ELb0ELb0ELi2ELi2ELi4ELi2ELb0EEENS1_24CollectiveEpilogueBwdGQAISB_fSE_Li256ELb0ELb0EEENS1_19SingleTileSchedulerILb0ELb0ELb0ELi128EEEEEEEEEvNT_6ParamsE:
	.zero		1160


//--------------------- .nv.constant0._ZN7cutlass13device_kernelIN5flash19enable_sm80_to_sm89INS1_16FlashAttnBwdSm80INS1_25CollectiveMainloopBwdSm80ILi2ELi2EN4cute5tupleIJNS5_1CILi64EEENS7_ILi128EEENS7_ILi96EEEEEENS_6half_tEfNS_4arch4Sm80ELb0ELb0ELb0ELb0ELb1ELb0ELb0ELb0ELi2ELi2ELi4ELi2ELb0EEENS1_24CollectiveEpilogueBwdGQAISB_fSE_Li256ELb0ELb1EEENS1_19SingleTileSchedulerILb0ELb0ELb0ELi128EEEEEEEEEvNT_6ParamsE --------------------------
	.section	.nv.constant0._ZN7cutlass13device_kernelIN5flash19enable_sm80_to_sm89INS1_16FlashAttnBwdSm80INS1_25CollectiveMainloopBwdSm80ILi2ELi2EN4cute5tupleIJNS5_1CILi64EEENS7_ILi128EEENS7_ILi96EEEEEENS_6half_tEfNS_4arch4Sm80ELb0ELb0ELb0ELb0ELb1ELb0ELb0ELb0ELi2ELi2ELi4ELi2ELb0EEENS1_24CollectiveEpilogueBwdGQAISB_fSE_Li256ELb0ELb1EEENS1_19SingleTileSchedulerILb0ELb0ELb0ELi128EEEEEEEEEvNT_6ParamsE,"a",@progbits
	.sectionflags	@""
	.align	4
.nv.constant0._ZN7cutlass13device_kernelIN5flash19enable_sm80_to_sm89INS1_16FlashAttnBwdSm80INS1_25CollectiveMainloopBwdSm80ILi2ELi2EN4cute5tupleIJNS5_1CILi64EEENS7_ILi128EEENS7_ILi96EEEEEENS_6half_tEfNS_4arch4Sm80ELb0ELb0ELb0ELb0ELb1ELb0ELb0ELb0ELi2ELi2ELi4ELi2ELb0EEENS1_24CollectiveEpilogueBwdGQAISB_fSE_Li256ELb0ELb1EEENS1_19SingleTileSchedulerILb0ELb0ELb0ELi128EEEEEEEEEvNT_6ParamsE:
	.zero		1160


//--------------------- .nv.constant0._ZN7cutlass13device_kernelIN5flash19enable_sm80_to_sm89INS1_16FlashAttnBwdSm80INS1_25CollectiveMainloopBwdSm80ILi2ELi2EN4cute5tupleIJNS5_1CILi64EEENS7_ILi128EEENS7_ILi96EEEEEENS_6half_tEfNS_4arch4Sm80ELb0ELb0ELb0ELb1ELb0ELb0ELb0ELb0ELi2ELi2ELi4ELi2ELb0EEENS1_21CollectiveEpilogueBwdISB_SC_SE_Li256ELb1ELb0ELi2EEENS1_19SingleTileSchedulerILb1ELb0ELb0ELi128EEEEEEEEEvNT_6ParamsE --------------------------
	.section	.nv.constant0._ZN7cutlass13device_kernelIN5flash19enable_sm80_to_sm89INS1_16FlashAttnBwdSm80INS1_25CollectiveMainloopBwdSm80ILi2ELi2EN4cute5tupleIJNS5_1CILi64EEENS7_ILi128EEENS7_ILi96EEEEEENS_6half_tEfNS_4arch4Sm80ELb0ELb0ELb0ELb1ELb0ELb0ELb0ELb0ELi2ELi2ELi4ELi2ELb0EEENS1_21CollectiveEpilogueBwdISB_SC_SE_Li256ELb1ELb0ELi2EEENS1_19SingleTileSchedulerILb1ELb0ELb0ELi128EEEEEEEEEvNT_6ParamsE,"a",@progbits
	.sectionflags	@""
	.align	4
.nv.constant0._ZN7cutlass13device_kernelIN5flash19enable_sm80_to_sm89INS1_16FlashAttnBwdSm80INS1_25CollectiveMainloopBwdSm80ILi2ELi2EN4cute5tupleIJNS5_1CILi64EEENS7_ILi128EEENS7_ILi96EEEEEENS_6half_tEfNS_4arch4Sm80ELb0ELb0ELb0ELb1ELb0ELb0ELb0ELb0ELi2ELi2ELi4ELi2ELb0EEENS1_21CollectiveEpilogueBwdISB_SC_SE_Li256ELb1ELb0ELi2EEENS1_19SingleTileSchedulerILb1ELb0ELb0ELi128EEEEEEEEEvNT_6ParamsE:
	.zero		1152


//--------------------- .nv.constant0._ZN7cutlass13device_kernelIN5flash19enable_sm80_to_sm89INS1_16FlashAttnBwdSm80INS1_25CollectiveMainloopBwdSm80ILi2ELi2EN4cute5tupleIJNS5_1CILi64EEENS7_ILi128EEENS7_ILi96EEEEEENS_6half_tEfNS_4arch4Sm80ELb0ELb0ELb0ELb1ELb1ELb0ELb0ELb0ELi2ELi2ELi4ELi2ELb0EEENS1_21CollectiveEpilogueBwdISB_SC_SE_Li256ELb1ELb0ELi2EEENS1_19SingleTileSchedulerILb1ELb0ELb0ELi128EEEEEEEEEvNT_6ParamsE --------------------------
	.section	.nv.constant0._ZN7cutlass13device_kernelIN5flash19enable_sm80_to_sm89INS1_16FlashAttnBwdSm80INS1_25CollectiveMainloopBwdSm80ILi2ELi2EN4cute5tupleIJNS5_1CILi64EEENS7_ILi128EEENS7_ILi96EEEEEENS_6half_tEfNS_4arch4Sm80ELb0ELb0ELb0ELb1ELb1ELb0ELb0ELb0ELi2ELi2ELi4ELi2ELb0EEENS1_21CollectiveEpilogueBwdISB_SC_SE_Li256ELb1ELb0ELi2EEENS1_19SingleTileSchedulerILb1ELb0ELb0ELi128EEEEEEEEEvNT_6ParamsE,"a",@progbits
	.sectionflags	@""
	.align	4
.nv.constant0._ZN7cutlass13device_kernelIN5flash19enable_sm80_to_sm89INS1_16FlashAttnBwdSm80INS1_25CollectiveMainloopBwdSm80ILi2ELi2EN4cute5tupleIJNS5_1CILi64EEENS7_ILi128EEENS7_ILi96EEEEEENS_6half_tEfNS_4arch4Sm80ELb0ELb0ELb0ELb1ELb1ELb0ELb0ELb0ELi2ELi2ELi4ELi2ELb0EEENS1_21CollectiveEpilogueBwdISB_SC_SE_Li256ELb1ELb0ELi2EEENS1_19SingleTileSchedulerILb1ELb0ELb0ELi128EEEEEEEEEvNT_6ParamsE:
	.zero		1152


//--------------------- .nv.constant0._ZN7cutlass13device_kernelIN5flash19enable_sm80_to_sm89INS1_16FlashAttnBwdSm80INS1_25CollectiveMainloopBwdSm80ILi2ELi2EN4cute5tupleIJNS5_1CILi64EEENS7_ILi128EEENS7_ILi96EEEEEENS_6half_tEfNS_4arch4Sm80ELb0ELb0ELb0ELb1ELb0ELb0ELb0ELb0ELi2ELi2ELi4ELi2ELb0EEENS1_24CollectiveEpilogueBwdGQAISB_fSE_Li256ELb1ELb0EEENS1_19SingleTileSchedulerILb1ELb0ELb0ELi128EEEEEEEEEvNT_6ParamsE --------------------------
	.section	.nv.constant0._ZN7cutlass13device_kernelIN5flash19enable_sm80_to_sm89INS1_16FlashAttnBwdSm80INS1_25CollectiveMainloopBwdSm80ILi2ELi2EN4cute5tupleIJNS5_1CILi64EEENS7_ILi128EEENS7_ILi96EEEEEENS_6half_tEfNS_4arch4Sm80ELb0ELb0ELb0ELb1ELb0ELb0ELb0ELb0ELi2ELi2ELi4ELi2ELb0EEENS1_24CollectiveEpilogueBwdGQAISB_fSE_Li256ELb1ELb0EEENS1_19SingleTileSchedulerILb1ELb0ELb0ELi128EEEEEEEEEvNT_6ParamsE,"a",@progbits
	.sectionflags	@""
	.align	4
.nv.constant0._ZN7cutlass13device_kernelIN5flash19enable_sm80_to_sm89INS1_16FlashAttnBwdSm80INS1_25CollectiveMainloopBwdSm80ILi2ELi2EN4cute5tupleIJNS5_1CILi64EEENS7_ILi128EEENS7_ILi96EEEEEENS_6half_tEfNS_4arch4Sm80ELb0ELb0ELb0ELb1ELb0ELb0ELb0ELb0ELi2ELi2ELi4ELi2ELb0EEENS1_24CollectiveEpilogueBwdGQAISB_fSE_Li256ELb1ELb0EEENS1_19SingleTileSchedulerILb1ELb0ELb0ELi128EEEEEEEEEvNT_6ParamsE:
	.zero		1160


//--------------------- .nv.constant0._ZN7cutlass13device_kernelIN5flash19enable_sm80_to_sm89INS1_16FlashAttnBwdSm80INS1_25CollectiveMainloopBwdSm80ILi2ELi2EN4cute5tupleIJNS5_1CILi64EEENS7_ILi128EEENS7_ILi96EEEEEENS_6half_tEfNS_4arch4Sm80ELb0ELb0ELb0ELb1ELb1ELb0ELb0ELb0ELi2ELi2ELi4ELi2ELb0EEENS1_24CollectiveEpilogueBwdGQAISB_fSE_Li256ELb1ELb1EEENS1_19SingleTileSchedulerILb1ELb0ELb0ELi128EEEEEEEEEvNT_6ParamsE --------------------------
	.section	.nv.constant0._ZN7cutlass13device_kernelIN5flash19enable_sm80_to_sm89INS1_16FlashAttnBwdSm80INS1_25CollectiveMainloopBwdSm80ILi2ELi2EN4cute5tupleIJNS5_1CILi64EEENS7_ILi128EEENS7_ILi96EEEEEENS_6half_tEfNS_4arch4Sm80ELb0ELb0ELb0ELb1ELb1ELb0ELb0ELb0ELi2ELi2ELi4ELi2ELb0EEENS1_24CollectiveEpilogueBwdGQAISB_fSE_Li256ELb1ELb1EEENS1_19SingleTileSchedulerILb1ELb0ELb0ELi128EEEEEEEEEvNT_6ParamsE,"a",@progbits
	.sectionflags	@""
	.align	4
.nv.constant0._ZN7cutlass13device_kernelIN5flash19enable_sm80_to_sm89INS1_16FlashAttnBwdSm80INS1_25CollectiveMainloopBwdSm80ILi2ELi2EN4cute5tupleIJNS5_1CILi64EEENS7_ILi128EEENS7_ILi96EEEEEENS_6half_tEfNS_4arch4Sm80ELb0ELb0ELb0ELb1ELb1ELb0ELb0ELb0ELi2ELi2ELi4ELi2ELb0EEENS1_24CollectiveEpilogueBwdGQAISB_fSE_Li256ELb1ELb1EEENS1_19SingleTileSchedulerILb1ELb0ELb0ELi128EEEEEEEEEvNT_6ParamsE:
	.zero		1160


//--------------------- .nv.constant0._ZN7cutlass13device_kernelIN5flash19enable_sm80_to_sm89INS1_16FlashAttnBwdSm80INS1_25CollectiveMainloopBwdSm80ILi2ELi2EN4cute5tupleIJNS5_1CILi64EEENS7_ILi128EEENS7_ILi96EEEEEENS_6half_tEfNS_4arch4Sm80ELb0ELb1ELb0ELb0ELb0ELb0ELb0ELb0ELi2ELi2ELi4ELi2ELb0EEENS1_21CollectiveEpilogueBwdISB_SC_SE_Li256ELb0ELb0ELi2EEENS1_19SingleTileSchedulerILb0ELb0ELb0ELi128EEEEEEEEEvNT_6ParamsE --------------------------
	.section	.nv.constant0._ZN7cutlass13device_kernelIN5flash19enable_sm80_to_sm89INS1_16FlashAttnBwdSm80INS1_25CollectiveMainloopBwdSm80ILi2ELi2EN4cute5tupleIJNS5_1CILi64EEENS7_ILi128EEENS7_ILi96EEEEEENS_6half_tEfNS_4arch4Sm80ELb0ELb1ELb0ELb0ELb0ELb0ELb0ELb0ELi2ELi2ELi4ELi2ELb0EEENS1_21CollectiveEpilogueBwdISB_SC_SE_Li256ELb0ELb0ELi2EEENS1_19SingleTileSchedulerILb0ELb0ELb0ELi128EEEEEEEEEvNT_6ParamsE,"a",@progbits
	.sectionflags	@""
	.align	4
.nv.constant0._ZN7cutlass13device_kernelIN5flash19enable_sm80_to_sm89INS1_16FlashAttnBwdSm80INS1_25CollectiveMainloopBwdSm80ILi2ELi2EN4cute5tupleIJNS5_1CILi64EEENS7_ILi128EEENS7_ILi96EEEEEENS_6half_tEfNS_4arch4Sm80ELb0ELb1ELb0ELb0ELb0ELb0ELb0ELb0ELi2ELi2ELi4ELi2ELb0EEENS1_21CollectiveEpilogueBwdISB_SC_SE_Li256ELb0ELb0ELi2EEENS1_19SingleTileSchedulerILb0ELb0ELb0ELi128EEEEEEEEEvNT_6ParamsE:
	.zero		1152


//--------------------- .nv.constant0._ZN7cutlass13device_kernelIN5flash19enable_sm80_to_sm89INS1_16FlashAttnBwdSm80INS1_25CollectiveMainloopBwdSm80ILi2ELi2EN4cute5tupleIJNS5_1CILi64EEENS7_ILi128EEENS7_ILi96EEEEEENS_6half_tEfNS_4arch4Sm80ELb0ELb1ELb0ELb0ELb1ELb0ELb0ELb0ELi2ELi2ELi4ELi2ELb0EEENS1_21CollectiveEpilogueBwdISB_SC_SE_Li256ELb0ELb0ELi2EEENS1_19SingleTileSchedulerILb0ELb0ELb0ELi128EEEEEEEEEvNT_6ParamsE --------------------------
	.section	.nv.constant0._ZN7cutlass13device_kernelIN5flash19enable_sm80_to_sm89INS1_16FlashAttnBwdSm80INS1_25CollectiveMainloopBwdSm80ILi2ELi2EN4cute5tupleIJNS5_1CILi64EEENS7_ILi128EEENS7_ILi96EEEEEENS_6half_tEfNS_4arch4Sm80ELb0ELb1ELb0ELb0ELb1ELb0ELb0ELb0ELi2ELi2ELi4ELi2ELb0EEENS1_21CollectiveEpilogueBwdISB_SC_SE_Li256ELb0ELb0ELi2EEENS1_19SingleTileSchedulerILb0ELb0ELb0ELi128EEEEEEEEEvNT_6ParamsE,"a",@progbits
	.sectionflags	@""
	.align	4
.nv.constant0._ZN7cutlass13device_kernelIN5flash19enable_sm80_to_sm89INS1_16FlashAttnBwdSm80INS1_25CollectiveMainloopBwdSm80ILi2ELi2EN4cute5tupleIJNS5_1CILi64EEENS7_ILi128EEENS7_ILi96EEEEEENS_6half_tEfNS_4arch4Sm80ELb0ELb1ELb0ELb0ELb1ELb0ELb0ELb0ELi2ELi2ELi4ELi2ELb0EEENS1_21CollectiveEpilogueBwdISB_SC_SE_Li256ELb0ELb0ELi2EEENS1_19SingleTileSchedulerILb0ELb0ELb0ELi128EEEEEEEEEvNT_6ParamsE:
	.zero		1152


//--------------------- .nv.constant0._ZN7cutlass13device_kernelIN5flash19enable_sm80_to_sm89INS1_16FlashAttnBwdSm80INS1_25CollectiveMainloopBwdSm80ILi2ELi2EN4cute5tupleIJNS5_1CILi64EEENS7_ILi128EEENS7_ILi96EEEEEENS_6half_tEfNS_4arch4Sm80ELb0ELb1ELb0ELb0ELb0ELb0ELb0ELb0ELi2ELi2ELi4ELi2ELb0EEENS1_24CollectiveEpilogueBwdGQAISB_fSE_Li256ELb0ELb0EEENS1_19SingleTileSchedulerILb0ELb0ELb0ELi128EEEEEEEEEvNT_6ParamsE --------------------------
	.section	.nv.constant0._ZN7cutlass13device_kernelIN5flash19enable_sm80_to_sm89INS1_16FlashAttnBwdSm80INS1_25CollectiveMainloopBwdSm80ILi2ELi2EN4cute5tupleIJNS5_1CILi64EEENS7_ILi128EEENS7_ILi96EEEEEENS_6half_tEfNS_4arch4Sm80ELb0ELb1ELb0ELb0ELb0ELb0ELb0ELb0ELi2ELi2ELi4ELi2ELb0EEENS1_24CollectiveEpilogueBwdGQAISB_fSE_Li256ELb0ELb0EEENS1_19SingleTileSchedulerILb0ELb0ELb0ELi128EEEEEEEEEvNT_6ParamsE,"a",@progbits
	.sectionflags	@""
	.align	4
.nv.constant0._ZN7cutlass13device_kernelIN5flash19enable_sm80_to_sm89INS1_16FlashAttnBwdSm80INS1_25CollectiveMainloopBwdSm80ILi2ELi2EN4cute5tupleIJNS5_1CILi64EEENS7_ILi128EEENS7_ILi96EEEEEENS_6half_tEfNS_4arch4Sm80ELb0ELb1ELb0ELb0ELb0ELb0ELb0ELb0ELi2ELi2ELi4ELi2ELb0EEENS1_24CollectiveEpilogueBwdGQAISB_fSE_Li256ELb0ELb0EEENS1_19SingleTileSchedulerILb0ELb0ELb0ELi128EEEEEEEEEvNT_6ParamsE:
	.zero		1160


//--------------------- .nv.constant0._ZN7cutlass13device_kernelIN5flash19enable_sm80_to_sm89INS1_16FlashAttnBwdSm80INS1_25CollectiveMainloopBwdSm80ILi2ELi2EN4cute5tupleIJNS5_1CILi64EEENS7_ILi128EEENS7_ILi96EEEEEENS_6half_tEfNS_4arch4Sm80ELb0ELb1ELb0ELb0ELb1ELb0ELb0ELb0ELi2ELi2ELi4ELi2ELb0EEENS1_24CollectiveEpilogueBwdGQAISB_fSE_Li256ELb0ELb1EEENS1_19SingleTileSchedulerILb0ELb0ELb0ELi128EEEEEEEEEvNT_6ParamsE --------------------------
	.section	.nv.constant0._ZN7cutlass13device_kernelIN5flash19enable_sm80_to_sm89INS1_16FlashAttnBwdSm80INS1_25CollectiveMainloopBwdSm80ILi2ELi2EN4cute5tupleIJNS5_1CILi64EEENS7_ILi128EEENS7_ILi96EEEEEENS_6half_tEfNS_4arch4Sm80ELb0ELb1ELb0ELb0ELb1ELb0ELb0ELb0ELi2ELi2ELi4ELi2ELb0EEENS1_24CollectiveEpilogueBwdGQAISB_fSE_Li256ELb0ELb1EEENS1_19SingleTileSchedulerILb0ELb0ELb0ELi128EEEEEEEEEvNT_6ParamsE,"a",@progbits
	.sectionflags	@""
	.align	4
.nv.constant0._ZN7cutlass13device_kernelIN5flash19enable_sm80_to_sm89INS1_16FlashAttnBwdSm80INS1_25CollectiveMainloopBwdSm80ILi2ELi2EN4cute5tupleIJNS5_1CILi64EEENS7_ILi128EEENS7_ILi96EEEEEENS_6half_tEfNS_4arch4Sm80ELb0ELb1ELb0ELb0ELb1ELb0ELb0ELb0ELi2ELi2ELi4ELi2ELb0EEENS1_24CollectiveEpilogueBwdGQAISB_fSE_Li256ELb0ELb1EEENS1_19SingleTileSchedulerILb0ELb0ELb0ELi128EEEEEEEEEvNT_6ParamsE:
	.zero		1160


//--------------------- .nv.constant0._ZN7cutlass13device_kernelIN5flash19enable_sm80_to_sm89INS1_16FlashAttnBwdSm80INS1_25CollectiveMainloopBwdSm80ILi2ELi2EN4cute5tupleIJNS5_1CILi64EEENS7_ILi128EEENS7_ILi96EEEEEENS_6half_tEfNS_4arch4Sm80ELb0ELb1ELb0ELb1ELb0ELb0ELb0ELb0ELi2ELi2ELi4ELi2ELb0EEENS1_21CollectiveEpilogueBwdISB_SC_SE_Li256ELb1ELb0ELi2EEENS1_19SingleTileSchedulerILb1ELb0ELb0ELi128EEEEEEEEEvNT_6ParamsE --------------------------
	.section	.nv.constant0._ZN7cutlass13device_kernelIN5flash19enable_sm80_to_sm89INS1_16FlashAttnBwdSm80INS1_25CollectiveMainloopBwdSm80ILi2ELi2EN4cute5tupleIJNS5_1CILi64EEENS7_ILi128EEENS7_ILi96EEEEEENS_6half_tEfNS_4arch4Sm80ELb0ELb1ELb0ELb1ELb0ELb0ELb0ELb0ELi2ELi2ELi4ELi2ELb0EEENS1_21CollectiveEpilogueBwdISB_SC_SE_Li256ELb1ELb0ELi2EEENS1_19SingleTileSchedulerILb1ELb0ELb0ELi128EEEEEEEEEvNT_6ParamsE,"a",@progbits
	.sectionflags	@""
	.align	4
.nv.constant0._ZN7cutlass13device_kernelIN5flash19enable_sm80_to_sm89INS1_16FlashAttnBwdSm80INS1_25CollectiveMainloopBwdSm80ILi2ELi2EN4cute5tupleIJNS5_1CILi64EEENS7_ILi128EEENS7_ILi96EEEEEENS_6half_tEfNS_4arch4Sm80ELb0ELb1ELb0ELb1ELb0ELb0ELb0ELb0ELi2ELi2ELi4ELi2ELb0EEENS1_21CollectiveEpilogueBwdISB_SC_SE_Li256ELb1ELb0ELi2EEENS1_19SingleTileSchedulerILb1ELb0ELb0ELi128EEEEEEEEEvNT_6ParamsE:
	.zero		1152


//--------------------- .nv.constant0._ZN7cutlass13device_kernelIN5flash19enable_sm80_to_sm89INS1_16FlashAttnBwdSm80INS1_25CollectiveMainloopBwdSm80ILi2ELi2EN4cute5tupleIJNS5_1CILi64EEENS7_ILi128EEENS7_ILi96EEEEEENS_6half_tEfNS_4arch4Sm80ELb0ELb1ELb0ELb1ELb1ELb0ELb0ELb0ELi2ELi2ELi4ELi2ELb0EEENS1_21CollectiveEpilogueBwdISB_SC_SE_Li256ELb1ELb0ELi2EEENS1_19SingleTileSchedulerILb1ELb0ELb0ELi128EEEEEEEEEvNT_6ParamsE --------------------------
	.section	.nv.constant0._ZN7cutlass13device_kernelIN5flash19enable_sm80_to_sm89INS1_16FlashAttnBwdSm80INS1_25CollectiveMainloopBwdSm80ILi2ELi2EN4cute5tupleIJNS5_1CILi64EEENS7_ILi128EEENS7_ILi96EEEEEENS_6half_tEfNS_4arch4Sm80ELb0ELb1ELb0ELb1ELb1ELb0ELb0ELb0ELi2ELi2ELi4ELi2ELb0EEENS1_21CollectiveEpilogueBwdISB_SC_SE_Li256ELb1ELb0ELi2EEENS1_19SingleTileSchedulerILb1ELb0ELb0ELi128EEEEEEEEEvNT_6ParamsE,"a",@progbits
	.sectionflags	@""
	.align	4
.nv.constant0._ZN7cutlass13device_kernelIN5flash19enable_sm80_to_sm89INS1_16FlashAttnBwdSm80INS1_25CollectiveMainloopBwdSm80ILi2ELi2EN4cute5tupleIJNS5_1CILi64EEENS7_ILi128EEENS7_ILi96EEEEEENS_6half_tEfNS_4arch4Sm80ELb0ELb1ELb0ELb1ELb1ELb0ELb0ELb0ELi2ELi2ELi4ELi2ELb0EEENS1_21CollectiveEpilogueBwdISB_SC_SE_Li256ELb1ELb0ELi2EEENS1_19SingleTileSchedulerILb1ELb0ELb0ELi128EEEEEEEEEvNT_6ParamsE:
	.zero		1152


//--------------------- .nv.constant0._ZN7cutlass13device_kernelIN5flash19enable_sm80_to_sm89INS1_16FlashAttnBwdSm80INS1_25CollectiveMainloopBwdSm80ILi2ELi2EN4cute5tupleIJNS5_1CILi64EEENS7_ILi128EEENS7_ILi96EEEEEENS_6half_tEfNS_4arch4Sm80ELb0ELb1ELb0ELb1ELb0ELb0ELb0ELb0ELi2ELi2ELi4ELi2ELb0EEENS1_24CollectiveEpilogueBwdGQAISB_fSE_Li256ELb1ELb0EEENS1_19SingleTileSchedulerILb1ELb0ELb0ELi128EEEEEEEEEvNT_6ParamsE --------------------------
	.section	.nv.constant0._ZN7cutlass13device_kernelIN5flash19enable_sm80_to_sm89INS1_16FlashAttnBwdSm80INS1_25CollectiveMainloopBwdSm80ILi2ELi2EN4cute5tupleIJNS5_1CILi64EEENS7_ILi128EEENS7_ILi96EEEEEENS_6half_tEfNS_4arch4Sm80ELb0ELb1ELb0ELb1ELb0ELb0ELb0ELb0ELi2ELi2ELi4ELi2ELb0EEENS1_24CollectiveEpilogueBwdGQAISB_fSE_Li256ELb1ELb0EEENS1_19SingleTileSchedulerILb1ELb0ELb0ELi128EEEEEEEEEvNT_6ParamsE,"a",@progbits
	.sectionflags	@""
	.align	4
.nv.constant0._ZN7cutlass13device_kernelIN5flash19enable_sm80_to_sm89INS1_16FlashAttnBwdSm80INS1_25CollectiveMainloopBwdSm80ILi2ELi2EN4cute5tupleIJNS5_1CILi64EEENS7_ILi128EEENS7_ILi96EEEEEENS_6half_tEfNS_4arch4Sm80ELb0ELb1ELb0ELb1ELb0ELb0ELb0ELb0ELi2ELi2ELi4ELi2ELb0EEENS1_24CollectiveEpilogueBwdGQAISB_fSE_Li256ELb1ELb0EEENS1_19SingleTileSchedulerILb1ELb0ELb0ELi128EEEEEEEEEvNT_6ParamsE:
	.zero		1160


//--------------------- .nv.constant0._ZN7cutlass13device_kernelIN5flash19enable_sm80_to_sm89INS1_16FlashAttnBwdSm80INS1_25CollectiveMainloopBwdSm80ILi2ELi2EN4cute5tupleIJNS5_1CILi64EEENS7_ILi128EEENS7_ILi96EEEEEENS_6half_tEfNS_4arch4Sm80ELb0ELb1ELb0ELb1ELb1ELb0ELb0ELb0ELi2ELi2ELi4ELi2ELb0EEENS1_24CollectiveEpilogueBwdGQAISB_fSE_Li256ELb1ELb1EEENS1_19SingleTileSchedulerILb1ELb0ELb0ELi128EEEEEEEEEvNT_6ParamsE --------------------------
	.section	.nv.constant0._ZN7cutlass13device_kernelIN5flash19enable_sm80_to_sm89INS1_16FlashAttnBwdSm80INS1_25CollectiveMainloopBwdSm80ILi2ELi2EN4cute5tupleIJNS5_1CILi64EEENS7_ILi128EEENS7_ILi96EEEEEENS_6half_tEfNS_4arch4Sm80ELb0ELb1ELb0ELb1ELb1ELb0ELb0ELb0ELi2ELi2ELi4ELi2ELb0EEENS1_24CollectiveEpilogueBwdGQAISB_fSE_Li256ELb1ELb1EEENS1_19SingleTileSchedulerILb1ELb0ELb0ELi128EEEEEEEEEvNT_6ParamsE,"a",@progbits
	.sectionflags	@""
	.align	4
.nv.constant0._ZN7cutlass13device_kernelIN5flash19enable_sm80_to_sm89INS1_16FlashAttnBwdSm80INS1_25CollectiveMainloopBwdSm80ILi2ELi2EN4cute5tupleIJNS5_1CILi64EEENS7_ILi128EEENS7_ILi96EEEEEENS_6half_tEfNS_4arch4Sm80ELb0ELb1ELb0ELb1ELb1ELb0ELb0ELb0ELi2ELi2ELi4ELi2ELb0EEENS1_24CollectiveEpilogueBwdGQAISB_fSE_Li256ELb1ELb1EEENS1_19SingleTileSchedulerILb1ELb0ELb0ELi128EEEEEEEEEvNT_6ParamsE:
	.zero		1160


//--------------------- .nv.constant0._ZN7cutlass13device_kernelIN5flash19enable_sm80_to_sm89INS1_16FlashAttnBwdSm80INS1_25CollectiveMainloopBwdSm80ILi2ELi2EN4cute5tupleIJNS5_1CILi64EEENS7_ILi128EEENS7_ILi96EEEEEENS_6half_tEfNS_4arch4Sm80ELb1ELb0ELb0ELb0ELb0ELb0ELb0ELb0ELi2ELi2ELi4ELi2ELb0EEENS1_21CollectiveEpilogueBwdISB_SC_SE_Li256ELb0ELb0ELi2EEENS1_25SingleTileBwdLPTSchedulerILb0ELi128ELb0EEEEEEEEEvNT_6ParamsE --------------------------
	.section	.nv.constant0._ZN7cutlass13device_kernelIN5flash19enable_sm80_to_sm89INS1_16FlashAttnBwdSm80INS1_25CollectiveMainloopBwdSm80ILi2ELi2EN4cute5tupleIJNS5_1CILi64EEENS7_ILi128EEENS7_ILi96EEEEEENS_6half_tEfNS_4arch4Sm80ELb1ELb0ELb0ELb0ELb0ELb0ELb0ELb0ELi2ELi2ELi4ELi2ELb0EEENS1_21CollectiveEpilogueBwdISB_SC_SE_Li256ELb0ELb0ELi2EEENS1_25SingleTileBwdLPTSchedulerILb0ELi128ELb0EEEEEEEEEvNT_6ParamsE,"a",@progbits
	.sectionflags	@""
	.align	4
.nv.constant0._ZN7cutlass13device_kernelIN5flash19enable_sm80_to_sm89INS1_16FlashAttnBwdSm80INS1_25CollectiveMainloopBwdSm80ILi2ELi2EN4cute5tupleIJNS5_1CILi64EEENS7_ILi128EEENS7_ILi96EEEEEENS_6half_tEfNS_4arch4Sm80ELb1ELb0ELb0ELb0ELb0ELb0ELb0ELb0ELi2ELi2ELi4ELi2ELb0EEENS1_21CollectiveEpilogueBwdISB_SC_SE_Li256ELb0ELb0ELi2EEENS1_25SingleTileBwdLPTSchedulerILb0ELi128ELb0EEEEEEEEEvNT_6ParamsE:
	.zero		1176


//--------------------- .nv.constant0._ZN7cutlass13device_kernelIN5flash19enable_sm80_to_sm89INS1_16FlashAttnBwdSm80INS1_25CollectiveMainloopBwdSm80ILi2ELi2EN4cute5tupleIJNS5_1CILi64EEENS7_ILi128EEENS7_ILi96EEEEEENS_6half_tEfNS_4arch4Sm80ELb1ELb0ELb0ELb0ELb1ELb0ELb0ELb0ELi2ELi2ELi4ELi2ELb0EEENS1_21CollectiveEpilogueBwdISB_SC_SE_Li256ELb0ELb0ELi2EEENS1_25SingleTileBwdLPTSchedulerILb0ELi128ELb1EEEEEEEEEvNT_6ParamsE --------------------------
	.section	.nv.constant0._ZN7cutlass13device_kernelIN5flash19enable_sm80_to_sm89INS1_16FlashAttnBwdSm80INS1_25CollectiveMainloopBwdSm80ILi2ELi2EN4cute5tupleIJNS5_1CILi64EEENS7_ILi128EEENS7_ILi96EEEEEENS_6half_tEfNS_4arch4Sm80ELb1ELb0ELb0ELb0ELb1ELb0ELb0ELb0ELi2ELi2ELi4ELi2ELb0EEENS1_21CollectiveEpilogueBwdISB_SC_SE_Li256ELb0ELb0ELi2EEENS1_25SingleTileBwdLPTSchedulerILb0ELi128ELb1EEEEEEEEEvNT_6ParamsE,"a",@progbits
	.sectionflags	@""
	.align	4
.nv.constant0._ZN7cutlass13device_kernelIN5flash19enable_sm80_to_sm89INS1_16FlashAttnBwdSm80INS1_25CollectiveMainloopBwdSm80ILi2ELi2EN4cute5tupleIJNS5_1CILi64EEENS7_ILi128EEENS7_ILi96EEEEEENS_6half_tEfNS_4arch4Sm80ELb1ELb0ELb0ELb0ELb1ELb0ELb0ELb0ELi2ELi2ELi4ELi2ELb0EEENS1_21CollectiveEpilogueBwdISB_SC_SE_Li256ELb0ELb0ELi2EEENS1_25SingleTileBwdLPTSchedulerILb0ELi128ELb1EEEEEEEEEvNT_6ParamsE:
	.zero		1176


//--------------------- .nv.constant0._ZN7cutlass13device_kernelIN5flash19enable_sm80_to_sm89INS1_16FlashAttnBwdSm80INS1_25CollectiveMainloopBwdSm80ILi2ELi2EN4cute5tupleIJNS5_1CILi64EEENS7_ILi128EEENS7_ILi96EEEEEENS_6half_tEfNS_4arch4Sm80ELb1ELb0ELb0ELb0ELb0ELb0ELb0ELb0ELi2ELi2ELi4ELi2ELb0EEENS1_24CollectiveEpilogueBwdGQAISB_fSE_Li256ELb0ELb0EEENS1_25SingleTileBwdLPTSchedulerILb0ELi128ELb0EEEEEEEEEvNT_6ParamsE --------------------------
	.section	.nv.constant0._ZN7cutlass13device_kernelIN5flash19enable_sm80_to_sm89INS1_16FlashAttnBwdSm80INS1_25CollectiveMainloopBwdSm80ILi2ELi2EN4cute5tupleIJNS5_1CILi64EEENS7_ILi128EEENS7_ILi96EEEEEENS_6half_tEfNS_4arch4Sm80ELb1ELb0ELb0ELb0ELb0ELb0ELb0ELb0ELi2ELi2ELi4ELi2ELb0EEENS1_24CollectiveEpilogueBwdGQAISB_fSE_Li256ELb0ELb0EEENS1_25SingleTileBwdLPTSchedulerILb0ELi128ELb0EEEEEEEEEvNT_6ParamsE,"a",@progbits
	.sectionflags	@""
	.align	4
.nv.constant0._ZN7cutlass13device_kernelIN5flash19enable_sm80_to_sm89INS1_16FlashAttnBwdSm80INS1_25CollectiveMainloopBwdSm80ILi2ELi2EN4cute5tupleIJNS5_1CILi64EEENS7_ILi128EEENS7_ILi96EEEEEENS_6half_tEfNS_4arch4Sm80ELb1ELb0ELb0ELb0ELb0ELb0ELb0ELb0ELi2ELi2ELi4ELi2ELb0EEENS1_24CollectiveEpilogueBwdGQAISB_fSE_Li256ELb0ELb0EEENS1_25SingleTileBwdLPTSchedulerILb0ELi128ELb0EEEEEEEEEvNT_6ParamsE:
	.zero		1184


//--------------------- .nv.constant0._ZN7cutlass13device_kernelIN5flash19enable_sm80_to_sm89INS1_16FlashAttnBwdSm80INS1_25CollectiveMainloopBwdSm80ILi2ELi2EN4cute5tupleIJNS5_1CILi64EEENS7_ILi128EEENS7_ILi96EEEEEENS_6half_tEfNS_4arch4Sm80ELb1ELb0ELb0ELb0ELb1ELb0ELb0ELb0ELi2ELi2ELi4ELi2ELb0EEENS1_24CollectiveEpilogueBwdGQAISB_fSE_Li256ELb0ELb1EEENS1_25SingleTileBwdLPTSchedulerILb0ELi128ELb1EEEEEEEEEvNT_6ParamsE --------------------------
	.section	.nv.constant0._ZN7cutlass13device_kernelIN5flash19enable_sm80_to_sm89INS1_16FlashAttnBwdSm80INS1_25CollectiveMainloopBwdSm80ILi2ELi2EN4cute5tupleIJNS5_1CILi64EEENS7_ILi128EEENS7_ILi96EEEEEENS_6half_tEfNS_4arch4Sm80ELb1ELb0ELb0ELb0ELb1ELb0ELb0ELb0ELi2ELi2ELi4ELi2ELb0EEENS1_24CollectiveEpilogueBwdGQAISB_fSE_Li256ELb0ELb1EEENS1_25SingleTileBwdLPTSchedulerILb0ELi128ELb1EEEEEEEEEvNT_6ParamsE,"a",@progbits
	.sectionflags	@""
	.align	4
.nv.constant0._ZN7cutlass13device_kernelIN5flash19enable_sm80_to_sm89INS1_16FlashAttnBwdSm80INS1_25CollectiveMainloopBwdSm80ILi2ELi2EN4cute5tupleIJNS5_1CILi64EEENS7_ILi128EEENS7_ILi96EEEEEENS_6half_tEfNS_4arch4Sm80ELb1ELb0ELb0ELb0ELb1ELb0ELb0ELb0ELi2ELi2ELi4ELi2ELb0EEENS1_24CollectiveEpilogueBwdGQAISB_fSE_Li256ELb0ELb1EEENS1_25SingleTileBwdLPTSchedulerILb0ELi128ELb1EEEEEEEEEvNT_6ParamsE:
	.zero		1184


//--------------------- .nv.constant0._ZN7cutlass13device_kernelIN5flash22FlashAttnBwdPreprocessIN4cute5tupleIJNS3_1CILi64EEENS5_ILi96EEEEEENS_6half_tEfNS_4arch4Sm80ELb1ELb0EEEEEvNT_6ParamsE --------------------------
	.section	.nv.constant0._ZN7cutlass13device_kernelIN5flash22FlashAttnBwdPreprocessIN4cute5tupleIJNS3_1CILi64EEENS5_ILi96EEEEEENS_6half_tEfNS_4arch4Sm80ELb1ELb0EEEEEvNT_6ParamsE,"a",@progbits
	.sectionflags	@""
	.align	4
.nv.constant0._ZN7cutlass13device_kernelIN5flash22FlashAttnBwdPreprocessIN4cute5tupleIJNS3_1CILi64EEENS5_ILi96EEEEEENS_6half_tEfNS_4arch4Sm80ELb1ELb0EEEEEvNT_6ParamsE:
	.zero		768


//--------------------- .nv.constant0._ZN7cutlass13device_kernelIN5flash19enable_sm80_to_sm89INS1_16FlashAttnBwdSm80INS1_25CollectiveMainloopBwdSm80ILi2ELi2EN4cute5tupleIJNS5_1CILi64EEENS7_ILi128EEENS7_ILi96EEEEEENS_6half_tEfNS_4arch4Sm80ELb1ELb0ELb0ELb1ELb0ELb0ELb0ELb0ELi2ELi2ELi4ELi2ELb0EEENS1_21CollectiveEpilogueBwdISB_SC_SE_Li256ELb1ELb0ELi2EEENS1_25SingleTileBwdLPTSchedulerILb1ELi128ELb0EEEEEEEEEvNT_6ParamsE --------------------------
	.section	.nv.constant0._ZN7cutlass13device_kernelIN5flash19enable_sm80_to_sm89INS1_16FlashAttnBwdSm80INS1_25CollectiveMainloopBwdSm80ILi2ELi2EN4cute5tupleIJNS5_1CILi64EEENS7_ILi128EEENS7_ILi96EEEEEENS_6half_tEfNS_4arch4Sm80ELb1ELb0ELb0ELb1ELb0ELb0ELb0ELb0ELi2ELi2ELi4ELi2ELb0EEENS1_21CollectiveEpilogueBwdISB_SC_SE_Li256ELb1ELb0ELi2EEENS1_25SingleTileBwdLPTSchedulerILb1ELi128ELb0EEEEEEEEEvNT_6ParamsE,"a",@progbits
	.sectionflags	@""
	.align	4
.nv.constant0._ZN7cutlass13device_kernelIN5flash19enable_sm80_to_sm89INS1_16FlashAttnBwdSm80INS1_25CollectiveMainloopBwdSm80ILi2ELi2EN4cute5tupleIJNS5_1CILi64EEENS7_ILi128EEENS7_ILi96EEEEEENS_6half_tEfNS_4arch4Sm80ELb1ELb0ELb0ELb1ELb0ELb0ELb0ELb0ELi2ELi2ELi4ELi2ELb0EEENS1_21CollectiveEpilogueBwdISB_SC_SE_Li256ELb1ELb0ELi2EEENS1_25SingleTileBwdLPTSchedulerILb1ELi128ELb0EEEEEEEEEvNT_6ParamsE:
	.zero		1176


//--------------------- .nv.constant0._ZN7cutlass13device_kernelIN5flash19enable_sm80_to_sm89INS1_16FlashAttnBwdSm80INS1_25CollectiveMainloopBwdSm80ILi2ELi2EN4cute5tupleIJNS5_1CILi64EEENS7_ILi128EEENS7_ILi96EEEEEENS_6half_tEfNS_4arch4Sm80ELb1ELb0ELb0ELb1ELb1ELb0ELb0ELb0ELi2ELi2ELi4ELi2ELb0EEENS1_21CollectiveEpilogueBwdISB_SC_SE_Li256ELb1ELb0ELi2EEENS1_25SingleTileBwdLPTSchedulerILb1ELi128ELb1EEEEEEEEEvNT_6ParamsE --------------------------
	.section	.nv.constant0._ZN7cutlass13device_kernelIN5flash19enable_sm80_to_sm89INS1_16FlashAttnBwdSm80INS1_25CollectiveMainloopBwdSm80ILi2ELi2EN4cute5tupleIJNS5_1CILi64EEENS7_ILi128EEENS7_ILi96EEEEEENS_6half_tEfNS_4arch4Sm80ELb1ELb0ELb0ELb1ELb1ELb0ELb0ELb0ELi2ELi2ELi4ELi2ELb0EEENS1_21CollectiveEpilogueBwdISB_SC_SE_Li256ELb1ELb0ELi2EEENS1_25SingleTileBwdLPTSchedulerILb1ELi128ELb1EEEEEEEEEvNT_6ParamsE,"a",@progbits
	.sectionflags	@""
	.align	4
.nv.constant0._ZN7cutlass13device_kernelIN5flash19enable_sm80_to_sm89INS1_16FlashAttnBwdSm80INS1_25CollectiveMainloopBwdSm80ILi2ELi2EN4cute5tupleIJNS5_1CILi64EEENS7_ILi128EEENS7_ILi96EEEEEENS_6half_tEfNS_4arch4Sm80ELb1ELb0ELb0ELb1ELb1ELb0ELb0ELb0ELi2ELi2ELi4ELi2ELb0EEENS1_21CollectiveEpilogueBwdISB_SC_SE_Li256ELb1ELb0ELi2EEENS1_25SingleTileBwdLPTSchedulerILb1ELi128ELb1EEEEEEEEEvNT_6ParamsE:
	.zero		1176


//--------------------- .nv.constant0._ZN7cutlass13device_kernelIN5flash19enable_sm80_to_sm89INS1_16FlashAttnBwdSm80INS1_25CollectiveMainloopBwdSm80ILi2ELi2EN4cute5tupleIJNS5_1CILi64EEENS7_ILi128EEENS7_ILi96EEEEEENS_6half_tEfNS_4arch4Sm80ELb1ELb0ELb0ELb1ELb0ELb0ELb0ELb0ELi2ELi2ELi4ELi2ELb0EEENS1_24CollectiveEpilogueBwdGQAISB_fSE_Li256ELb1ELb0EEENS1_25SingleTileBwdLPTSchedulerILb1ELi128ELb0EEEEEEEEEvNT_6ParamsE --------------------------
	.section	.nv.constant0._ZN7cutlass13device_kernelIN5flash19enable_sm80_to_sm89INS1_16FlashAttnBwdSm80INS1_25CollectiveMainloopBwdSm80ILi2ELi2EN4cute5tupleIJNS5_1CILi64EEENS7_ILi128EEENS7_ILi96EEEEEENS_6half_tEfNS_4arch4Sm80ELb1ELb0ELb0ELb1ELb0ELb0ELb0ELb0ELi2ELi2ELi4ELi2ELb0EEENS1_24CollectiveEpilogueBwdGQAISB_fSE_Li256ELb1ELb0EEENS1_25SingleTileBwdLPTSchedulerILb1ELi128ELb0EEEEEEEEEvNT_6ParamsE,"a",@progbits
	.sectionflags	@""
	.align	4
.nv.constant0._ZN7cutlass13device_kernelIN5flash19enable_sm80_to_sm89INS1_16FlashAttnBwdSm80INS1_25CollectiveMainloopBwdSm80ILi2ELi2EN4cute5tupleIJNS5_1CILi64EEENS7_ILi128EEENS7_ILi96EEEEEENS_6half_tEfNS_4arch4Sm80ELb1ELb0ELb0ELb1ELb0ELb0ELb0ELb0ELi2ELi2ELi4ELi2ELb0EEENS1_24CollectiveEpilogueBwdGQAISB_fSE_Li256ELb1ELb0EEENS1_25SingleTileBwdLPTSchedulerILb1ELi128ELb0EEEEEEEEEvNT_6ParamsE:
	.zero		1184


//--------------------- .nv.constant0._ZN7cutlass13device_kernelIN5flash32FlashAttnBwdPostprocessConvertdQIN4cute5tupleIJNS3_1CILi128EEENS5_ILi96EEEEEENS_6half_tEfNS_4arch4Sm80ELi256ENS3_8TiledMMAINS3_8MMA_AtomIJNS3_28SM80_16x8x16_F32F16F16F32_TNEEEENS3_6LayoutINS4_IJNS5_ILi4EEENS5_ILi2EEENS5_ILi1EEEEEENS4_IJSJ_SH_NS5_ILi0EEEEEEEENS4_IJNS5_ILi64EEENS5_ILi32EEENS5_ILi16EEEEEEEELb0EEEEEvNT_6ParamsE --------------------------
	.section	.nv.constant0._ZN7cutlass13device_kernelIN5flash32FlashAttnBwdPostprocessConvertdQIN4cute5tupleIJNS3_1CILi128EEENS5_ILi96EEEEEENS_6half_tEfNS_4arch4Sm80ELi256ENS3_8TiledMMAINS3_8MMA_AtomIJNS3_28SM80_16x8x16_F32F16F16F32_TNEEEENS3_6LayoutINS4_IJNS5_ILi4EEENS5_ILi2EEENS5_ILi1EEEEEENS4_IJSJ_SH_NS5_ILi0EEEEEEEENS4_IJNS5_ILi64EEENS5_ILi32EEENS5_ILi16EEEEEEEELb0EEEEEvNT_6ParamsE,"a",@progbits
	.sectionflags	@""
	.align	4
.nv.constant0._ZN7cutlass13device_kernelIN5flash32FlashAttnBwdPostprocessConvertdQIN4cute5tupleIJNS3_1CILi128EEENS5_ILi96EEEEEENS_6half_tEfNS_4arch4Sm80ELi256ENS3_8TiledMMAINS3_8MMA_AtomIJNS3_28SM80_16x8x16_F32F16F16F32_TNEEEENS3_6LayoutINS4_IJNS5_ILi4EEENS5_ILi2EEENS5_ILi1EEEEEENS4_IJSJ_SH_NS5_ILi0EEEEEEEENS4_IJNS5_ILi64EEENS5_ILi32EEENS5_ILi16EEEEEEEELb0EEEEEvNT_6ParamsE:
	.zero		640


//--------------------- .nv.constant0._ZN7cutlass13device_kernelIN5flash32FlashAttnBwdPostprocessConvertdQIN4cute5tupleIJNS3_1CILi64EEENS5_ILi96EEEEEENS_6half_tEfNS_4arch4Sm80ELi256ENS3_8TiledMMAINS3_8MMA_AtomIJNS3_28SM80_16x8x16_F32F16F16F32_TNEEEENS3_6LayoutINS4_IJNS5_ILi2EEENS5_ILi4EEENS5_ILi1EEEEEENS4_IJSJ_SH_NS5_ILi0EEEEEEEENS4_IJNS5_ILi32EEESO_NS5_ILi16EEEEEEEELb0EEEEEvNT_6ParamsE --------------------------
	.section	.nv.constant0._ZN7cutlass13device_kernelIN5flash32FlashAttnBwdPostprocessConvertdQIN4cute5tupleIJNS3_1CILi64EEENS5_ILi96EEEEEENS_6half_tEfNS_4arch4Sm80ELi256ENS3_8TiledMMAINS3_8MMA_AtomIJNS3_28SM80_16x8x16_F32F16F16F32_TNEEEENS3_6LayoutINS4_IJNS5_ILi2EEENS5_ILi4EEENS5_ILi1EEEEEENS4_IJSJ_SH_NS5_ILi0EEEEEEEENS4_IJNS5_ILi32EEESO_NS5_ILi16EEEEEEEELb0EEEEEvNT_6ParamsE,"a",@progbits
	.sectionflags	@""
	.align	4
.nv.constant0._ZN7cutlass13device_kernelIN5flash32FlashAttnBwdPostprocessConvertdQIN4cute5tupleIJNS3_1CILi64EEENS5_ILi96EEEEEENS_6half_tEfNS_4arch4Sm80ELi256ENS3_8TiledMMAINS3_8MMA_AtomIJNS3_28SM80_16x8x16_F32F16F16F32_TNEEEENS3_6LayoutINS4_IJNS5_ILi2EEENS5_ILi4EEENS5_ILi1EEEEEENS4_IJSJ_SH_NS5_ILi0EEEEEEEENS4_IJNS5_ILi32EEESO_NS5_ILi16EEEEEEEELb0EEEEEvNT_6ParamsE:
	.zero		640


//--------------------- .nv.constant0._ZN7cutlass13device_kernelIN5flash19enable_sm80_to_sm89INS1_16FlashAttnBwdSm80INS1_25CollectiveMainloopBwdSm80ILi2ELi2EN4cute5tupleIJNS5_1CILi64EEENS7_ILi128EEENS7_ILi96EEEEEENS_6half_tEfNS_4arch4Sm80ELb1ELb0ELb0ELb1ELb1ELb0ELb0ELb0ELi2ELi2ELi4ELi2ELb0EEENS1_24CollectiveEpilogueBwdGQAISB_fSE_Li256ELb1ELb1EEENS1_25SingleTileBwdLPTSchedulerILb1ELi128ELb1EEEEEEEEEvNT_6ParamsE --------------------------
	.section	.nv.constant0._ZN7cutlass13device_kernelIN5flash19enable_sm80_to_sm89INS1_16FlashAttnBwdSm80INS1_25CollectiveMainloopBwdSm80ILi2ELi2EN4cute5tupleIJNS5_1CILi64EEENS7_ILi128EEENS7_ILi96EEEEEENS_6half_tEfNS_4arch4Sm80ELb1ELb0ELb0ELb1ELb1ELb0ELb0ELb0ELi2ELi2ELi4ELi2ELb0EEENS1_24CollectiveEpilogueBwdGQAISB_fSE_Li256ELb1ELb1EEENS1_25SingleTileBwdLPTSchedulerILb1ELi128ELb1EEEEEEEEEvNT_6ParamsE,"a",@progbits
	.sectionflags	@""
	.align	4
.nv.constant0._ZN7cutlass13device_kernelIN5flash19enable_sm80_to_sm89INS1_16FlashAttnBwdSm80INS1_25CollectiveMainloopBwdSm80ILi2ELi2EN4cute5tupleIJNS5_1CILi64EEENS7_ILi128EEENS7_ILi96EEEEEENS_6half_tEfNS_4arch4Sm80ELb1ELb0ELb0ELb1ELb1ELb0ELb0ELb0ELi2ELi2ELi4ELi2ELb0EEENS1_24CollectiveEpilogueBwdGQAISB_fSE_Li256ELb1ELb1EEENS1_25SingleTileBwdLPTSchedulerILb1ELi128ELb1EEEEEEEEEvNT_6ParamsE:
	.zero		1184


//--------------------- .nv.constant0._ZN7cutlass13device_kernelIN5flash22FlashAttnBwdPreprocessIN4cute5tupleIJNS3_1CILi64EEENS5_ILi96EEEEEENS_6half_tEfNS_4arch4Sm80ELb1ELb1EEEEEvNT_6ParamsE --------------------------
	.section	.nv.constant0._ZN7cutlass13device_kernelIN5flash22FlashAttnBwdPreprocessIN4cute5tupleIJNS3_1CILi64EEENS5_ILi96EEEEEENS_6half_tEfNS_4arch4Sm80ELb1ELb1EEEEEvNT_6ParamsE,"a",@progbits
	.sectionflags	@""
	.align	4
.nv.constant0._ZN7cutlass13device_kernelIN5flash22FlashAttnBwdPreprocessIN4cute5tupleIJNS3_1CILi64EEENS5_ILi96EEEEEENS_6half_tEfNS_4arch4Sm80ELb1ELb1EEEEEvNT_6ParamsE:
	.zero		768


//--------------------- SYMBOLS --------------------------

	.type		.nv.reservedSmem.offset0,@object
	.size		.nv.reservedSmem.offset0,0x4
